	.target	sm_90a

	.elftype	@"ET_EXEC"


//--------------------- .note.nv.tkinfo           --------------------------
	.section	.note.nv.tkinfo,"",@"SHT_NOTE"
	.sectionflags	@"SHF_NOTE_NV_TKINFO"
	.tkinfo
        /*0018*/ 	.word	0x00000002
        /*0030*/ 	.string	""
        /*0030*/ 	.string	"ptxas"
        /*0030*/ 	.string	"Cuda compilation tools, release 13.0, V13.0.88"
        /*0030*/ 	.string	"Build cuda_13.0.r13.0/compiler.36424714_0"
        /*0030*/ 	.string	"-v  -suppress-debug-info  -lineinfo  -arch sm_90a "



//--------------------- .note.nv.cuinfo           --------------------------
	.section	.note.nv.cuinfo,"",@"SHT_NOTE"
	.sectionflags	@"SHF_NOTE_NV_CUINFO"
        /*0018*/ 	.short	0x0002
        /*001a*/ 	.short	0x005a
        /*001c*/ 	.short	0x0082
	.zero		2


//--------------------- .nv.info                  --------------------------
	.section	.nv.info,"",@"SHT_CUDA_INFO"
	.align	4


	//----- nvinfo : EIATTR_REGCOUNT
	.align		4
        /*0000*/ 	.byte	0x04, 0x2f
        /*0002*/ 	.short	(.L_1 - .L_0)
	.align		4
.L_0:
        /*0004*/ 	.word	index@(matmul_kernel)
        /*0008*/ 	.word	0x000000ff


	//----- nvinfo : EIATTR_FRAME_SIZE
	.align		4
.L_1:
        /*000c*/ 	.byte	0x04, 0x11
        /*000e*/ 	.short	(.L_3 - .L_2)
	.align		4
.L_2:
        /*0010*/ 	.word	index@(matmul_kernel)
        /*0014*/ 	.word	0x00001940


	//----- nvinfo : EIATTR_MIN_STACK_SIZE
	.align		4
.L_3:
        /*0018*/ 	.byte	0x04, 0x12
        /*001a*/ 	.short	(.L_5 - .L_4)
	.align		4
.L_4:
        /*001c*/ 	.word	index@(matmul_kernel)
        /*0020*/ 	.word	0x00001940
.L_5:


//--------------------- .nv.compat                --------------------------
	.section	.nv.compat,"",@"SHT_CUDA_COMPAT_INFO"
	.align	4
        /*0000*/ 	.byte	0x02, 0x09, 0x01, 0x00, 0x02, 0x02, 0x04, 0x00, 0x02, 0x05, 0x05, 0x00, 0x03, 0x07, 0x01, 0x01
        /*0010*/ 	.byte	0x02, 0x03, 0x00, 0x00, 0x02, 0x06, 0x01, 0x00, 0x04, 0x0b, 0x08, 0x00, 0x00, 0x00, 0x00, 0x00
        /*0020*/ 	.byte	0x00, 0x00, 0x00, 0x00


//--------------------- .nv.info.matmul_kernel    --------------------------
	.section	.nv.info.matmul_kernel,"",@"SHT_CUDA_INFO"
	.sectionflags	@""
	.align	4


	//----- nvinfo : EIATTR_CUDA_API_VERSION
	.align		4
        /*0000*/ 	.byte	0x04, 0x37
        /*0002*/ 	.short	(.L_7 - .L_6)
.L_6:
        /*0004*/ 	.word	0x00000082


	//----- nvinfo : EIATTR_KPARAM_INFO
	.align		4
.L_7:
        /*0008*/ 	.byte	0x04, 0x17
        /*000a*/ 	.short	(.L_9 - .L_8)
.L_8:
        /*000c*/ 	.word	0x00000000
        /*0010*/ 	.short	0x000d
        /*0012*/ 	.short	0x0048
        /*0014*/ 	.byte	0x00, 0xf4, 0x21, 0x00


	//----- nvinfo : EIATTR_KPARAM_INFO
	.align		4
.L_9:
        /*0018*/ 	.byte	0x04, 0x17
        /*001a*/ 	.short	(.L_11 - .L_10)
.L_10:
        /*001c*/ 	.word	0x00000000
        /*0020*/ 	.short	0x000c
        /*0022*/ 	.short	0x0040
        /*0024*/ 	.byte	0x00, 0xf4, 0x21, 0x00


	//----- nvinfo : EIATTR_KPARAM_INFO
	.align		4
.L_11:
        /*0028*/ 	.byte	0x04, 0x17
        /*002a*/ 	.short	(.L_13 - .L_12)
.L_12:
        /*002c*/ 	.word	0x00000000
        /*0030*/ 	.short	0x000b
        /*0032*/ 	.short	0x0038
        /*0034*/ 	.byte	0x00, 0xf0, 0x11, 0x00


	//----- nvinfo : EIATTR_KPARAM_INFO
	.align		4
.L_13:
        /*0038*/ 	.byte	0x04, 0x17
        /*003a*/ 	.short	(.L_15 - .L_14)
.L_14:
        /*003c*/ 	.word	0x00000000
        /*0040*/ 	.short	0x000a
        /*0042*/ 	.short	0x0034
        /*0044*/ 	.byte	0x00, 0xf0, 0x11, 0x00


	//----- nvinfo : EIATTR_KPARAM_INFO
	.align		4
.L_15:
        /*0048*/ 	.byte	0x04, 0x17
        /*004a*/ 	.short	(.L_17 - .L_16)
.L_16:
        /*004c*/ 	.word	0x00000000
        /*0050*/ 	.short	0x0009
        /*0052*/ 	.short	0x0030
        /*0054*/ 	.byte	0x00, 0xf0, 0x11, 0x00


	//----- nvinfo : EIATTR_KPARAM_INFO
	.align		4
.L_17:
        /*0058*/ 	.byte	0x04, 0x17
        /*005a*/ 	.short	(.L_19 - .L_18)
.L_18:
        /*005c*/ 	.word	0x00000000
        /*0060*/ 	.short	0x0008
        /*0062*/ 	.short	0x002c
        /*0064*/ 	.byte	0x00, 0xf0, 0x11, 0x00


	//----- nvinfo : EIATTR_KPARAM_INFO
	.align		4
.L_19:
        /*0068*/ 	.byte	0x04, 0x17
        /*006a*/ 	.short	(.L_21 - .L_20)
.L_20:
        /*006c*/ 	.word	0x00000000
        /*0070*/ 	.short	0x0007
        /*0072*/ 	.short	0x0028
        /*0074*/ 	.byte	0x00, 0xf0, 0x11, 0x00


	//----- nvinfo : EIATTR_KPARAM_INFO
	.align		4
.L_21:
        /*0078*/ 	.byte	0x04, 0x17
        /*007a*/ 	.short	(.L_23 - .L_22)
.L_22:
        /*007c*/ 	.word	0x00000000
        /*0080*/ 	.short	0x0006
        /*0082*/ 	.short	0x0024
        /*0084*/ 	.byte	0x00, 0xf0, 0x11, 0x00


	//----- nvinfo : EIATTR_KPARAM_INFO
	.align		4
.L_23:
        /*0088*/ 	.byte	0x04, 0x17
        /*008a*/ 	.short	(.L_25 - .L_24)
.L_24:
        /*008c*/ 	.word	0x00000000
        /*0090*/ 	.short	0x0005
        /*0092*/ 	.short	0x0020
        /*0094*/ 	.byte	0x00, 0xf0, 0x11, 0x00


	//----- nvinfo : EIATTR_KPARAM_INFO
	.align		4
.L_25:
        /*0098*/ 	.byte	0x04, 0x17
        /*009a*/ 	.short	(.L_27 - .L_26)
.L_26:
        /*009c*/ 	.word	0x00000000
        /*00a0*/ 	.short	0x0004
        /*00a2*/ 	.short	0x001c
        /*00a4*/ 	.byte	0x00, 0xf0, 0x11, 0x00


	//----- nvinfo : EIATTR_KPARAM_INFO
	.align		4
.L_27:
        /*00a8*/ 	.byte	0x04, 0x17
        /*00aa*/ 	.short	(.L_29 - .L_28)
.L_28:
        /*00ac*/ 	.word	0x00000000
        /*00b0*/ 	.short	0x0003
        /*00b2*/ 	.short	0x0018
        /*00b4*/ 	.byte	0x00, 0xf0, 0x11, 0x00


	//----- nvinfo : EIATTR_KPARAM_INFO
	.align		4
.L_29:
        /*00b8*/ 	.byte	0x04, 0x17
        /*00ba*/ 	.short	(.L_31 - .L_30)
.L_30:
        /*00bc*/ 	.word	0x00000000
        /*00c0*/ 	.short	0x0002
        /*00c2*/ 	.short	0x0010
        /*00c4*/ 	.byte	0x00, 0xf4, 0x21, 0x00


	//----- nvinfo : EIATTR_KPARAM_INFO
	.align		4
.L_31:
        /*00c8*/ 	.byte	0x04, 0x17
        /*00ca*/ 	.short	(.L_33 - .L_32)
.L_32:
        /*00cc*/ 	.word	0x00000000
        /*00d0*/ 	.short	0x0001
        /*00d2*/ 	.short	0x0008
        /*00d4*/ 	.byte	0x00, 0xf4, 0x21, 0x00


	//----- nvinfo : EIATTR_KPARAM_INFO
	.align		4
.L_33:
        /*00d8*/ 	.byte	0x04, 0x17
        /*00da*/ 	.short	(.L_35 - .L_34)
.L_34:
        /*00dc*/ 	.word	0x00000000
        /*00e0*/ 	.short	0x0000
        /*00e2*/ 	.short	0x0000
        /*00e4*/ 	.byte	0x00, 0xf4, 0x21, 0x00


	//----- nvinfo : EIATTR_SPARSE_MMA_MASK
	.align		4
.L_35:
        /*00e8*/ 	.byte	0x03, 0x50
        /*00ea*/ 	.short	0x0000


	//----- nvinfo : EIATTR_MAXREG_COUNT
	.align		4
        /*00ec*/ 	.byte	0x03, 0x1b
        /*00ee*/ 	.short	0x00ff


	//----- nvinfo : EIATTR_NUM_BARRIERS
	.align		4
        /*00f0*/ 	.byte	0x02, 0x4c
        /*00f2*/ 	.byte	0x01
	.zero		1


	//----- nvinfo : EIATTR_ANNOTATIONS
	.align		4
        /*00f4*/ 	.byte	0x04, 0x55
        /*00f6*/ 	.short	(.L_37 - .L_36)


	//   ....[0]....
.L_36:
        /*00f8*/ 	.word	0x00000001
        /*00fc*/ 	.byte	0x80, 0x00, 0x00, 0x00, 0x01, 0x00, 0x00, 0x00, 0x30, 0x06, 0x00, 0x00, 0x01, 0x00, 0x00, 0x00
        /* <DEDUP_REMOVED lines=3140> */
        /*c54c*/ 	.byte	0xb0, 0x96, 0x04, 0x00, 0x01, 0x00, 0x00, 0x00, 0x10, 0x97, 0x04, 0x00


	//----- nvinfo : EIATTR_MERCURY_ISA_VERSION
	.align		4
.L_37:
        /*c558*/ 	.byte	0x03, 0x5f
        /*c55a*/ 	.short	0x0101


	//----- nvinfo : EIATTR_EXIT_INSTR_OFFSETS
	.align		4
        /*c55c*/ 	.byte	0x04, 0x1c
        /*c55e*/ 	.short	(.L_39 - .L_38)


	//   ....[0]....
.L_38:
        /*c560*/ 	.word	0x0004eeb0


	//   ....[1]....
        /*c564*/ 	.word	0x0004eed0


	//----- nvinfo : EIATTR_REQNTID
	.align		4
.L_39:
        /*c568*/ 	.byte	0x04, 0x10
        /*c56a*/ 	.short	(.L_41 - .L_40)
.L_40:
        /*c56c*/ 	.word	0x00000080
        /*c570*/ 	.word	0x00000001
        /*c574*/ 	.word	0x00000001


	//----- nvinfo : EIATTR_CBANK_PARAM_SIZE
	.align		4
.L_41:
        /*c578*/ 	.byte	0x03, 0x19
        /*c57a*/ 	.short	0x0050


	//----- nvinfo : EIATTR_PARAM_CBANK
	.align		4
        /*c57c*/ 	.byte	0x04, 0x0a
        /*c57e*/ 	.short	(.L_43 - .L_42)
	.align		4
.L_42:
        /*c580*/ 	.word	index@(.nv.constant0.matmul_kernel)
        /*c584*/ 	.short	0x0210
        /*c586*/ 	.short	0x0050


	//----- nvinfo : EIATTR_SW_WAR
	.align		4
.L_43:
        /*c588*/ 	.byte	0x04, 0x36
        /*c58a*/ 	.short	(.L_45 - .L_44)
.L_44:
        /*c58c*/ 	.word	0x00000008
.L_45:


//--------------------- .nv.callgraph             --------------------------
	.section	.nv.callgraph,"",@"SHT_CUDA_CALLGRAPH"
	.align	4
	.sectionentsize	8
	.align		4
        /*0000*/ 	.word	0x00000000
	.align		4
        /*0004*/ 	.word	0xffffffff
	.align		4
        /*0008*/ 	.word	0x00000000
	.align		4
        /*000c*/ 	.word	0xfffffffe
	.align		4
        /*0010*/ 	.word	0x00000000
	.align		4
        /*0014*/ 	.word	0xfffffffd
	.align		4
        /*0018*/ 	.word	0x00000000
	.align		4
        /*001c*/ 	.word	0xfffffffc


//--------------------- .text.matmul_kernel       --------------------------
	.section	.text.matmul_kernel,"ax",@progbits
	.align	128
        .global         matmul_kernel
        .type           matmul_kernel,@function
        .size           matmul_kernel,(.L_x_3 - matmul_kernel)
        .other          matmul_kernel,@"STO_CUDA_ENTRY STV_DEFAULT"
matmul_kernel:
.text.matmul_kernel:
[----:B------:R-:W1:Y:S08]  /*0000*/  LDC R1, c[0x0][0x28] ;  /* 0x00000a00ff017b82 */ /* 0x000e700000000800 */
[----:B------:R-:W2:Y:S01]  /*0010*/  LDC.64 R2, c[0x0][0x228] ;  /* 0x00008a00ff027b82 */ /* 0x000ea20000000a00 */
[----:B-1----:R-:W-:Y:S01]  /*0020*/  VIADD R1, R1, 0xffffe6c0 ;  /* 0xffffe6c001017836 */ /* 0x002fe20000000000 */
[----:B------:R-:W1:Y:S01]  /*0030*/  S2R R5, SR_CTAID.X ;  /* 0x0000000000057919 */ /* 0x000e620000002500 */
[----:B------:R-:W-:Y:S01]  /*0040*/  ULDC UR4, c[0x0][0x234] ;  /* 0x00008d0000047ab9 */ /* 0x000fe20000000800 */
[----:B------:R-:W-:Y:S01]  /*0050*/  ULDC.64 UR6, c[0x0][0x210] ;  /* 0x0000840000067ab9 */ /* 0x000fe20000000a00 */
[----:B------:R-:W3:Y:S01]  /*0060*/  S2R R14, SR_TID.X ;  /* 0x00000000000e7919 */ /* 0x000ee20000002100 */
[----:B--2---:R-:W-:Y:S01]  /*0070*/  IMAD.MOV.U32 R11, RZ, RZ, R3 ;  /* 0x000000ffff0b7224 */ /* 0x004fe200078e0003 */
[----:B------:R2:W-:Y:S01]  /*0080*/  STL.64 [R1+0x1458], R2 ;  /* 0x0014580201007387 */ /* 0x0005e20000100a00 */
[----:B------:R-:W-:-:S03]  /*0090*/  IMAD.MOV.U32 R23, RZ, RZ, R2 ;  /* 0x000000ffff177224 */ /* 0x000fc600078e0002 */
[----:B------:R-:W-:Y:S02]  /*00a0*/  IADD3 R0, R11, 0xff, RZ ;  /* 0x000000ff0b007810 */ /* 0x000fe40007ffe0ff */
[----:B------:R-:W-:Y:S02]  /*00b0*/  IABS R13, R23 ;  /* 0x00000017000d7213 */ /* 0x000fe40000000000 */
[----:B-1----:R-:W-:Y:S02]  /*00c0*/  IABS R8, R5 ;  /* 0x0000000500087213 */ /* 0x002fe40000000000 */
[----:B--2---:R-:W-:Y:S02]  /*00d0*/  SHF.R.S32.HI R3, RZ, 0x1f, R0 ;  /* 0x0000001fff037819 */ /* 0x004fe40000011400 */
[----:B---3--:R-:W-:Y:S02]  /*00e0*/  LOP3.LUT R14, R14, 0x7f, RZ, 0xc0, !PT ;  /* 0x0000007f0e0e7812 */ /* 0x008fe400078ec0ff */
[----:B------:R-:W-:-:S04]  /*00f0*/  LEA.HI R3, R3, R0, RZ, 0x8 ;  /* 0x0000000003037211 */ /* 0x000fc800078f40ff */
[----:B------:R-:W-:-:S05]  /*0100*/  SHF.R.S32.HI R3, RZ, 0x8, R3 ;  /* 0x00000008ff037819 */ /* 0x000fca0000011403 */
[----:B------:R-:W-:-:S05]  /*0110*/  IMAD.SHL.U32 R4, R3, 0x8, RZ ;  /* 0x0000000803047824 */ /* 0x000fca00078e00ff */
[-C--:B------:R-:W-:Y:S02]  /*0120*/  IABS R7, R4.reuse ;  /* 0x0000000400077213 */ /* 0x080fe40000000000 */
[----:B------:R-:W-:Y:S02]  /*0130*/  IABS R10, R4 ;  /* 0x00000004000a7213 */ /* 0x000fe40000000000 */
[----:B------:R-:W1:Y:S08]  /*0140*/  I2F.RP R0, R7 ;  /* 0x0000000700007306 */ /* 0x000e700000209400 */
[----:B-1----:R-:W1:Y:S02]  /*0150*/  MUFU.RCP R0, R0 ;  /* 0x0000000000007308 */ /* 0x002e640000001000 */
[----:B-1----:R-:W-:-:S02]  /*0160*/  VIADD R2, R0, 0xffffffe ;  /* 0x0ffffffe00027836 */ /* 0x002fc40000000000 */
[----:B------:R-:W-:-:S04]  /*0170*/  IMAD.MOV R0, RZ, RZ, -R10 ;  /* 0x000000ffff007224 */ /* 0x000fc800078e0a0a */
[----:B------:R1:W2:Y:S02]  /*0180*/  F2I.FTZ.U32.TRUNC.NTZ R3, R2 ;  /* 0x0000000200037305 */ /* 0x0002a4000021f000 */
[----:B-1----:R-:W-:Y:S02]  /*0190*/  IMAD.MOV.U32 R2, RZ, RZ, RZ ;  /* 0x000000ffff027224 */ /* 0x002fe400078e00ff */
[----:B--2---:R-:W-:-:S04]  /*01a0*/  IMAD.MOV R6, RZ, RZ, -R3 ;  /* 0x000000ffff067224 */ /* 0x004fc800078e0a03 */
[----:B------:R-:W-:Y:S01]  /*01b0*/  IMAD R9, R6, R7, RZ ;  /* 0x0000000706097224 */ /* 0x000fe200078e02ff */
[----:B------:R-:W-:-:S03]  /*01c0*/  MOV R6, R8 ;  /* 0x0000000800067202 */ /* 0x000fc60000000f00 */
[----:B------:R-:W-:-:S06]  /*01d0*/  IMAD.HI.U32 R3, R3, R9, R2 ;  /* 0x0000000903037227 */ /* 0x000fcc00078e0002 */
[----:B------:R-:W-:-:S04]  /*01e0*/  IMAD.HI.U32 R3, R3, R6, RZ ;  /* 0x0000000603037227 */ /* 0x000fc800078e00ff */
[----:B------:R-:W-:-:S05]  /*01f0*/  IMAD R0, R3, R0, R6 ;  /* 0x0000000003007224 */ /* 0x000fca00078e0206 */
[----:B------:R-:W-:-:S13]  /*0200*/  ISETP.GT.U32.AND P1, PT, R7, R0, PT ;  /* 0x000000000700720c */ /* 0x000fda0003f24070 */
[----:B------:R-:W-:Y:S01]  /*0210*/  @!P1 IMAD.IADD R0, R0, 0x1, -R7 ;  /* 0x0000000100009824 */ /* 0x000fe200078e0a07 */
[----:B------:R-:W-:Y:S02]  /*0220*/  @!P1 IADD3 R3, R3, 0x1, RZ ;  /* 0x0000000103039810 */ /* 0x000fe40007ffe0ff */
[----:B------:R-:W-:Y:S02]  /*0230*/  ISETP.NE.AND P1, PT, R4, RZ, PT ;  /* 0x000000ff0400720c */ /* 0x000fe40003f25270 */
[----:B------:R-:W-:Y:S02]  /*0240*/  ISETP.GE.U32.AND P0, PT, R0, R7, PT ;  /* 0x000000070000720c */ /* 0x000fe40003f06070 */
[----:B------:R-:W-:-:S04]  /*0250*/  LOP3.LUT R0, R5, R4, RZ, 0x3c, !PT ;  /* 0x0000000405007212 */ /* 0x000fc800078e3cff */
[----:B------:R-:W-:Y:S01]  /*0260*/  ISETP.GE.AND P2, PT, R0, RZ, PT ;  /* 0x000000ff0000720c */ /* 0x000fe20003f46270 */
[----:B------:R-:W-:-:S06]  /*0270*/  VIADD R0, R23, 0xff ;  /* 0x000000ff17007836 */ /* 0x000fcc0000000000 */
[----:B------:R-:W-:-:S04]  /*0280*/  @P0 VIADD R3, R3, 0x1 ;  /* 0x0000000103030836 */ /* 0x000fc80000000000 */
[----:B------:R-:W-:Y:S01]  /*0290*/  IMAD.MOV.U32 R2, RZ, RZ, R3 ;  /* 0x000000ffff027224 */ /* 0x000fe200078e0003 */
[----:B------:R-:W-:-:S04]  /*02a0*/  SHF.R.S32.HI R3, RZ, 0x1f, R0 ;  /* 0x0000001fff037819 */ /* 0x000fc80000011400 */
[----:B------:R-:W-:Y:S02]  /*02b0*/  @!P2 IADD3 R2, -R2, RZ, RZ ;  /* 0x000000ff0202a210 */ /* 0x000fe40007ffe1ff */
[----:B------:R-:W-:Y:S02]  /*02c0*/  @!P1 LOP3.LUT R2, RZ, R4, RZ, 0x33, !PT ;  /* 0x00000004ff029212 */ /* 0x000fe400078e33ff */
[----:B------:R-:W-:-:S03]  /*02d0*/  LEA.HI R3, R3, R0, RZ, 0x8 ;  /* 0x0000000003037211 */ /* 0x000fc600078f40ff */
[----:B------:R-:W-:Y:S02]  /*02e0*/  IMAD.SHL.U32 R8, R2, 0x8, RZ ;  /* 0x0000000802087824 */ /* 0x000fe400078e00ff */
[----:B------:R-:W-:-:S03]  /*02f0*/  IMAD.MOV R2, RZ, RZ, -R2 ;  /* 0x000000ffff027224 */ /* 0x000fc600078e0a02 */
[----:B------:R-:W-:Y:S01]  /*0300*/  LEA.HI.SX32 R3, R3, -R8, 0x18 ;  /* 0x8000000803037211 */ /* 0x000fe200078fc2ff */
[----:B------:R-:W-:-:S03]  /*0310*/  IMAD R12, R4, R2, R5 ;  /* 0x00000002040c7224 */ /* 0x000fc600078e0205 */
[----:B------:R-:W-:Y:S02]  /*0320*/  VIMNMX R15, R3, 0x8, PT ;  /* 0x00000008030f7848 */ /* 0x000fe40003fe0100 */
[----:B------:R-:W-:Y:S02]  /*0330*/  IABS R9, R12 ;  /* 0x0000000c00097213 */ /* 0x000fe40000000000 */
[-C--:B------:R-:W-:Y:S02]  /*0340*/  IABS R7, R15.reuse ;  /* 0x0000000f00077213 */ /* 0x080fe40000000000 */
[----:B------:R-:W-:Y:S02]  /*0350*/  IABS R4, R15 ;  /* 0x0000000f00047213 */ /* 0x000fe40000000000 */
[----:B------:R-:W1:Y:S08]  /*0360*/  I2F.RP R0, R7 ;  /* 0x0000000700007306 */ /* 0x000e700000209400 */
[----:B-1----:R-:W1:Y:S02]  /*0370*/  MUFU.RCP R0, R0 ;  /* 0x0000000000007308 */ /* 0x002e640000001000 */
[----:B-1----:R-:W-:-:S02]  /*0380*/  VIADD R3, R0, 0xffffffe ;  /* 0x0ffffffe00037836 */ /* 0x002fc40000000000 */
[----:B------:R-:W-:-:S04]  /*0390*/  IMAD.MOV R0, RZ, RZ, -R4 ;  /* 0x000000ffff007224 */ /* 0x000fc800078e0a04 */
[----:B------:R-:W1:Y:S08]  /*03a0*/  I2F.RP R4, R13 ;  /* 0x0000000d00047306 */ /* 0x000e700000209400 */
[----:B------:R-:W2:Y:S08]  /*03b0*/  F2I.FTZ.U32.TRUNC.NTZ R3, R3 ;  /* 0x0000000300037305 */ /* 0x000eb0000021f000 */
[----:B-1----:R-:W1:Y:S01]  /*03c0*/  MUFU.RCP R4, R4 ;  /* 0x0000000400047308 */ /* 0x002e620000001000 */
[----:B--2---:R-:W-:-:S05]  /*03d0*/  IADD3 R6, RZ, -R3, RZ ;  /* 0x80000003ff067210 */ /* 0x004fca0007ffe0ff */
[----:B------:R-:W-:-:S04]  /*03e0*/  IMAD.MOV.U32 R2, RZ, RZ, R6 ;  /* 0x000000ffff027224 */ /* 0x000fc800078e0006 */
[----:B------:R-:W-:Y:S02]  /*03f0*/  IMAD R5, R2, R7, RZ ;  /* 0x0000000702057224 */ /* 0x000fe400078e02ff */
[----:B------:R-:W-:Y:S02]  /*0400*/  IMAD.MOV.U32 R2, RZ, RZ, RZ ;  /* 0x000000ffff027224 */ /* 0x000fe400078e00ff */
[----:B-1----:R-:W-:Y:S02]  /*0410*/  VIADD R6, R4, 0xffffffe ;  /* 0x0ffffffe04067836 */ /* 0x002fe40000000000 */
[----:B------:R-:W-:Y:S01]  /*0420*/  IMAD.HI.U32 R2, R3, R5, R2 ;  /* 0x0000000503027227 */ /* 0x000fe200078e0002 */
[----:B------:R-:W-:-:S04]  /*0430*/  IABS R3, R11 ;  /* 0x0000000b00037213 */ /* 0x000fc80000000000 */
[----:B------:R-:W1:Y:S01]  /*0440*/  I2F.RP R5, R3 ;  /* 0x0000000300057306 */ /* 0x000e620000209400 */
[----:B------:R-:W-:-:S04]  /*0450*/  IMAD.HI.U32 R2, R2, R9, RZ ;  /* 0x0000000902027227 */ /* 0x000fc800078e00ff */
[----:B------:R-:W-:-:S05]  /*0460*/  IMAD R0, R2, R0, R9 ;  /* 0x0000000002007224 */ /* 0x000fca00078e0209 */
[----:B------:R-:W-:Y:S01]  /*0470*/  ISETP.GT.U32.AND P1, PT, R7, R0, PT ;  /* 0x000000000700720c */ /* 0x000fe20003f24070 */
[----:B-1----:R-:W1:-:S12]  /*0480*/  MUFU.RCP R5, R5 ;  /* 0x0000000500057308 */ /* 0x002e580000001000 */
[-C--:B------:R-:W-:Y:S01]  /*0490*/  @!P1 IADD3 R0, R0, -R7.reuse, RZ ;  /* 0x8000000700009210 */ /* 0x080fe20007ffe0ff */
[----:B------:R-:W-:Y:S01]  /*04a0*/  @!P1 VIADD R2, R2, 0x1 ;  /* 0x0000000102029836 */ /* 0x000fe20000000000 */
[----:B------:R-:W-:Y:S02]  /*04b0*/  ISETP.NE.AND P1, PT, R15, RZ, PT ;  /* 0x000000ff0f00720c */ /* 0x000fe40003f25270 */
[----:B------:R-:W-:Y:S02]  /*04c0*/  ISETP.GE.U32.AND P0, PT, R0, R7, PT ;  /* 0x000000070000720c */ /* 0x000fe40003f06070 */
[----:B------:R-:W-:Y:S01]  /*04d0*/  LOP3.LUT R0, R12, R15, RZ, 0x3c, !PT ;  /* 0x0000000f0c007212 */ /* 0x000fe200078e3cff */
[----:B------:R2:W-:Y:S01]  /*04e0*/  F2I.FTZ.U32.TRUNC.NTZ R7, R6 ;  /* 0x0000000600077305 */ /* 0x0005e2000021f000 */
[----:B-1----:R-:W-:Y:S02]  /*04f0*/  VIADD R10, R5, 0xffffffe ;  /* 0x0ffffffe050a7836 */ /* 0x002fe40000000000 */
[----:B------:R-:W-:-:S05]  /*0500*/  ISETP.GE.AND P2, PT, R0, RZ, PT ;  /* 0x000000ff0000720c */ /* 0x000fca0003f46270 */
[----:B------:R1:W3:Y:S01]  /*0510*/  F2I.FTZ.U32.TRUNC.NTZ R11, R10 ;  /* 0x0000000a000b7305 */ /* 0x0002e2000021f000 */
[----:B--2---:R-:W-:Y:S02]  /*0520*/  IMAD.MOV.U32 R6, RZ, RZ, RZ ;  /* 0x000000ffff067224 */ /* 0x004fe400078e00ff */
[----:B------:R-:W-:-:S05]  /*0530*/  @P0 VIADD R2, R2, 0x1 ;  /* 0x0000000102020836 */ /* 0x000fca0000000000 */
[----:B------:R-:W-:Y:S02]  /*0540*/  @!P2 IADD3 R2, -R2, RZ, RZ ;  /* 0x000000ff0202a210 */ /* 0x000fe40007ffe1ff */
[----:B------:R-:W-:Y:S02]  /*0550*/  @!P1 LOP3.LUT R2, RZ, R15, RZ, 0x33, !PT ;  /* 0x0000000fff029212 */ /* 0x000fe400078e33ff */
[----:B-1----:R-:W-:Y:S02]  /*0560*/  MOV R10, RZ ;  /* 0x000000ff000a7202 */ /* 0x002fe40000000f00 */
[----:B------:R-:W-:Y:S01]  /*0570*/  SHF.L.U32 R5, R2, 0x8, RZ ;  /* 0x0000000802057819 */ /* 0x000fe200000006ff */
[----:B------:R-:W-:Y:S02]  /*0580*/  IMAD.MOV R0, RZ, RZ, -R2 ;  /* 0x000000ffff007224 */ /* 0x000fe400078e0a02 */
[----:B---3--:R-:W-:Y:S02]  /*0590*/  IMAD.MOV R4, RZ, RZ, -R11 ;  /* 0x000000ffff047224 */ /* 0x008fe400078e0a0b */
[----:B------:R-:W-:-:S02]  /*05a0*/  IMAD R0, R15, R0, R12 ;  /* 0x000000000f007224 */ /* 0x000fc400078e020c */
[----:B------:R-:W-:Y:S02]  /*05b0*/  IMAD R9, R4, R3, RZ ;  /* 0x0000000304097224 */ /* 0x000fe400078e02ff */
[----:B------:R-:W-:Y:S02]  /*05c0*/  IMAD.IADD R0, R8, 0x1, R0 ;  /* 0x0000000108007824 */ /* 0x000fe400078e0200 */
[----:B------:R-:W-:Y:S02]  /*05d0*/  VIADD R12, R5, 0xff ;  /* 0x000000ff050c7836 */ /* 0x000fe40000000000 */
[----:B------:R-:W-:Y:S02]  /*05e0*/  IMAD R8, R0, 0x100, R14 ;  /* 0x0000010000087824 */ /* 0x000fe400078e020e */
[----:B------:R-:W-:Y:S01]  /*05f0*/  IMAD.MOV R2, RZ, RZ, -R7 ;  /* 0x000000ffff027224 */ /* 0x000fe200078e0a07 */
[----:B------:R-:W-:Y:S01]  /*0600*/  IABS R21, R12 ;  /* 0x0000000c00157213 */ /* 0x000fe20000000000 */
[----:B------:R-:W-:Y:S01]  /*0610*/  IMAD.HI.U32 R0, R11, R9, R10 ;  /* 0x000000090b007227 */ /* 0x000fe200078e000a */
[----:B------:R-:W-:Y:S01]  /*0620*/  IABS R4, R8 ;  /* 0x0000000800047213 */ /* 0x000fe20000000000 */
[----:B------:R1:W-:Y:S01]  /*0630*/  STL [R1+0x1514], R8 ;  /* 0x0015140801007387 */ /* 0x0003e20000100800 */
[----:B------:R-:W-:Y:S01]  /*0640*/  ISETP.GE.AND P1, PT, R12, RZ, PT ;  /* 0x000000ff0c00720c */ /* 0x000fe20003f26270 */
[----:B------:R-:W-:-:S02]  /*0650*/  VIADD R9, R8, 0x80 ;  /* 0x0000008008097836 */ /* 0x000fc40000000000 */
[----:B------:R-:W-:Y:S02]  /*0660*/  IMAD R11, R2, R13, RZ ;  /* 0x0000000d020b7224 */ /* 0x000fe400078e02ff */
[----:B------:R-:W-:Y:S01]  /*0670*/  IMAD.HI.U32 R2, R0, R21, RZ ;  /* 0x0000001500027227 */ /* 0x000fe200078e00ff */
[----:B------:R-:W-:Y:S01]  /*0680*/  IABS R10, R9 ;  /* 0x00000009000a7213 */ /* 0x000fe20000000000 */
[----:B------:R-:W-:Y:S02]  /*0690*/  STL [R1+0x1518], R9 ;  /* 0x0015180901007387 */ /* 0x000fe40000100800 */
[----:B------:R-:W-:Y:S01]  /*06a0*/  IMAD.HI.U32 R6, R7, R11, R6 ;  /* 0x0000000b07067227 */ /* 0x000fe200078e0006 */
[----:B------:R-:W-:-:S03]  /*06b0*/  MOV R7, R10 ;  /* 0x0000000a00077202 */ /* 0x000fc60000000f00 */
[----:B------:R-:W-:Y:S02]  /*06c0*/  IMAD.MOV R10, RZ, RZ, -R2 ;  /* 0x000000ffff0a7224 */ /* 0x000fe400078e0a02 */
[----:B------:R-:W-:-:S04]  /*06d0*/  IMAD.HI.U32 R2, R6, R4, RZ ;  /* 0x0000000406027227 */ /* 0x000fc800078e00ff */
[----:B------:R-:W-:Y:S01]  /*06e0*/  IMAD.HI.U32 R6, R6, R7, RZ ;  /* 0x0000000706067227 */ /* 0x000fe200078e00ff */
[----:B------:R-:W-:-:S03]  /*06f0*/  IADD3 R2, -R2, RZ, RZ ;  /* 0x000000ff02027210 */ /* 0x000fc60007ffe1ff */
[----:B------:R-:W-:Y:S02]  /*0700*/  IMAD.MOV R6, RZ, RZ, -R6 ;  /* 0x000000ffff067224 */ /* 0x000fe400078e0a06 */
[----:B------:R-:W-:Y:S02]  /*0710*/  IMAD R2, R13, R2, R4 ;  /* 0x000000020d027224 */ /* 0x000fe400078e0204 */
[----:B------:R-:W-:Y:S02]  /*0720*/  VIADD R17, R5, 0x1 ;  /* 0x0000000105117836 */ /* 0x000fe40000000000 */
[C---:B------:R-:W-:Y:S01]  /*0730*/  IMAD R4, R13.reuse, R6, R7 ;  /* 0x000000060d047224 */ /* 0x040fe200078e0207 */
[----:B------:R-:W-:Y:S01]  /*0740*/  ISETP.GT.U32.AND P0, PT, R13, R2, PT ;  /* 0x000000020d00720c */ /* 0x000fe20003f04070 */
[----:B------:R-:W-:Y:S01]  /*0750*/  VIADD R18, R5, 0x2 ;  /* 0x0000000205127836 */ /* 0x000fe20000000000 */
[----:B------:R-:W-:Y:S01]  /*0760*/  ISETP.GE.AND P4, PT, R17, RZ, PT ;  /* 0x000000ff1100720c */ /* 0x000fe20003f86270 */
[----:B------:R-:W-:Y:S01]  /*0770*/  IMAD R21, R3, R10, R21 ;  /* 0x0000000a03157224 */ /* 0x000fe200078e0215 */
[----:B------:R-:W-:Y:S01]  /*0780*/  IABS R10, R17 ;  /* 0x00000011000a7213 */ /* 0x000fe20000000000 */
[----:B------:R-:W-:Y:S01]  /*0790*/  VIADD R19, R5, 0x3 ;  /* 0x0000000305137836 */ /* 0x000fe20000000000 */
[----:B------:R-:W-:Y:S01]  /*07a0*/  ISETP.GT.U32.AND P2, PT, R13, R4, PT ;  /* 0x000000040d00720c */ /* 0x000fe20003f44070 */
[----:B------:R-:W-:Y:S01]  /*07b0*/  VIADD R20, R5, 0x4 ;  /* 0x0000000405147836 */ /* 0x000fe20000000000 */
[----:B------:R-:W-:Y:S01]  /*07c0*/  IABS R11, R18 ;  /* 0x00000012000b7213 */ /* 0x000fe20000000000 */
[----:B------:R-:W-:Y:S01]  /*07d0*/  IMAD.HI.U32 R6, R0, R10, RZ ;  /* 0x0000000a00067227 */ /* 0x000fe200078e00ff */
[----:B------:R-:W-:-:S02]  /*07e0*/  ISETP.GT.U32.AND P5, PT, R3, R21, PT ;  /* 0x000000150300720c */ /* 0x000fc40003fa4070 */
[----:B------:R-:W-:Y:S01]  /*07f0*/  IABS R14, R19 ;  /* 0x00000013000e7213 */ /* 0x000fe20000000000 */
[----:B------:R-:W-:Y:S01]  /*0800*/  IMAD.HI.U32 R7, R0, R11, RZ ;  /* 0x0000000b00077227 */ /* 0x000fe200078e00ff */
[----:B------:R-:W-:Y:S02]  /*0810*/  IADD3 R6, -R6, RZ, RZ ;  /* 0x000000ff06067210 */ /* 0x000fe40007ffe1ff */
[----:B------:R-:W-:Y:S01]  /*0820*/  @!P0 IADD3 R2, R2, -R13, RZ ;  /* 0x8000000d02028210 */ /* 0x000fe20007ffe0ff */
[----:B------:R-:W-:Y:S01]  /*0830*/  IMAD.MOV R12, RZ, RZ, -R7 ;  /* 0x000000ffff0c7224 */ /* 0x000fe200078e0a07 */
[----:B------:R-:W-:Y:S01]  /*0840*/  IABS R15, R20 ;  /* 0x00000014000f7213 */ /* 0x000fe20000000000 */
[----:B------:R-:W-:Y:S01]  /*0850*/  IMAD R6, R3, R6, R10 ;  /* 0x0000000603067224 */ /* 0x000fe200078e020a */
[----:B------:R-:W-:Y:S01]  /*0860*/  ISETP.GT.U32.AND P6, PT, R13, R2, PT ;  /* 0x000000020d00720c */ /* 0x000fe20003fc4070 */
[----:B------:R-:W-:Y:S02]  /*0870*/  @!P2 IMAD.IADD R4, R4, 0x1, -R13 ;  /* 0x000000010404a824 */ /* 0x000fe400078e0a0d */
[C---:B------:R-:W-:Y:S01]  /*0880*/  IMAD R10, R3.reuse, R12, R11 ;  /* 0x0000000c030a7224 */ /* 0x040fe200078e020b */
[----:B------:R-:W-:Y:S01]  /*0890*/  ISETP.GT.U32.AND P2, PT, R3, R6, PT ;  /* 0x000000060300720c */ /* 0x000fe20003f44070 */
[----:B------:R-:W-:Y:S01]  /*08a0*/  IMAD.HI.U32 R7, R0, R14, RZ ;  /* 0x0000000e00077227 */ /* 0x000fe200078e00ff */
[----:B------:R-:W-:-:S02]  /*08b0*/  ISETP.GT.U32.AND P3, PT, R13, R4, PT ;  /* 0x000000040d00720c */ /* 0x000fc40003f64070 */
[----:B------:R-:W-:Y:S01]  /*08c0*/  ISETP.GT.U32.AND P0, PT, R3, R10, PT ;  /* 0x0000000a0300720c */ /* 0x000fe20003f04070 */
[----:B------:R-:W-:Y:S01]  /*08d0*/  IMAD.MOV R12, RZ, RZ, -R7 ;  /* 0x000000ffff0c7224 */ /* 0x000fe200078e0a07 */
[----:B------:R-:W-:Y:S01]  /*08e0*/  @!P5 IADD3 R21, R21, -R3, RZ ;  /* 0x800000031515d210 */ /* 0x000fe20007ffe0ff */
[----:B------:R-:W-:Y:S02]  /*08f0*/  VIADD R22, R5, 0x5 ;  /* 0x0000000505167836 */ /* 0x000fe40000000000 */
[C---:B------:R-:W-:Y:S02]  /*0900*/  IMAD R12, R3.reuse, R12, R14 ;  /* 0x0000000c030c7224 */ /* 0x040fe400078e020e */
[----:B------:R-:W-:Y:S01]  /*0910*/  @!P6 IMAD.IADD R2, R2, 0x1, -R13 ;  /* 0x000000010202e824 */ /* 0x000fe200078e0a0d */
[C---:B------:R-:W-:Y:S01]  /*0920*/  ISETP.GT.U32.AND P6, PT, R3.reuse, R21, PT ;  /* 0x000000150300720c */ /* 0x040fe20003fc4070 */
[----:B------:R-:W-:Y:S01]  /*0930*/  IMAD.HI.U32 R7, R0, R15, RZ ;  /* 0x0000000f00077227 */ /* 0x000fe200078e00ff */
[----:B------:R-:W-:-:S02]  /*0940*/  ISETP.GT.U32.AND P5, PT, R3, R12, PT ;  /* 0x0000000c0300720c */ /* 0x000fc40003fa4070 */
[----:B------:R-:W-:Y:S01]  /*0950*/  IABS R16, R22 ;  /* 0x0000001600107213 */ /* 0x000fe20000000000 */
[----:B------:R-:W-:Y:S01]  /*0960*/  @!P3 IMAD.IADD R4, R4, 0x1, -R13 ;  /* 0x000000010404b824 */ /* 0x000fe200078e0a0d */
[----:B------:R-:W-:Y:S01]  /*0970*/  ISETP.GE.AND P3, PT, R8, RZ, PT ;  /* 0x000000ff0800720c */ /* 0x000fe20003f66270 */
[----:B------:R-:W-:Y:S01]  /*0980*/  @!P2 IMAD.IADD R6, R6, 0x1, -R3 ;  /* 0x000000010606a824 */ /* 0x000fe200078e0a03 */
[-C--:B------:R-:W-:Y:S01]  /*0990*/  @!P0 IADD3 R10, R10, -R3.reuse, RZ ;  /* 0x800000030a0a8210 */ /* 0x080fe20007ffe0ff */
[----:B------:R-:W-:Y:S01]  /*09a0*/  IMAD.MOV R14, RZ, RZ, -R7 ;  /* 0x000000ffff0e7224 */ /* 0x000fe200078e0a07 */
[----:B------:R-:W-:Y:S01]  /*09b0*/  ISETP.GE.AND P0, PT, R9, RZ, PT ;  /* 0x000000ff0900720c */ /* 0x000fe20003f06270 */
[----:B------:R-:W-:Y:S01]  /*09c0*/  IMAD.HI.U32 R11, R0, R16, RZ ;  /* 0x00000010000b7227 */ /* 0x000fe200078e00ff */
[----:B------:R-:W-:Y:S02]  /*09d0*/  ISETP.NE.AND P2, PT, R23, RZ, PT ;  /* 0x000000ff1700720c */ /* 0x000fe40003f45270 */
[----:B------:R-:W-:Y:S01]  /*09e0*/  @!P6 IADD3 R21, R21, -R3, RZ ;  /* 0x800000031515e210 */ /* 0x000fe20007ffe0ff */
[C---:B------:R-:W-:Y:S01]  /*09f0*/  IMAD R14, R3.reuse, R14, R15 ;  /* 0x0000000e030e7224 */ /* 0x040fe200078e020f */
[----:B------:R-:W-:Y:S01]  /*0a00*/  ISETP.GT.U32.AND P6, PT, R3, R6, PT ;  /* 0x000000060300720c */ /* 0x000fe20003fc4070 */
[----:B------:R-:W-:Y:S01]  /*0a10*/  IMAD.MOV R11, RZ, RZ, -R11 ;  /* 0x000000ffff0b7224 */ /* 0x000fe200078e0a0b */
[----:B------:R-:W-:Y:S01]  /*0a20*/  LOP3.LUT R7, RZ, R23, RZ, 0x33, !PT ;  /* 0x00000017ff077212 */ /* 0x000fe200078e33ff */
[----:B------:R-:W-:-:S02]  /*0a30*/  VIADD R15, R5, 0x6 ;  /* 0x00000006050f7836 */ /* 0x000fc40000000000 */
[--C-:B------:R-:W-:Y:S01]  /*0a40*/  @!P5 IMAD.IADD R12, R12, 0x1, -R3.reuse ;  /* 0x000000010c0cd824 */ /* 0x100fe200078e0a03 */
[C---:B------:R-:W-:Y:S01]  /*0a50*/  ISETP.GT.U32.AND P5, PT, R3.reuse, R10, PT ;  /* 0x0000000a0300720c */ /* 0x040fe20003fa4070 */
[----:B------:R-:W-:Y:S02]  /*0a60*/  @!P3 IMAD.MOV R2, RZ, RZ, -R2 ;  /* 0x000000ffff02b224 */ /* 0x000fe400078e0a02 */
[----:B------:R-:W-:Y:S01]  /*0a70*/  @!P0 IMAD.MOV R4, RZ, RZ, -R4 ;  /* 0x000000ffff048224 */ /* 0x000fe200078e0a04 */
[C---:B------:R-:W-:Y:S01]  /*0a80*/  ISETP.GT.U32.AND P3, PT, R3.reuse, R12, PT ;  /* 0x0000000c0300720c */ /* 0x040fe20003f64070 */
[----:B------:R-:W-:Y:S01]  /*0a90*/  IMAD R16, R3, R11, R16 ;  /* 0x0000000b03107224 */ /* 0x000fe200078e0210 */
[----:B------:R-:W-:Y:S01]  /*0aa0*/  IABS R11, R15 ;  /* 0x0000000f000b7213 */ /* 0x000fe20000000000 */
[----:B------:R-:W-:Y:S01]  /*0ab0*/  VIADD R17, R5, 0x7 ;  /* 0x0000000705117836 */ /* 0x000fe20000000000 */
[C---:B-1----:R-:W-:Y:S01]  /*0ac0*/  SEL R8, R7.reuse, R2, !P2 ;  /* 0x0000000207087207 */ /* 0x042fe20005000000 */
[----:B------:R-:W-:Y:S01]  /*0ad0*/  @!P6 IMAD.IADD R6, R6, 0x1, -R3 ;  /* 0x000000010606e824 */ /* 0x000fe200078e0a03 */
[----:B------:R-:W-:Y:S01]  /*0ae0*/  SEL R2, R7, R4, !P2 ;  /* 0x0000000407027207 */ /* 0x000fe20005000000 */
[----:B------:R-:W-:Y:S01]  /*0af0*/  IMAD.MOV.U32 R7, RZ, RZ, R11 ;  /* 0x000000ffff077224 */ /* 0x000fe200078e000b */
[----:B------:R-:W-:Y:S01]  /*0b00*/  IABS R13, R17 ;  /* 0x00000011000d7213 */ /* 0x000fe20000000000 */
[----:B------:R1:W-:Y:S01]  /*0b10*/  STL [R1+0x70], R8 ;  /* 0x0000700801007387 */ /* 0x0003e20000100800 */
[----:B------:R-:W-:Y:S01]  /*0b20*/  ISETP.GE.AND P2, PT, R18, RZ, PT ;  /* 0x000000ff1200720c */ /* 0x000fe20003f46270 */
[----:B------:R-:W-:Y:S01]  /*0b30*/  @!P5 IMAD.IADD R10, R10, 0x1, -R3 ;  /* 0x000000010a0ad824 */ /* 0x000fe200078e0a03 */
[----:B------:R-:W-:Y:S01]  /*0b40*/  MOV R11, R13 ;  /* 0x0000000d000b7202 */ /* 0x000fe20000000f00 */
[----:B------:R2:W-:Y:S01]  /*0b50*/  STL [R1+0x74], R2 ;  /* 0x0000740201007387 */ /* 0x0005e20000100800 */
[C---:B------:R-:W-:Y:S01]  /*0b60*/  ISETP.GT.U32.AND P6, PT, R3.reuse, R16, PT ;  /* 0x000000100300720c */ /* 0x040fe20003fc4070 */
[----:B------:R-:W-:Y:S01]  /*0b70*/  @!P1 IMAD.MOV R21, RZ, RZ, -R21 ;  /* 0x000000ffff159224 */ /* 0x000fe200078e0a15 */
[----:B------:R-:W-:Y:S01]  /*0b80*/  ISETP.GT.U32.AND P0, PT, R3, R14, PT ;  /* 0x0000000e0300720c */ /* 0x000fe20003f04070 */
[----:B------:R-:W-:Y:S01]  /*0b90*/  IMAD.HI.U32 R4, R0, R11, RZ ;  /* 0x0000000b00047227 */ /* 0x000fe200078e00ff */
[----:B------:R-:W-:-:S02]  /*0ba0*/  ISETP.GE.AND P5, PT, R19, RZ, PT ;  /* 0x000000ff1300720c */ /* 0x000fc40003fa6270 */
[----:B------:R-:W-:Y:S01]  /*0bb0*/  STL [R1+0x1540], R21 ;  /* 0x0015401501007387 */ /* 0x000fe20000100800 */
[----:B-1----:R-:W-:Y:S01]  /*0bc0*/  IMAD.MOV.U32 R8, RZ, RZ, R6 ;  /* 0x000000ffff087224 */ /* 0x002fe200078e0006 */
[----:B------:R-:W-:Y:S01]  /*0bd0*/  IADD3 R13, R5, 0xa, RZ ;  /* 0x0000000a050d7810 */ /* 0x000fe20007ffe0ff */
[----:B--2---:R-:W-:-:S04]  /*0be0*/  IMAD.HI.U32 R2, R0, R7, RZ ;  /* 0x0000000700027227 */ /* 0x004fc800078e00ff */
[----:B------:R-:W-:Y:S01]  /*0bf0*/  IMAD.MOV R2, RZ, RZ, -R2 ;  /* 0x000000ffff027224 */ /* 0x000fe200078e0a02 */
[-C--:B------:R-:W-:Y:S01]  /*0c00*/  @!P6 IADD3 R16, R16, -R3.reuse, RZ ;  /* 0x800000031010e210 */ /* 0x080fe20007ffe0ff */
[----:B------:R-:W-:Y:S01]  /*0c10*/  @!P4 IMAD.MOV R8, RZ, RZ, -R8 ;  /* 0x000000ffff08c224 */ /* 0x000fe200078e0a08 */
[----:B------:R-:W-:Y:S01]  /*0c20*/  @!P0 IADD3 R14, R14, -R3, RZ ;  /* 0x800000030e0e8210 */ /* 0x000fe20007ffe0ff */
[----:B------:R-:W-:Y:S01]  /*0c30*/  @!P3 IMAD.IADD R12, R12, 0x1, -R3 ;  /* 0x000000010c0cb824 */ /* 0x000fe200078e0a03 */
[C---:B------:R-:W-:Y:S01]  /*0c40*/  ISETP.GT.U32.AND P4, PT, R3.reuse, R16, PT ;  /* 0x000000100300720c */ /* 0x040fe20003f84070 */
[----:B------:R-:W-:Y:S01]  /*0c50*/  IMAD.MOV R4, RZ, RZ, -R4 ;  /* 0x000000ffff047224 */ /* 0x000fe200078e0a04 */
[----:B------:R1:W-:Y:S01]  /*0c60*/  STL [R1+0x30], R8 ;  /* 0x0000300801007387 */ /* 0x0003e20000100800 */
[C---:B------:R-:W-:Y:S01]  /*0c70*/  IMAD R2, R3.reuse, R2, R7 ;  /* 0x0000000203027224 */ /* 0x040fe200078e0207 */
[C---:B------:R-:W-:Y:S01]  /*0c80*/  ISETP.GT.U32.AND P1, PT, R3.reuse, R14, PT ;  /* 0x0000000e0300720c */ /* 0x040fe20003f24070 */
[----:B------:R-:W-:Y:S01]  /*0c90*/  IMAD.MOV.U32 R6, RZ, RZ, R10 ;  /* 0x000000ffff067224 */ /* 0x000fe200078e000a */
[----:B------:R-:W-:Y:S01]  /*0ca0*/  ISETP.GE.AND P3, PT, R20, RZ, PT ;  /* 0x000000ff1400720c */ /* 0x000fe20003f66270 */
[C---:B------:R-:W-:Y:S01]  /*0cb0*/  IMAD R4, R3.reuse, R4, R11 ;  /* 0x0000000403047224 */ /* 0x040fe200078e020b */
[----:B------:R-:W-:Y:S01]  /*0cc0*/  ISETP.GE.AND P0, PT, R22, RZ, PT ;  /* 0x000000ff1600720c */ /* 0x000fe20003f06270 */
[----:B------:R-:W-:Y:S01]  /*0cd0*/  @!P2 IMAD.MOV R6, RZ, RZ, -R6 ;  /* 0x000000ffff06a224 */ /* 0x000fe200078e0a06 */
[----:B------:R-:W-:Y:S01]  /*0ce0*/  ISETP.GT.U32.AND P2, PT, R3, R2, PT ;  /* 0x000000020300720c */ /* 0x000fe20003f44070 */
[----:B------:R-:W-:Y:S01]  /*0cf0*/  VIADD R7, R5, 0x9 ;  /* 0x0000000905077836 */ /* 0x000fe20000000000 */
[----:B-1----:R-:W-:Y:S01]  /*0d00*/  MOV R8, R12 ;  /* 0x0000000c00087202 */ /* 0x002fe20000000f00 */
[--C-:B------:R-:W-:Y:S01]  /*0d10*/  @!P4 IMAD.IADD R16, R16, 0x1, -R3.reuse ;  /* 0x000000011010c824 */ /* 0x100fe200078e0a03 */
[----:B------:R1:W-:Y:S01]  /*0d20*/  STL [R1+0x2c], R6 ;  /* 0x00002c0601007387 */ /* 0x0003e20000100800 */
[----:B------:R-:W-:Y:S01]  /*0d30*/  ISETP.GE.AND P6, PT, R15, RZ, PT ;  /* 0x000000ff0f00720c */ /* 0x000fe20003fc6270 */
[----:B------:R-:W-:Y:S01]  /*0d40*/  VIADD R15, R5, 0xe ;  /* 0x0000000e050f7836 */ /* 0x000fe20000000000 */
[----:B------:R-:W-:Y:S01]  /*0d50*/  @!P5 IADD3 R8, -R8, RZ, RZ ;  /* 0x000000ff0808d210 */ /* 0x000fe20007ffe1ff */
[----:B------:R-:W-:Y:S01]  /*0d60*/  @!P1 IMAD.IADD R14, R14, 0x1, -R3 ;  /* 0x000000010e0e9824 */ /* 0x000fe200078e0a03 */
[----:B------:R-:W-:-:S02]  /*0d70*/  ISETP.GT.U32.AND P5, PT, R3, R4, PT ;  /* 0x000000040300720c */ /* 0x000fc40003fa4070 */
[----:B------:R-:W-:Y:S01]  /*0d80*/  IABS R11, R7 ;  /* 0x00000007000b7213 */ /* 0x000fe20000000000 */
[----:B------:R2:W-:Y:S01]  /*0d90*/  STL [R1+0x28], R8 ;  /* 0x0000280801007387 */ /* 0x0005e20000100800 */
[----:B------:R-:W-:Y:S01]  /*0da0*/  @!P2 IMAD.IADD R2, R2, 0x1, -R3 ;  /* 0x000000010202a824 */ /* 0x000fe200078e0a03 */
[----:B------:R-:W-:Y:S01]  /*0db0*/  ISETP.GE.AND P2, PT, R7, RZ, PT ;  /* 0x000000ff0700720c */ /* 0x000fe20003f46270 */
[----:B-1----:R-:W-:Y:S01]  /*0dc0*/  VIADD R6, R5, 0x8 ;  /* 0x0000000805067836 */ /* 0x002fe20000000000 */
[----:B------:R-:W-:Y:S01]  /*0dd0*/  ISETP.GE.AND P1, PT, R17, RZ, PT ;  /* 0x000000ff1100720c */ /* 0x000fe20003f26270 */
[----:B------:R-:W-:Y:S01]  /*0de0*/  IMAD.HI.U32 R7, R0, R11, RZ ;  /* 0x0000000b00077227 */ /* 0x000fe200078e00ff */
[----:B------:R-:W-:Y:S02]  /*0df0*/  IABS R23, R15 ;  /* 0x0000000f00177213 */ /* 0x000fe40000000000 */
[----:B------:R-:W-:Y:S01]  /*0e00*/  IABS R10, R6 ;  /* 0x00000006000a7213 */ /* 0x000fe20000000000 */
[----:B------:R-:W-:Y:S01]  /*0e10*/  IMAD.MOV R12, RZ, RZ, -R7 ;  /* 0x000000ffff0c7224 */ /* 0x000fe200078e0a07 */
[----:B------:R-:W-:Y:S01]  /*0e20*/  ISETP.GE.AND P4, PT, R6, RZ, PT ;  /* 0x000000ff0600720c */ /* 0x000fe20003f86270 */
[----:B------:R-:W-:Y:S01]  /*0e30*/  @!P5 IMAD.IADD R4, R4, 0x1, -R3 ;  /* 0x000000010404d824 */ /* 0x000fe200078e0a03 */
[----:B------:R-:W-:Y:S01]  /*0e40*/  ISETP.GT.U32.AND P5, PT, R3, R2, PT ;  /* 0x000000020300720c */ /* 0x000fe20003fa4070 */
[----:B------:R-:W-:Y:S01]  /*0e50*/  IMAD.HI.U32 R6, R0, R10, RZ ;  /* 0x0000000a00067227 */ /* 0x000fe200078e00ff */
[----:B--2---:R-:W-:-:S02]  /*0e60*/  MOV R8, R14 ;  /* 0x0000000e00087202 */ /* 0x004fc40000000f00 */
[C---:B------:R-:W-:Y:S01]  /*0e70*/  IADD3 R7, R5.reuse, 0xb, RZ ;  /* 0x0000000b05077810 */ /* 0x040fe20007ffe0ff */
[----:B------:R-:W-:Y:S01]  /*0e80*/  IMAD.MOV R6, RZ, RZ, -R6 ;  /* 0x000000ffff067224 */ /* 0x000fe200078e0a06 */
[----:B------:R-:W-:Y:S01]  /*0e90*/  IADD3 R21, R5, 0xfb, RZ ;  /* 0x000000fb05157810 */ /* 0x000fe20007ffe0ff */
[----:B------:R-:W-:Y:S01]  /*0ea0*/  @!P3 IMAD.MOV R8, RZ, RZ, -R8 ;  /* 0x000000ffff08b224 */ /* 0x000fe200078e0a08 */
[C---:B------:R-:W-:Y:S01]  /*0eb0*/  ISETP.GT.U32.AND P3, PT, R3.reuse, R4, PT ;  /* 0x000000040300720c */ /* 0x040fe20003f64070 */
[C---:B------:R-:W-:Y:S02]  /*0ec0*/  IMAD R6, R3.reuse, R6, R10 ;  /* 0x0000000603067224 */ /* 0x040fe400078e020a */
[C---:B------:R-:W-:Y:S01]  /*0ed0*/  IMAD R10, R3.reuse, R12, R11 ;  /* 0x0000000c030a7224 */ /* 0x040fe200078e020b */
[----:B------:R1:W-:Y:S01]  /*0ee0*/  STL [R1+0x24], R8 ;  /* 0x0000240801007387 */ /* 0x0003e20000100800 */
[----:B------:R-:W-:Y:S01]  /*0ef0*/  @!P5 IMAD.IADD R2, R2, 0x1, -R3 ;  /* 0x000000010202d824 */ /* 0x000fe200078e0a03 */
[----:B------:R-:W-:Y:S01]  /*0f00*/  ISETP.GT.U32.AND P5, PT, R3, R6, PT ;  /* 0x000000060300720c */ /* 0x000fe20003fa4070 */
[----:B------:R-:W-:Y:S01]  /*0f10*/  VIADD R14, R5, 0xd ;  /* 0x0000000d050e7836 */ /* 0x000fe20000000000 */
[----:B------:R-:W-:Y:S01]  /*0f20*/  IABS R12, R7 ;  /* 0x00000007000c7213 */ /* 0x000fe20000000000 */
[----:B------:R-:W-:-:S03]  /*0f30*/  IMAD.MOV.U32 R9, RZ, RZ, R2 ;  /* 0x000000ffff097224 */ /* 0x000fc600078e0002 */
[----:B------:R-:W-:Y:S01]  /*0f40*/  IABS R22, R14 ;  /* 0x0000000e00167213 */ /* 0x000fe20000000000 */
[----:B------:R-:W-:Y:S01]  /*0f50*/  @!P6 IMAD.MOV R9, RZ, RZ, -R9 ;  /* 0x000000ffff09e224 */ /* 0x000fe200078e0a09 */
[----:B------:R-:W-:Y:S01]  /*0f60*/  ISETP.GT.U32.AND P6, PT, R3, R10, PT ;  /* 0x0000000a0300720c */ /* 0x000fe20003fc4070 */
[----:B-1----:R-:W-:Y:S02]  /*0f70*/  IMAD.MOV.U32 R8, RZ, RZ, R16 ;  /* 0x000000ffff087224 */ /* 0x002fe400078e0010 */
[--C-:B------:R-:W-:Y:S01]  /*0f80*/  @!P3 IMAD.IADD R4, R4, 0x1, -R3.reuse ;  /* 0x000000010404b824 */ /* 0x100fe200078e0a03 */
[----:B------:R-:W-:Y:S01]  /*0f90*/  ISETP.GE.AND P3, PT, R7, RZ, PT ;  /* 0x000000ff0700720c */ /* 0x000fe20003f66270 */
[----:B------:R-:W-:Y:S01]  /*0fa0*/  @!P0 IMAD.MOV R8, RZ, RZ, -R8 ;  /* 0x000000ffff088224 */ /* 0x000fe200078e0a08 */
[----:B------:R-:W-:Y:S01]  /*0fb0*/  ISETP.GE.AND P0, PT, R13, RZ, PT ;  /* 0x000000ff0d00720c */ /* 0x000fe20003f06270 */
[----:B------:R-:W-:Y:S01]  /*0fc0*/  @!P5 IMAD.IADD R6, R6, 0x1, -R3 ;  /* 0x000000010606d824 */ /* 0x000fe200078e0a03 */
[----:B------:R-:W-:Y:S01]  /*0fd0*/  IABS R13, R13 ;  /* 0x0000000d000d7213 */ /* 0x000fe20000000000 */
[----:B------:R-:W-:Y:S01]  /*0fe0*/  VIADD R16, R5, 0x11 ;  /* 0x0000001105107836 */ /* 0x000fe20000000000 */
[----:B------:R1:W-:Y:S02]  /*0ff0*/  STL [R1+0x20], R8 ;  /* 0x0000200801007387 */ /* 0x0003e40000100800 */
[----:B------:R-:W-:Y:S01]  /*1000*/  ISETP.GT.U32.AND P5, PT, R3, R6, PT ;  /* 0x000000060300720c */ /* 0x000fe20003fa4070 */
[----:B------:R-:W-:Y:S01]  /*1010*/  IMAD.MOV.U32 R11, RZ, RZ, R13 ;  /* 0x000000ffff0b7224 */ /* 0x000fe200078e000d */
[----:B------:R-:W-:Y:S01]  /*1020*/  IADD3 R13, R5, 0xc, RZ ;  /* 0x0000000c050d7810 */ /* 0x000fe20007ffe0ff */
[----:B------:R-:W-:Y:S01]  /*1030*/  @!P6 IMAD.IADD R10, R10, 0x1, -R3 ;  /* 0x000000010a0ae824 */ /* 0x000fe200078e0a03 */
[----:B------:R-:W-:Y:S01]  /*1040*/  STL [R1+0x1c], R9 ;  /* 0x00001c0901007387 */ /* 0x000fe20000100800 */
[----:B------:R-:W-:Y:S01]  /*1050*/  IMAD.HI.U32 R7, R0, R11, RZ ;  /* 0x0000000b00077227 */ /* 0x000fe200078e00ff */
[----:B------:R-:W-:-:S02]  /*1060*/  IABS R26, R16 ;  /* 0x00000010001a7213 */ /* 0x000fc40000000000 */
[----:B-1----:R-:W-:Y:S01]  /*1070*/  MOV R8, R4 ;  /* 0x0000000400087202 */ /* 0x002fe20000000f00 */
[----:B------:R-:W-:Y:S01]  /*1080*/  IMAD.HI.U32 R4, R0, R12, RZ ;  /* 0x0000000c00047227 */ /* 0x000fe200078e00ff */
[----:B------:R-:W-:-:S03]  /*1090*/  ISETP.GT.U32.AND P6, PT, R3, R10, PT ;  /* 0x0000000a0300720c */ /* 0x000fc60003fc4070 */
[----:B------:R-:W-:Y:S01]  /*10a0*/  @!P1 IMAD.MOV R8, RZ, RZ, -R8 ;  /* 0x000000ffff089224 */ /* 0x000fe200078e0a08 */
[----:B------:R-:W-:Y:S01]  /*10b0*/  ISETP.GE.AND P1, PT, R13, RZ, PT ;  /* 0x000000ff0d00720c */ /* 0x000fe20003f26270 */
[----:B------:R-:W-:Y:S01]  /*10c0*/  IMAD.MOV R2, RZ, RZ, -R7 ;  /* 0x000000ffff027224 */ /* 0x000fe200078e0a07 */
[----:B------:R-:W-:Y:S01]  /*10d0*/  IABS R13, R13 ;  /* 0x0000000d000d7213 */ /* 0x000fe20000000000 */
[----:B------:R-:W-:Y:S01]  /*10e0*/  @!P5 IMAD.IADD R6, R6, 0x1, -R3 ;  /* 0x000000010606d824 */ /* 0x000fe200078e0a03 */
[----:B------:R-:W-:Y:S01]  /*10f0*/  IADD3 R4, -R4, RZ, RZ ;  /* 0x000000ff04047210 */ /* 0x000fe20007ffe1ff */
[----:B------:R-:W-:Y:S01]  /*1100*/  IMAD R2, R3, R2, R11 ;  /* 0x0000000203027224 */ /* 0x000fe200078e020b */
[----:B------:R1:W-:Y:S01]  /*1110*/  STL [R1+0x18], R8 ;  /* 0x0000180801007387 */ /* 0x0003e20000100800 */
[----:B------:R-:W-:Y:S02]  /*1120*/  IMAD.HI.U32 R7, R0, R13, RZ ;  /* 0x0000000d00077227 */ /* 0x000fe400078e00ff */
[----:B------:R-:W-:-:S02]  /*1130*/  @!P6 IADD3 R10, R10, -R3, RZ ;  /* 0x800000030a0ae210 */ /* 0x000fc40007ffe0ff */
[----:B------:R-:W-:Y:S01]  /*1140*/  IMAD R4, R3, R4, R12 ;  /* 0x0000000403047224 */ /* 0x000fe200078e020c */
[----:B------:R-:W-:Y:S01]  /*1150*/  IADD3 R12, -R7, RZ, RZ ;  /* 0x000000ff070c7210 */ /* 0x000fe20007ffe1ff */
[----:B------:R-:W-:Y:S01]  /*1160*/  IMAD.HI.U32 R11, R0, R22, RZ ;  /* 0x00000016000b7227 */ /* 0x000fe200078e00ff */
[----:B------:R-:W-:-:S03]  /*1170*/  ISETP.GT.U32.AND P5, PT, R3, R2, PT ;  /* 0x000000020300720c */ /* 0x000fc60003fa4070 */
[----:B-1----:R-:W-:Y:S02]  /*1180*/  IMAD.MOV.U32 R8, RZ, RZ, R6 ;  /* 0x000000ffff087224 */ /* 0x002fe400078e0006 */
[----:B------:R-:W-:Y:S02]  /*1190*/  IMAD.MOV R11, RZ, RZ, -R11 ;  /* 0x000000ffff0b7224 */ /* 0x000fe400078e0a0b */
[C---:B------:R-:W-:Y:S02]  /*11a0*/  IMAD R6, R3.reuse, R12, R13 ;  /* 0x0000000c03067224 */ /* 0x040fe400078e020d */
[C---:B------:R-:W-:Y:S02]  /*11b0*/  IMAD R22, R3.reuse, R11, R22 ;  /* 0x0000000b03167224 */ /* 0x040fe400078e0216 */
[----:B------:R-:W-:Y:S01]  /*11c0*/  @!P4 IMAD.MOV R8, RZ, RZ, -R8 ;  /* 0x000000ffff08c224 */ /* 0x000fe200078e0a08 */
[----:B------:R-:W-:Y:S01]  /*11d0*/  ISETP.GT.U32.AND P6, PT, R3, R6, PT ;  /* 0x000000060300720c */ /* 0x000fe20003fc4070 */
[----:B------:R-:W-:Y:S01]  /*11e0*/  VIADD R11, R5, 0xf ;  /* 0x0000000f050b7836 */ /* 0x000fe20000000000 */
[----:B------:R-:W-:Y:S01]  /*11f0*/  @!P5 IADD3 R2, R2, -R3, RZ ;  /* 0x800000030202d210 */ /* 0x000fe20007ffe0ff */
[----:B------:R-:W-:Y:S01]  /*1200*/  IMAD.HI.U32 R7, R0, R23, RZ ;  /* 0x0000001700077227 */ /* 0x000fe200078e00ff */
[C---:B------:R-:W-:Y:S01]  /*1210*/  ISETP.GT.U32.AND P5, PT, R3.reuse, R22, PT ;  /* 0x000000160300720c */ /* 0x040fe20003fa4070 */
[----:B------:R1:W-:Y:S01]  /*1220*/  STL [R1+0x14], R8 ;  /* 0x0000140801007387 */ /* 0x0003e20000100800 */
[----:B------:R-:W-:Y:S01]  /*1230*/  ISETP.GT.U32.AND P4, PT, R3, R4, PT ;  /* 0x000000040300720c */ /* 0x000fe20003f84070 */
[----:B------:R-:W-:Y:S01]  /*1240*/  IMAD.MOV R12, RZ, RZ, -R7 ;  /* 0x000000ffff0c7224 */ /* 0x000fe200078e0a07 */
[----:B------:R-:W-:Y:S01]  /*1250*/  IABS R24, R11 ;  /* 0x0000000b00187213 */ /* 0x000fe20000000000 */
[----:B------:R-:W-:-:S02]  /*1260*/  VIADD R13, R5, 0x10 ;  /* 0x00000010050d7836 */ /* 0x000fc40000000000 */
[----:B------:R-:W-:Y:S02]  /*1270*/  IMAD R23, R3, R12, R23 ;  /* 0x0000000c03177224 */ /* 0x000fe400078e0217 */
[----:B------:R-:W-:Y:S01]  /*1280*/  @!P6 IMAD.IADD R6, R6, 0x1, -R3 ;  /* 0x000000010606e824 */ /* 0x000fe200078e0a03 */
[----:B------:R-:W-:Y:S01]  /*1290*/  IABS R25, R13 ;  /* 0x0000000d00197213 */ /* 0x000fe20000000000 */
[----:B------:R-:W-:Y:S01]  /*12a0*/  IMAD.HI.U32 R7, R0, R24, RZ ;  /* 0x0000001800077227 */ /* 0x000fe200078e00ff */
[----:B-1----:R-:W-:-:S03]  /*12b0*/  MOV R8, R10 ;  /* 0x0000000a00087202 */ /* 0x002fc60000000f00 */
[--C-:B------:R-:W-:Y:S01]  /*12c0*/  @!P5 IMAD.IADD R22, R22, 0x1, -R3.reuse ;  /* 0x000000011616d824 */ /* 0x100fe200078e0a03 */
[C---:B------:R-:W-:Y:S01]  /*12d0*/  ISETP.GT.U32.AND P5, PT, R3.reuse, R6, PT ;  /* 0x000000060300720c */ /* 0x040fe20003fa4070 */
[----:B------:R-:W-:Y:S01]  /*12e0*/  @!P4 IMAD.IADD R4, R4, 0x1, -R3 ;  /* 0x000000010404c824 */ /* 0x000fe200078e0a03 */
[C---:B------:R-:W-:Y:S01]  /*12f0*/  ISETP.GT.U32.AND P4, PT, R3.reuse, R2, PT ;  /* 0x000000020300720c */ /* 0x040fe20003f84070 */
[----:B------:R-:W-:Y:S02]  /*1300*/  IMAD.MOV R7, RZ, RZ, -R7 ;  /* 0x000000ffff077224 */ /* 0x000fe400078e0a07 */
[----:B------:R-:W-:Y:S01]  /*1310*/  @!P2 IMAD.MOV R8, RZ, RZ, -R8 ;  /* 0x000000ffff08a224 */ /* 0x000fe200078e0a08 */
[C---:B------:R-:W-:Y:S01]  /*1320*/  ISETP.GT.U32.AND P6, PT, R3.reuse, R4, PT ;  /* 0x000000040300720c */ /* 0x040fe20003fc4070 */
[C---:B------:R-:W-:Y:S01]  /*1330*/  IMAD R24, R3.reuse, R7, R24 ;  /* 0x0000000703187224 */ /* 0x040fe200078e0218 */
[C---:B------:R-:W-:Y:S01]  /*1340*/  ISETP.GT.U32.AND P2, PT, R3.reuse, R22, PT ;  /* 0x000000160300720c */ /* 0x040fe20003f44070 */
[----:B------:R-:W-:Y:S01]  /*1350*/  IMAD.HI.U32 R10, R0, R26, RZ ;  /* 0x0000001a000a7227 */ /* 0x000fe200078e00ff */
[----:B------:R1:W-:Y:S03]  /*1360*/  STL [R1+0x10], R8 ;  /* 0x0000100801007387 */ /* 0x0003e60000100800 */
[----:B------:R-:W-:Y:S01]  /*1370*/  @!P5 IMAD.IADD R6, R6, 0x1, -R3 ;  /* 0x000000010606d824 */ /* 0x000fe200078e0a03 */
[----:B------:R-:W-:Y:S01]  /*1380*/  ISETP.GT.U32.AND P5, PT, R3, R24, PT ;  /* 0x000000180300720c */ /* 0x000fe20003fa4070 */
[----:B------:R-:W-:Y:S01]  /*1390*/  IMAD.HI.U32 R7, R0, R25, RZ ;  /* 0x0000001900077227 */ /* 0x000fe200078e00ff */
[----:B------:R-:W-:-:S02]  /*13a0*/  @!P4 IADD3 R2, R2, -R3, RZ ;  /* 0x800000030202c210 */ /* 0x000fc40007ffe0ff */
[----:B------:R-:W-:Y:S01]  /*13b0*/  ISETP.GT.U32.AND P4, PT, R3, R23, PT ;  /* 0x000000170300720c */ /* 0x000fe20003f84070 */
[--C-:B------:R-:W-:Y:S01]  /*13c0*/  @!P6 IMAD.IADD R4, R4, 0x1, -R3.reuse ;  /* 0x000000010404e824 */ /* 0x100fe200078e0a03 */
[----:B------:R-:W-:Y:S01]  /*13d0*/  ISETP.GE.AND P6, PT, R14, RZ, PT ;  /* 0x000000ff0e00720c */ /* 0x000fe20003fc6270 */
[----:B------:R-:W-:Y:S01]  /*13e0*/  VIADD R14, R5, 0x12 ;  /* 0x00000012050e7836 */ /* 0x000fe20000000000 */
[----:B------:R-:W-:Y:S01]  /*13f0*/  @!P2 IADD3 R22, R22, -R3, RZ ;  /* 0x800000031616a210 */ /* 0x000fe20007ffe0ff */
[----:B-1----:R-:W-:Y:S01]  /*1400*/  IMAD.MOV.U32 R8, RZ, RZ, R2 ;  /* 0x000000ffff087224 */ /* 0x002fe200078e0002 */
[----:B------:R-:W-:Y:S01]  /*1410*/  ISETP.GE.AND P2, PT, R15, RZ, PT ;  /* 0x000000ff0f00720c */ /* 0x000fe20003f46270 */
[----:B------:R-:W-:Y:S01]  /*1420*/  IMAD.MOV R10, RZ, RZ, -R10 ;  /* 0x000000ffff0a7224 */ /* 0x000fe200078e0a0a */
[----:B------:R-:W-:Y:S01]  /*1430*/  IABS R27, R14 ;  /* 0x0000000e001b7213 */ /* 0x000fe20000000000 */
[----:B------:R-:W-:Y:S01]  /*1440*/  @!P5 IMAD.IADD R24, R24, 0x1, -R3 ;  /* 0x000000011818d824 */ /* 0x000fe200078e0a03 */
[----:B------:R-:W-:Y:S01]  /*1450*/  @!P0 IADD3 R8, -R8, RZ, RZ ;  /* 0x000000ff08088210 */ /* 0x000fe20007ffe1ff */
[----:B------:R-:W-:Y:S01]  /*1460*/  IMAD.MOV R12, RZ, RZ, -R7 ;  /* 0x000000ffff0c7224 */ /* 0x000fe200078e0a07 */
[----:B------:R-:W-:Y:S01]  /*1470*/  IADD3 R7, R5, 0x13, RZ ;  /* 0x0000001305077810 */ /* 0x000fe20007ffe0ff */
[----:B------:R-:W-:Y:S01]  /*1480*/  IMAD.HI.U32 R2, R0, R27, RZ ;  /* 0x0000001b00027227 */ /* 0x000fe200078e00ff */
[----:B------:R-:W-:Y:S01]  /*1490*/  ISETP.GT.U32.AND P5, PT, R3, R24, PT ;  /* 0x000000180300720c */ /* 0x000fe20003fa4070 */
[----:B------:R1:W-:Y:S01]  /*14a0*/  STL [R1+0x8], R8 ;  /* 0x0000080801007387 */ /* 0x0003e20000100800 */
[----:B------:R-:W-:Y:S01]  /*14b0*/  IABS R28, R7 ;  /* 0x00000007001c7213 */ /* 0x000fe20000000000 */
[----:B------:R-:W-:-:S02]  /*14c0*/  IMAD.MOV R2, RZ, RZ, -R2 ;  /* 0x000000ffff027224 */ /* 0x000fc400078e0a02 */
[----:B------:R-:W-:Y:S01]  /*14d0*/  @!P4 IMAD.IADD R23, R23, 0x1, -R3 ;  /* 0x000000011717c824 */ /* 0x000fe200078e0a03 */
[----:B------:R-:W-:Y:S01]  /*14e0*/  ISETP.GE.AND P4, PT, R11, RZ, PT ;  /* 0x000000ff0b00720c */ /* 0x000fe20003f86270 */
[C---:B------:R-:W-:Y:S02]  /*14f0*/  IMAD R27, R3.reuse, R2, R27 ;  /* 0x00000002031b7224 */ /* 0x040fe400078e021b */
[C---:B------:R-:W-:Y:S01]  /*1500*/  IMAD R26, R3.reuse, R10, R26 ;  /* 0x0000000a031a7224 */ /* 0x040fe200078e021a */
[C---:B------:R-:W-:Y:S01]  /*1510*/  ISETP.GT.U32.AND P0, PT, R3.reuse, R23, PT ;  /* 0x000000170300720c */ /* 0x040fe20003f04070 */
[----:B-1----:R-:W-:Y:S02]  /*1520*/  IMAD.MOV.U32 R8, RZ, RZ, R6 ;  /* 0x000000ffff087224 */ /* 0x002fe400078e0006 */
[----:B------:R-:W-:Y:S01]  /*1530*/  @!P5 IADD3 R24, R24, -R3, RZ ;  /* 0x800000031818d210 */ /* 0x000fe20007ffe0ff */
[----:B------:R-:W-:Y:S01]  /*1540*/  @!P6 IMAD.MOV R22, RZ, RZ, -R22 ;  /* 0x000000ffff16e224 */ /* 0x000fe200078e0a16 */
[----:B------:R-:W-:Y:S01]  /*1550*/  ISETP.GT.U32.AND P5, PT, R3, R27, PT ;  /* 0x0000001b0300720c */ /* 0x000fe20003fa4070 */
[----:B------:R-:W-:Y:S01]  /*1560*/  VIADD R6, R5, 0x14 ;  /* 0x0000001405067836 */ /* 0x000fe20000000000 */
[C---:B------:R-:W-:Y:S01]  /*1570*/  ISETP.GT.U32.AND P6, PT, R3.reuse, R26, PT ;  /* 0x0000001a0300720c */ /* 0x040fe20003fc4070 */
[----:B------:R-:W-:Y:S01]  /*1580*/  IMAD R25, R3, R12, R25 ;  /* 0x0000000c03197224 */ /* 0x000fe200078e0219 */
[----:B------:R-:W-:Y:S01]  /*1590*/  @!P1 IADD3 R8, -R8, RZ, RZ ;  /* 0x000000ff08089210 */ /* 0x000fe20007ffe1ff */
[----:B------:R-:W-:Y:S01]  /*15a0*/  IMAD.MOV.U32 R9, RZ, RZ, R4 ;  /* 0x000000ffff097224 */ /* 0x000fe200078e0004 */
[----:B------:R-:W-:Y:S01]  /*15b0*/  IABS R29, R6 ;  /* 0x00000006001d7213 */ /* 0x000fe20000000000 */
[----:B------:R-:W-:Y:S01]  /*15c0*/  IMAD.HI.U32 R2, R0, R28, RZ ;  /* 0x0000001c00027227 */ /* 0x000fe200078e00ff */
[----:B------:R-:W-:-:S02]  /*15d0*/  ISETP.GE.AND P1, PT, R13, RZ, PT ;  /* 0x000000ff0d00720c */ /* 0x000fc40003f26270 */
[----:B------:R-:W-:Y:S01]  /*15e0*/  IADD3 R12, R5, 0x2d, RZ ;  /* 0x0000002d050c7810 */ /* 0x000fe20007ffe0ff */
[----:B------:R-:W-:Y:S01]  /*15f0*/  @!P3 IMAD.MOV R9, RZ, RZ, -R9 ;  /* 0x000000ffff09b224 */ /* 0x000fe200078e0a09 */
[----:B------:R-:W-:Y:S01]  /*1600*/  ISETP.GT.U32.AND P3, PT, R3, R25, PT ;  /* 0x000000190300720c */ /* 0x000fe20003f64070 */
[--C-:B------:R-:W-:Y:S01]  /*1610*/  @!P5 IMAD.IADD R27, R27, 0x1, -R3.reuse ;  /* 0x000000011b1bd824 */ /* 0x100fe200078e0a03 */
[----:B------:R-:W-:Y:S01]  /*1620*/  IABS R54, R12 ;  /* 0x0000000c00367213 */ /* 0x000fe20000000000 */
[----:B------:R-:W-:Y:S01]  /*1630*/  IMAD.MOV R4, RZ, RZ, -R2 ;  /* 0x000000ffff047224 */ /* 0x000fe200078e0a02 */
[----:B------:R-:W-:Y:S01]  /*1640*/  STL [R1+0x151c], R9 ;  /* 0x00151c0901007387 */ /* 0x000fe20000100800 */
[----:B------:R-:W-:Y:S01]  /*1650*/  IMAD.HI.U32 R2, R0, R29, RZ ;  /* 0x0000001d00027227 */ /* 0x000fe200078e00ff */
[----:B------:R-:W-:Y:S02]  /*1660*/  ISETP.GT.U32.AND P5, PT, R3, R27, PT ;  /* 0x0000001b0300720c */ /* 0x000fe40003fa4070 */
[----:B------:R-:W-:Y:S01]  /*1670*/  STL [R1+0x1520], R8 ;  /* 0x0015200801007387 */ /* 0x000fe20000100800 */
[--C-:B------:R-:W-:Y:S01]  /*1680*/  @!P0 IMAD.IADD R23, R23, 0x1, -R3.reuse ;  /* 0x0000000117178824 */ /* 0x100fe200078e0a03 */
[----:B------:R-:W-:Y:S01]  /*1690*/  IADD3 R2, -R2, RZ, RZ ;  /* 0x000000ff02027210 */ /* 0x000fe20007ffe1ff */
[--C-:B------:R-:W-:Y:S01]  /*16a0*/  @!P6 IMAD.IADD R26, R26, 0x1, -R3.reuse ;  /* 0x000000011a1ae824 */ /* 0x100fe200078e0a03 */
[----:B------:R-:W-:Y:S01]  /*16b0*/  ISETP.GE.AND P0, PT, R16, RZ, PT ;  /* 0x000000ff1000720c */ /* 0x000fe20003f06270 */
[----:B------:R-:W-:Y:S01]  /*16c0*/  @!P3 IMAD.IADD R25, R25, 0x1, -R3 ;  /* 0x000000011919b824 */ /* 0x000fe200078e0a03 */
[----:B------:R-:W-:Y:S01]  /*16d0*/  @!P2 IADD3 R23, -R23, RZ, RZ ;  /* 0x000000ff1717a210 */ /* 0x000fe20007ffe1ff */
[C---:B------:R-:W-:Y:S01]  /*16e0*/  IMAD R29, R3.reuse, R2, R29 ;  /* 0x00000002031d7224 */ /* 0x040fe200078e021d */
[----:B------:R-:W-:Y:S01]  /*16f0*/  ISETP.GT.U32.AND P2, PT, R3, R26, PT ;  /* 0x0000001a0300720c */ /* 0x000fe20003f44070 */
[----:B------:R-:W-:Y:S01]  /*1700*/  VIADD R10, R5, 0x15 ;  /* 0x00000015050a7836 */ /* 0x000fe20000000000 */
[C---:B------:R-:W-:Y:S01]  /*1710*/  ISETP.GT.U32.AND P6, PT, R3.reuse, R25, PT ;  /* 0x000000190300720c */ /* 0x040fe20003fc4070 */
[----:B------:R-:W-:Y:S01]  /*1720*/  IMAD R28, R3, R4, R28 ;  /* 0x00000004031c7224 */ /* 0x000fe200078e021c */
[----:B------:R-:W-:Y:S01]  /*1730*/  @!P5 IADD3 R27, R27, -R3, RZ ;  /* 0x800000031b1bd210 */ /* 0x000fe20007ffe0ff */
[----:B------:R-:W-:Y:S01]  /*1740*/  VIADD R11, R5, 0x16 ;  /* 0x00000016050b7836 */ /* 0x000fe20000000000 */
[----:B------:R-:W-:Y:S01]  /*1750*/  ISETP.GT.U32.AND P5, PT, R3, R29, PT ;  /* 0x0000001d0300720c */ /* 0x000fe20003fa4070 */
[----:B------:R-:W-:Y:S01]  /*1760*/  @!P4 IMAD.MOV R24, RZ, RZ, -R24 ;  /* 0x000000ffff18c224 */ /* 0x000fe200078e0a18 */
[----:B------:R-:W-:Y:S01]  /*1770*/  IABS R30, R10 ;  /* 0x0000000a001e7213 */ /* 0x000fe20000000000 */
[----:B------:R-:W-:Y:S01]  /*1780*/  VIADD R13, R5, 0x2e ;  /* 0x0000002e050d7836 */ /* 0x000fe20000000000 */
[----:B------:R-:W-:Y:S01]  /*1790*/  IABS R31, R11 ;  /* 0x0000000b001f7213 */ /* 0x000fe20000000000 */
[----:B------:R-:W-:Y:S01]  /*17a0*/  STL [R1+0x1524], R22 ;  /* 0x0015241601007387 */ /* 0x000fe20000100800 */
[----:B------:R-:W-:Y:S01]  /*17b0*/  ISETP.GE.AND P3, PT, R14, RZ, PT ;  /* 0x000000ff0e00720c */ /* 0x000fe20003f66270 */
[--C-:B------:R-:W-:Y:S01]  /*17c0*/  @!P2 IMAD.IADD R26, R26, 0x1, -R3.reuse ;  /* 0x000000011a1aa824 */ /* 0x100fe200078e0a03 */
[----:B------:R-:W-:Y:S01]  /*17d0*/  ISETP.GE.AND P2, PT, R7, RZ, PT ;  /* 0x000000ff0700720c */ /* 0x000fe20003f46270 */
[----:B------:R-:W-:Y:S01]  /*17e0*/  VIADD R7, R5, 0x17 ;  /* 0x0000001705077836 */ /* 0x000fe20000000000 */
[----:B------:R-:W-:Y:S01]  /*17f0*/  IABS R55, R13 ;  /* 0x0000000d00377213 */ /* 0x000fe20000000000 */
[----:B------:R-:W-:Y:S01]  /*1800*/  IMAD.HI.U32 R2, R0, R30, RZ ;  /* 0x0000001e00027227 */ /* 0x000fe200078e00ff */
[----:B------:R-:W-:Y:S02]  /*1810*/  STL [R1+0x1528], R23 ;  /* 0x0015281701007387 */ /* 0x000fe40000100800 */
[----:B------:R-:W-:Y:S01]  /*1820*/  IABS R32, R7 ;  /* 0x0000000700207213 */ /* 0x000fe20000000000 */
[----:B------:R-:W-:Y:S01]  /*1830*/  @!P5 IMAD.IADD R29, R29, 0x1, -R3 ;  /* 0x000000011d1dd824 */ /* 0x000fe200078e0a03 */
[----:B------:R-:W-:Y:S01]  /*1840*/  STL [R1+0x152c], R24 ;  /* 0x00152c1801007387 */ /* 0x000fe20000100800 */
[----:B------:R-:W-:-:S02]  /*1850*/  IMAD.MOV R2, RZ, RZ, -R2 ;  /* 0x000000ffff027224 */ /* 0x000fc400078e0a02 */
[----:B------:R-:W-:Y:S01]  /*1860*/  @!P6 IMAD.IADD R25, R25, 0x1, -R3 ;  /* 0x000000011919e824 */ /* 0x000fe200078e0a03 */
[C---:B------:R-:W-:Y:S01]  /*1870*/  ISETP.GT.U32.AND P6, PT, R3.reuse, R28, PT ;  /* 0x0000001c0300720c */ /* 0x040fe20003fc4070 */
[C---:B------:R-:W-:Y:S01]  /*1880*/  IMAD R30, R3.reuse, R2, R30 ;  /* 0x00000002031e7224 */ /* 0x040fe200078e021e */
[----:B------:R-:W-:Y:S01]  /*1890*/  ISETP.GT.U32.AND P5, PT, R3, R29, PT ;  /* 0x0000001d0300720c */ /* 0x000fe20003fa4070 */
[C---:B------:R-:W-:Y:S01]  /*18a0*/  IMAD.HI.U32 R2, R0.reuse, R32, RZ ;  /* 0x0000002000027227 */ /* 0x040fe200078e00ff */
[----:B------:R-:W-:Y:S02]  /*18b0*/  @!P1 IADD3 R25, -R25, RZ, RZ ;  /* 0x000000ff19199210 */ /* 0x000fe40007ffe1ff */
[C---:B------:R-:W-:Y:S01]  /*18c0*/  ISETP.GT.U32.AND P1, PT, R3.reuse, R30, PT ;  /* 0x0000001e0300720c */ /* 0x040fe20003f24070 */
[----:B------:R-:W-:Y:S02]  /*18d0*/  IMAD.MOV R2, RZ, RZ, -R2 ;  /* 0x000000ffff027224 */ /* 0x000fe400078e0a02 */
[----:B------:R-:W-:Y:S01]  /*18e0*/  IMAD.HI.U32 R4, R0, R31, RZ ;  /* 0x0000001f00047227 */ /* 0x000fe200078e00ff */
[----:B------:R-:W-:Y:S03]  /*18f0*/  STL [R1+0x1530], R25 ;  /* 0x0015301901007387 */ /* 0x000fe60000100800 */
[----:B------:R-:W-:-:S02]  /*1900*/  IMAD R32, R3, R2, R32 ;  /* 0x0000000203207224 */ /* 0x000fc400078e0220 */
[--C-:B------:R-:W-:Y:S01]  /*1910*/  @!P6 IMAD.IADD R28, R28, 0x1, -R3.reuse ;  /* 0x000000011c1ce824 */ /* 0x100fe200078e0a03 */
[----:B------:R-:W-:Y:S01]  /*1920*/  ISETP.GE.AND P6, PT, R6, RZ, PT ;  /* 0x000000ff0600720c */ /* 0x000fe20003fc6270 */
[--C-:B------:R-:W-:Y:S01]  /*1930*/  @!P5 IMAD.IADD R29, R29, 0x1, -R3.reuse ;  /* 0x000000011d1dd824 */ /* 0x100fe200078e0a03 */
[----:B------:R-:W-:Y:S01]  /*1940*/  IADD3 R6, R5, 0x18, RZ ;  /* 0x0000001805067810 */ /* 0x000fe20007ffe0ff */
[----:B------:R-:W-:Y:S01]  /*1950*/  IMAD.MOV R4, RZ, RZ, -R4 ;  /* 0x000000ffff047224 */ /* 0x000fe200078e0a04 */
[C---:B------:R-:W-:Y:S01]  /*1960*/  ISETP.GT.U32.AND P5, PT, R3.reuse, R32, PT ;  /* 0x000000200300720c */ /* 0x040fe20003fa4070 */
[----:B------:R-:W-:Y:S01]  /*1970*/  @!P1 IMAD.IADD R30, R30, 0x1, -R3 ;  /* 0x000000011e1e9824 */ /* 0x000fe200078e0a03 */
[----:B------:R-:W-:Y:S01]  /*1980*/  IABS R33, R6 ;  /* 0x0000000600217213 */ /* 0x000fe20000000000 */
[C---:B------:R-:W-:Y:S01]  /*1990*/  IMAD R31, R3.reuse, R4, R31 ;  /* 0x00000004031f7224 */ /* 0x040fe200078e021f */
[----:B------:R-:W-:Y:S01]  /*19a0*/  ISETP.GT.U32.AND P4, PT, R3, R28, PT ;  /* 0x0000001c0300720c */ /* 0x000fe20003f84070 */
[----:B------:R-:W-:Y:S01]  /*19b0*/  @!P3 IMAD.MOV R27, RZ, RZ, -R27 ;  /* 0x000000ffff1bb224 */ /* 0x000fe200078e0a1b */
[----:B------:R-:W-:Y:S01]  /*19c0*/  IADD3 R4, R5, 0x19, RZ ;  /* 0x0000001905047810 */ /* 0x000fe20007ffe0ff */
[----:B------:R-:W-:Y:S01]  /*19d0*/  IMAD.HI.U32 R2, R0, R33, RZ ;  /* 0x0000002100027227 */ /* 0x000fe200078e00ff */
[----:B------:R-:W-:-:S02]  /*19e0*/  ISETP.GT.U32.AND P3, PT, R3, R31, PT ;  /* 0x0000001f0300720c */ /* 0x000fc40003f64070 */
[----:B------:R-:W-:Y:S01]  /*19f0*/  IABS R34, R4 ;  /* 0x0000000400227213 */ /* 0x000fe20000000000 */
[----:B------:R-:W-:Y:S01]  /*1a00*/  @!P0 IMAD.MOV R26, RZ, RZ, -R26 ;  /* 0x000000ffff1a8224 */ /* 0x000fe200078e0a1a */
[----:B------:R-:W-:Y:S01]  /*1a10*/  IADD3 R2, -R2, RZ, RZ ;  /* 0x000000ff02027210 */ /* 0x000fe20007ffe1ff */
[--C-:B------:R-:W-:Y:S01]  /*1a20*/  @!P5 IMAD.IADD R32, R32, 0x1, -R3.reuse ;  /* 0x000000012020d824 */ /* 0x100fe200078e0a03 */
[----:B------:R-:W-:Y:S01]  /*1a30*/  ISETP.GE.AND P1, PT, R7, RZ, PT ;  /* 0x000000ff0700720c */ /* 0x000fe20003f26270 */
[----:B------:R-:W-:Y:S01]  /*1a40*/  VIADD R7, R5, 0x1a ;  /* 0x0000001a05077836 */ /* 0x000fe20000000000 */
[----:B------:R-:W-:Y:S01]  /*1a50*/  ISETP.GE.AND P0, PT, R10, RZ, PT ;  /* 0x000000ff0a00720c */ /* 0x000fe20003f06270 */
[----:B------:R-:W-:Y:S01]  /*1a60*/  @!P4 IMAD.IADD R28, R28, 0x1, -R3 ;  /* 0x000000011c1cc824 */ /* 0x000fe200078e0a03 */
[C---:B------:R-:W-:Y:S01]  /*1a70*/  ISETP.GT.U32.AND P5, PT, R3.reuse, R32, PT ;  /* 0x000000200300720c */ /* 0x040fe20003fa4070 */
[----:B------:R-:W-:Y:S01]  /*1a80*/  IMAD R33, R3, R2, R33 ;  /* 0x0000000203217224 */ /* 0x000fe200078e0221 */
[----:B------:R-:W-:Y:S01]  /*1a90*/  IABS R35, R7 ;  /* 0x0000000700237213 */ /* 0x000fe20000000000 */
[----:B------:R-:W-:Y:S01]  /*1aa0*/  IMAD.HI.U32 R2, R0, R34, RZ ;  /* 0x0000002200027227 */ /* 0x000fe200078e00ff */
[----:B------:R-:W-:Y:S01]  /*1ab0*/  @!P6 IADD3 R29, -R29, RZ, RZ ;  /* 0x000000ff1d1de210 */ /* 0x000fe20007ffe1ff */
[----:B------:R-:W-:Y:S01]  /*1ac0*/  STL [R1+0x1534], R26 ;  /* 0x0015341a01007387 */ /* 0x000fe20000100800 */
[----:B------:R-:W-:Y:S01]  /*1ad0*/  ISETP.GE.AND P6, PT, R6, RZ, PT ;  /* 0x000000ff0600720c */ /* 0x000fe20003fc6270 */
[----:B------:R-:W-:Y:S01]  /*1ae0*/  @!P2 IMAD.MOV R28, RZ, RZ, -R28 ;  /* 0x000000ffff1ca224 */ /* 0x000fe200078e0a1c */
[----:B------:R-:W-:Y:S01]  /*1af0*/  ISETP.GT.U32.AND P2, PT, R3, R30, PT ;  /* 0x0000001e0300720c */ /* 0x000fe20003f44070 */
[----:B------:R-:W-:Y:S01]  /*1b00*/  IMAD.MOV R2, RZ, RZ, -R2 ;  /* 0x000000ffff027224 */ /* 0x000fe200078e0a02 */
[----:B------:R-:W-:Y:S01]  /*1b10*/  IADD3 R6, R5, 0x1b, RZ ;  /* 0x0000001b05067810 */ /* 0x000fe20007ffe0ff */
[--C-:B------:R-:W-:Y:S01]  /*1b20*/  @!P3 IMAD.IADD R31, R31, 0x1, -R3.reuse ;  /* 0x000000011f1fb824 */ /* 0x100fe200078e0a03 */
[----:B------:R-:W-:Y:S01]  /*1b30*/  ISETP.GE.AND P4, PT, R11, RZ, PT ;  /* 0x000000ff0b00720c */ /* 0x000fe20003f86270 */
[C---:B------:R-:W-:Y:S01]  /*1b40*/  IMAD R34, R3.reuse, R2, R34 ;  /* 0x0000000203227224 */ /* 0x040fe200078e0222 */
[----:B------:R-:W-:Y:S01]  /*1b50*/  IABS R36, R6 ;  /* 0x0000000600247213 */ /* 0x000fe20000000000 */
[--C-:B------:R-:W-:Y:S01]  /*1b60*/  @!P5 IMAD.IADD R32, R32, 0x1, -R3.reuse ;  /* 0x000000012020d824 */ /* 0x100fe200078e0a03 */
[C---:B------:R-:W-:Y:S01]  /*1b70*/  ISETP.GT.U32.AND P3, PT, R3.reuse, R31, PT ;  /* 0x0000001f0300720c */ /* 0x040fe20003f64070 */
[----:B------:R-:W-:Y:S01]  /*1b80*/  IMAD.HI.U32 R2, R0, R35, RZ ;  /* 0x0000002300027227 */ /* 0x000fe200078e00ff */
[C---:B------:R-:W-:Y:S01]  /*1b90*/  ISETP.GT.U32.AND P5, PT, R3.reuse, R34, PT ;  /* 0x000000220300720c */ /* 0x040fe20003fa4070 */
[----:B------:R-:W-:Y:S01]  /*1ba0*/  STL [R1+0x1538], R27 ;  /* 0x0015381b01007387 */ /* 0x000fe20000100800 */
[----:B------:R-:W-:Y:S01]  /*1bb0*/  @!P1 IADD3 R32, -R32, RZ, RZ ;  /* 0x000000ff20209210 */ /* 0x000fe20007ffe1ff */
[----:B------:R-:W-:Y:S01]  /*1bc0*/  @!P2 IMAD.IADD R30, R30, 0x1, -R3 ;  /* 0x000000011e1ea824 */ /* 0x000fe200078e0a03 */
[----:B------:R-:W-:Y:S01]  /*1bd0*/  ISETP.GT.U32.AND P2, PT, R3, R33, PT ;  /* 0x000000210300720c */ /* 0x000fe20003f44070 */
[----:B------:R-:W-:Y:S01]  /*1be0*/  IMAD.MOV R2, RZ, RZ, -R2 ;  /* 0x000000ffff027224 */ /* 0x000fe200078e0a02 */
[----:B------:R-:W-:Y:S01]  /*1bf0*/  ISETP.GE.AND P1, PT, R6, RZ, PT ;  /* 0x000000ff0600720c */ /* 0x000fe20003f26270 */
[C---:B------:R-:W-:Y:S01]  /*1c00*/  VIADD R10, R5.reuse, 0x1c ;  /* 0x0000001c050a7836 */ /* 0x040fe20000000000 */
[----:B------:R-:W-:Y:S01]  /*1c10*/  IADD3 R6, R5, 0x1d, RZ ;  /* 0x0000001d05067810 */ /* 0x000fe20007ffe0ff */
[----:B------:R-:W-:Y:S01]  /*1c20*/  IMAD R35, R3, R2, R35 ;  /* 0x0000000203237224 */ /* 0x000fe200078e0223 */
[----:B------:R1:W-:Y:S01]  /*1c30*/  STL [R1+0x153c], R28 ;  /* 0x00153c1c01007387 */ /* 0x0003e20000100800 */
[----:B------:R-:W-:Y:S01]  /*1c40*/  IMAD.HI.U32 R2, R0, R36, RZ ;  /* 0x0000002400027227 */ /* 0x000fe200078e00ff */
[----:B------:R-:W-:-:S02]  /*1c50*/  IABS R37, R10 ;  /* 0x0000000a00257213 */ /* 0x000fc40000000000 */
[----:B------:R-:W-:Y:S01]  /*1c60*/  IABS R38, R6 ;  /* 0x0000000600267213 */ /* 0x000fe20000000000 */
[--C-:B------:R-:W-:Y:S01]  /*1c70*/  @!P5 IMAD.IADD R34, R34, 0x1, -R3.reuse ;  /* 0x000000012222d824 */ /* 0x100fe200078e0a03 */
[----:B------:R-:W-:Y:S01]  /*1c80*/  STL [R1+0x1544], R29 ;  /* 0x0015441d01007387 */ /* 0x000fe20000100800 */
[----:B------:R-:W-:Y:S01]  /*1c90*/  @!P2 IADD3 R33, R33, -R3, RZ ;  /* 0x800000032121a210 */ /* 0x000fe20007ffe0ff */
[----:B------:R-:W-:Y:S01]  /*1ca0*/  @!P0 IMAD.MOV R30, RZ, RZ, -R30 ;  /* 0x000000ffff1e8224 */ /* 0x000fe200078e0a1e */
[----:B------:R-:W-:Y:S01]  /*1cb0*/  ISETP.GE.AND P2, PT, R7, RZ, PT ;  /* 0x000000ff0700720c */ /* 0x000fe20003f46270 */
[----:B------:R-:W-:Y:S01]  /*1cc0*/  @!P3 IMAD.IADD R31, R31, 0x1, -R3 ;  /* 0x000000011f1fb824 */ /* 0x000fe200078e0a03 */
[C---:B------:R-:W-:Y:S01]  /*1cd0*/  ISETP.GT.U32.AND P5, PT, R3.reuse, R34, PT ;  /* 0x000000220300720c */ /* 0x040fe20003fa4070 */
[----:B------:R-:W-:Y:S01]  /*1ce0*/  IMAD.MOV R2, RZ, RZ, -R2 ;  /* 0x000000ffff027224 */ /* 0x000fe200078e0a02 */
[C---:B------:R-:W-:Y:S01]  /*1cf0*/  ISETP.GT.U32.AND P0, PT, R3.reuse, R33, PT ;  /* 0x000000210300720c */ /* 0x040fe20003f04070 */
[----:B------:R-:W-:Y:S01]  /*1d00*/  @!P4 IMAD.MOV R31, RZ, RZ, -R31 ;  /* 0x000000ffff1fc224 */ /* 0x000fe200078e0a1f */
[----:B------:R-:W-:Y:S01]  /*1d10*/  ISETP.GE.AND P3, PT, R4, RZ, PT ;  /* 0x000000ff0400720c */ /* 0x000fe20003f66270 */
[----:B------:R-:W-:Y:S01]  /*1d20*/  IMAD.HI.U32 R4, R0, R37, RZ ;  /* 0x0000002500047227 */ /* 0x000fe200078e00ff */
[----:B------:R-:W-:Y:S01]  /*1d30*/  ISETP.GT.U32.AND P4, PT, R3, R35, PT ;  /* 0x000000230300720c */ /* 0x000fe20003f84070 */
[----:B------:R-:W-:Y:S01]  /*1d40*/  STL [R1+0x1548], R30 ;  /* 0x0015481e01007387 */ /* 0x000fe20000100800 */
[----:B------:R-:W-:Y:S01]  /*1d50*/  IADD3 R7, R5, 0x1f, RZ ;  /* 0x0000001f05077810 */ /* 0x000fe20007ffe0ff */
[----:B------:R-:W-:Y:S01]  /*1d60*/  IMAD R36, R3, R2, R36 ;  /* 0x0000000203247224 */ /* 0x000fe200078e0224 */
[----:B-1----:R-:W-:Y:S01]  /*1d70*/  IADD3 R28, R5, 0xf2, RZ ;  /* 0x000000f2051c7810 */ /* 0x002fe20007ffe0ff */
[----:B------:R-:W-:Y:S01]  /*1d80*/  IMAD.MOV R4, RZ, RZ, -R4 ;  /* 0x000000ffff047224 */ /* 0x000fe200078e0a04 */
[----:B------:R-:W-:Y:S01]  /*1d90*/  IABS R40, R7 ;  /* 0x0000000700287213 */ /* 0x000fe20000000000 */
[--C-:B------:R-:W-:Y:S01]  /*1da0*/  @!P5 IMAD.IADD R34, R34, 0x1, -R3.reuse ;  /* 0x000000012222d824 */ /* 0x100fe200078e0a03 */
[----:B------:R-:W-:Y:S01]  /*1db0*/  ISETP.GT.U32.AND P5, PT, R3, R36, PT ;  /* 0x000000240300720c */ /* 0x000fe20003fa4070 */
[----:B------:R-:W-:Y:S01]  /*1dc0*/  @!P0 IMAD.IADD R33, R33, 0x1, -R3 ;  /* 0x0000000121218824 */ /* 0x000fe200078e0a03 */
[----:B------:R-:W-:Y:S01]  /*1dd0*/  ISETP.GE.AND P0, PT, R10, RZ, PT ;  /* 0x000000ff0a00720c */ /* 0x000fe20003f06270 */
[----:B------:R-:W-:Y:S01]  /*1de0*/  IMAD R37, R3, R4, R37 ;  /* 0x0000000403257224 */ /* 0x000fe200078e0225 */
[----:B------:R-:W-:Y:S01]  /*1df0*/  IABS R251, R28 ;  /* 0x0000001c00fb7213 */ /* 0x000fe20000000000 */
[----:B------:R-:W-:Y:S01]  /*1e00*/  @!P6 IMAD.MOV R33, RZ, RZ, -R33 ;  /* 0x000000ffff21e224 */ /* 0x000fe200078e0a21 */
[----:B------:R-:W-:Y:S01]  /*1e10*/  STL [R1+0x154c], R31 ;  /* 0x00154c1f01007387 */ /* 0x000fe20000100800 */
[--C-:B------:R-:W-:Y:S01]  /*1e20*/  @!P4 IMAD.IADD R35, R35, 0x1, -R3.reuse ;  /* 0x000000012323c824 */ /* 0x100fe200078e0a03 */
[C---:B------:R-:W-:Y:S01]  /*1e30*/  ISETP.GT.U32.AND P6, PT, R3.reuse, R37, PT ;  /* 0x000000250300720c */ /* 0x040fe20003fc4070 */
[----:B------:R-:W-:Y:S01]  /*1e40*/  IMAD.HI.U32 R2, R0, R38, RZ ;  /* 0x0000002600027227 */ /* 0x000fe200078e00ff */
[----:B------:R1:W-:Y:S02]  /*1e50*/  STL [R1+0x1550], R32 ;  /* 0x0015502001007387 */ /* 0x0003e40000100800 */
[----:B------:R-:W-:Y:S01]  /*1e60*/  ISETP.GT.U32.AND P4, PT, R3, R35, PT ;  /* 0x000000230300720c */ /* 0x000fe20003f84070 */
[----:B------:R-:W-:-:S02]  /*1e70*/  @!P5 IMAD.IADD R36, R36, 0x1, -R3 ;  /* 0x000000012424d824 */ /* 0x000fc400078e0a03 */
[----:B------:R-:W-:Y:S01]  /*1e80*/  @!P3 IMAD.MOV R34, RZ, RZ, -R34 ;  /* 0x000000ffff22b224 */ /* 0x000fe200078e0a22 */
[----:B------:R-:W-:Y:S01]  /*1e90*/  ISETP.GE.AND P3, PT, R6, RZ, PT ;  /* 0x000000ff0600720c */ /* 0x000fe20003f66270 */
[----:B------:R-:W-:Y:S01]  /*1ea0*/  VIADD R4, R5, 0x1e ;  /* 0x0000001e05047836 */ /* 0x000fe20000000000 */
[----:B------:R-:W-:Y:S01]  /*1eb0*/  ISETP.GT.U32.AND P5, PT, R3, R36, PT ;  /* 0x000000240300720c */ /* 0x000fe20003fa4070 */
[----:B------:R-:W-:Y:S01]  /*1ec0*/  VIADD R11, R5, 0x23 ;  /* 0x00000023050b7836 */ /* 0x000fe20000000000 */
[----:B------:R-:W-:Y:S01]  /*1ed0*/  IADD3 R6, -R2, RZ, RZ ;  /* 0x000000ff02067210 */ /* 0x000fe20007ffe1ff */
[--C-:B------:R-:W-:Y:S01]  /*1ee0*/  @!P6 IMAD.IADD R37, R37, 0x1, -R3.reuse ;  /* 0x000000012525e824 */ /* 0x100fe200078e0a03 */
[----:B------:R-:W-:Y:S01]  /*1ef0*/  IABS R39, R4 ;  /* 0x0000000400277213 */ /* 0x000fe20000000000 */
[----:B------:R-:W-:Y:S01]  /*1f00*/  VIADD R10, R5, 0x22 ;  /* 0x00000022050a7836 */ /* 0x000fe20000000000 */
[----:B------:R-:W-:Y:S01]  /*1f10*/  IABS R44, R11 ;  /* 0x0000000b002c7213 */ /* 0x000fe20000000000 */
[----:B------:R-:W-:Y:S01]  /*1f20*/  @!P4 IMAD.IADD R35, R35, 0x1, -R3 ;  /* 0x000000012323c824 */ /* 0x000fe200078e0a03 */
[C---:B------:R-:W-:Y:S01]  /*1f30*/  ISETP.GT.U32.AND P6, PT, R3.reuse, R37, PT ;  /* 0x000000250300720c */ /* 0x040fe20003fc4070 */
[----:B------:R-:W-:Y:S01]  /*1f40*/  IMAD R38, R3, R6, R38 ;  /* 0x0000000603267224 */ /* 0x000fe200078e0226 */
[----:B------:R-:W-:Y:S01]  /*1f50*/  ISETP.GE.AND P4, PT, R4, RZ, PT ;  /* 0x000000ff0400720c */ /* 0x000fe20003f86270 */
[----:B------:R-:W-:Y:S01]  /*1f60*/  IMAD.HI.U32 R4, R0, R40, RZ ;  /* 0x0000002800047227 */ /* 0x000fe200078e00ff */
[----:B------:R-:W-:-:S03]  /*1f70*/  IABS R43, R10 ;  /* 0x0000000a002b7213 */ /* 0x000fc60000000000 */
[----:B------:R-:W-:Y:S01]  /*1f80*/  @!P5 IMAD.IADD R36, R36, 0x1, -R3 ;  /* 0x000000012424d824 */ /* 0x000fe200078e0a03 */
[----:B------:R-:W-:Y:S01]  /*1f90*/  ISETP.GT.U32.AND P5, PT, R3, R38, PT ;  /* 0x000000260300720c */ /* 0x000fe20003fa4070 */
[----:B------:R-:W-:Y:S01]  /*1fa0*/  IMAD.HI.U32 R2, R0, R39, RZ ;  /* 0x0000002700027227 */ /* 0x000fe200078e00ff */
[----:B------:R-:W-:-:S03]  /*1fb0*/  IADD3 R4, -R4, RZ, RZ ;  /* 0x000000ff04047210 */ /* 0x000fc60007ffe1ff */
[----:B------:R-:W-:Y:S01]  /*1fc0*/  @!P6 IADD3 R37, R37, -R3, RZ ;  /* 0x800000032525e210 */ /* 0x000fe20007ffe0ff */
[----:B------:R-:W-:Y:S01]  /*1fd0*/  @!P2 IMAD.MOV R35, RZ, RZ, -R35 ;  /* 0x000000ffff23a224 */ /* 0x000fe200078e0a23 */
[----:B------:R-:W-:Y:S01]  /*1fe0*/  ISETP.GE.AND P2, PT, R7, RZ, PT ;  /* 0x000000ff0700720c */ /* 0x000fe20003f46270 */
[----:B------:R-:W-:Y:S01]  /*1ff0*/  IMAD R40, R3, R4, R40 ;  /* 0x0000000403287224 */ /* 0x000fe200078e0228 */
[----:B------:R-:W-:Y:S01]  /*2000*/  IADD3 R7, R5, 0x21, RZ ;  /* 0x0000002105077810 */ /* 0x000fe20007ffe0ff */
[----:B------:R-:W-:Y:S02]  /*2010*/  @!P0 IMAD.MOV R37, RZ, RZ, -R37 ;  /* 0x000000ffff258224 */ /* 0x000fe400078e0a25 */
[----:B------:R-:W-:Y:S01]  /*2020*/  IMAD.MOV R2, RZ, RZ, -R2 ;  /* 0x000000ffff027224 */ /* 0x000fe200078e0a02 */
[C---:B------:R-:W-:Y:S01]  /*2030*/  ISETP.GT.U32.AND P0, PT, R3.reuse, R40, PT ;  /* 0x000000280300720c */ /* 0x040fe20003f04070 */
[----:B------:R-:W-:Y:S01]  /*2040*/  @!P5 IMAD.IADD R38, R38, 0x1, -R3 ;  /* 0x000000012626d824 */ /* 0x000fe200078e0a03 */
[----:B------:R-:W-:Y:S01]  /*2050*/  IABS R42, R7 ;  /* 0x00000007002a7213 */ /* 0x000fe20000000000 */
[----:B------:R-:W-:-:S02]  /*2060*/  IMAD R39, R3, R2, R39 ;  /* 0x0000000203277224 */ /* 0x000fc400078e0227 */
[----:B------:R-:W-:Y:S01]  /*2070*/  VIADD R2, R5, 0x20 ;  /* 0x0000002005027836 */ /* 0x000fe20000000000 */
[C---:B------:R-:W-:Y:S01]  /*2080*/  ISETP.GT.U32.AND P5, PT, R3.reuse, R38, PT ;  /* 0x000000260300720c */ /* 0x040fe20003fa4070 */
[----:B------:R-:W-:Y:S01]  /*2090*/  @!P1 IMAD.MOV R36, RZ, RZ, -R36 ;  /* 0x000000ffff249224 */ /* 0x000fe200078e0a24 */
[----:B------:R-:W-:Y:S01]  /*20a0*/  ISETP.GT.U32.AND P1, PT, R3, R39, PT ;  /* 0x000000270300720c */ /* 0x000fe20003f24070 */
[----:B------:R-:W-:Y:S01]  /*20b0*/  IMAD.HI.U32 R4, R0, R42, RZ ;  /* 0x0000002a00047227 */ /* 0x000fe200078e00ff */
[----:B------:R-:W-:Y:S02]  /*20c0*/  IABS R41, R2 ;  /* 0x0000000200297213 */ /* 0x000fe40000000000 */
[----:B------:R-:W-:Y:S01]  /*20d0*/  ISETP.GE.AND P6, PT, R2, RZ, PT ;  /* 0x000000ff0200720c */ /* 0x000fe20003fc6270 */
[----:B------:R-:W-:Y:S02]  /*20e0*/  @!P0 IMAD.IADD R40, R40, 0x1, -R3 ;  /* 0x0000000128288824 */ /* 0x000fe400078e0a03 */
[----:B------:R-:W-:-:S02]  /*20f0*/  IMAD.MOV R4, RZ, RZ, -R4 ;  /* 0x000000ffff047224 */ /* 0x000fc400078e0a04 */
[----:B------:R-:W-:Y:S01]  /*2100*/  IMAD.HI.U32 R2, R0, R41, RZ ;  /* 0x0000002900027227 */ /* 0x000fe200078e00ff */
[----:B------:R-:W-:-:S03]  /*2110*/  ISETP.GT.U32.AND P0, PT, R3, R40, PT ;  /* 0x000000280300720c */ /* 0x000fc60003f04070 */
[----:B------:R-:W-:Y:S01]  /*2120*/  @!P5 IMAD.IADD R38, R38, 0x1, -R3 ;  /* 0x000000012626d824 */ /* 0x000fe200078e0a03 */
[----:B------:R-:W-:Y:S01]  /*2130*/  IADD3 R6, -R2, RZ, RZ ;  /* 0x000000ff02067210 */ /* 0x000fe20007ffe1ff */
[----:B------:R-:W-:Y:S01]  /*2140*/  IMAD R42, R3, R4, R42 ;  /* 0x00000004032a7224 */ /* 0x000fe200078e022a */
[----:B------:R-:W-:Y:S01]  /*2150*/  ISETP.GE.AND P5, PT, R7, RZ, PT ;  /* 0x000000ff0700720c */ /* 0x000fe20003fa6270 */
[----:B------:R-:W-:-:S04]  /*2160*/  IMAD.HI.U32 R4, R0, R44, RZ ;  /* 0x0000002c00047227 */ /* 0x000fc800078e00ff */
[----:B------:R-:W-:Y:S01]  /*2170*/  @!P3 IMAD.MOV R38, RZ, RZ, -R38 ;  /* 0x000000ffff26b224 */ /* 0x000fe200078e0a26 */
[----:B------:R-:W-:Y:S01]  /*2180*/  ISETP.GT.U32.AND P3, PT, R3, R42, PT ;  /* 0x0000002a0300720c */ /* 0x000fe20003f64070 */
[----:B------:R-:W-:Y:S02]  /*2190*/  @!P1 IMAD.IADD R39, R39, 0x1, -R3 ;  /* 0x0000000127279824 */ /* 0x000fe400078e0a03 */
[----:B------:R-:W-:Y:S02]  /*21a0*/  IMAD.MOV R4, RZ, RZ, -R4 ;  /* 0x000000ffff047224 */ /* 0x000fe400078e0a04 */
[C---:B------:R-:W-:Y:S01]  /*21b0*/  IMAD R41, R3.reuse, R6, R41 ;  /* 0x0000000603297224 */ /* 0x040fe200078e0229 */
[----:B------:R-:W-:Y:S01]  /*21c0*/  ISETP.GT.U32.AND P1, PT, R3, R39, PT ;  /* 0x000000270300720c */ /* 0x000fe20003f24070 */
[----:B------:R-:W-:Y:S02]  /*21d0*/  VIADD R6, R5, 0x24 ;  /* 0x0000002405067836 */ /* 0x000fe40000000000 */
[----:B------:R-:W-:-:S02]  /*21e0*/  IMAD R44, R3, R4, R44 ;  /* 0x00000004032c7224 */ /* 0x000fc400078e022c */
[----:B------:R-:W-:Y:S01]  /*21f0*/  @!P0 IMAD.IADD R40, R40, 0x1, -R3 ;  /* 0x0000000128288824 */ /* 0x000fe200078e0a03 */
[----:B------:R-:W-:Y:S01]  /*2200*/  IABS R45, R6 ;  /* 0x00000006002d7213 */ /* 0x000fe20000000000 */
[----:B------:R-:W-:-:S04]  /*2210*/  IMAD.HI.U32 R2, R0, R43, RZ ;  /* 0x0000002b00027227 */ /* 0x000fc800078e00ff */
[----:B------:R-:W-:Y:S01]  /*2220*/  @!P2 IMAD.MOV R40, RZ, RZ, -R40 ;  /* 0x000000ffff28a224 */ /* 0x000fe200078e0a28 */
[----:B------:R-:W-:Y:S01]  /*2230*/  ISETP.GT.U32.AND P2, PT, R3, R44, PT ;  /* 0x0000002c0300720c */ /* 0x000fe20003f44070 */
[----:B------:R-:W-:Y:S01]  /*2240*/  IMAD.MOV R2, RZ, RZ, -R2 ;  /* 0x000000ffff027224 */ /* 0x000fe200078e0a02 */
[----:B------:R-:W-:Y:S01]  /*2250*/  @!P1 IADD3 R39, R39, -R3, RZ ;  /* 0x8000000327279210 */ /* 0x000fe20007ffe0ff */
[----:B------:R-:W-:Y:S01]  /*2260*/  @!P3 IMAD.IADD R42, R42, 0x1, -R3 ;  /* 0x000000012a2ab824 */ /* 0x000fe200078e0a03 */
[C---:B------:R-:W-:Y:S01]  /*2270*/  ISETP.GT.U32.AND P1, PT, R3.reuse, R41, PT ;  /* 0x000000290300720c */ /* 0x040fe20003f24070 */
[----:B------:R-:W-:Y:S01]  /*2280*/  IMAD R43, R3, R2, R43 ;  /* 0x00000002032b7224 */ /* 0x000fe200078e022b */
[----:B------:R-:W-:Y:S01]  /*2290*/  @!P4 IADD3 R39, -R39, RZ, RZ ;  /* 0x000000ff2727c210 */ /* 0x000fe20007ffe1ff */
[----:B------:R-:W-:Y:S01]  /*22a0*/  IMAD.HI.U32 R2, R0, R45, RZ ;  /* 0x0000002d00027227 */ /* 0x000fe200078e00ff */
[C---:B------:R-:W-:Y:S02]  /*22b0*/  ISETP.GT.U32.AND P3, PT, R3.reuse, R42, PT ;  /* 0x0000002a0300720c */ /* 0x040fe40003f64070 */
[----:B------:R-:W-:Y:S01]  /*22c0*/  ISETP.GT.U32.AND P0, PT, R3, R43, PT ;  /* 0x0000002b0300720c */ /* 0x000fe20003f04070 */
[C---:B------:R-:W-:Y:S01]  /*22d0*/  VIADD R7, R5.reuse, 0x25 ;  /* 0x0000002505077836 */ /* 0x040fe20000000000 */
[----:B------:R-:W-:Y:S01]  /*22e0*/  IADD3 R2, -R2, RZ, RZ ;  /* 0x000000ff02027210 */ /* 0x000fe20007ffe1ff */
[C---:B------:R-:W-:Y:S01]  /*22f0*/  VIADD R14, R5.reuse, 0x2f ;  /* 0x0000002f050e7836 */ /* 0x040fe20000000000 */
[----:B------:R-:W-:Y:S01]  /*2300*/  @!P2 IADD3 R44, R44, -R3, RZ ;  /* 0x800000032c2ca210 */ /* 0x000fe20007ffe0ff */
[----:B------:R-:W-:Y:S01]  /*2310*/  VIADD R15, R5, 0xf1 ;  /* 0x000000f1050f7836 */ /* 0x000fe20000000000 */
[----:B------:R-:W-:Y:S01]  /*2320*/  IABS R46, R7 ;  /* 0x00000007002e7213 */ /* 0x000fe20000000000 */
[C---:B------:R-:W-:Y:S01]  /*2330*/  IMAD R45, R3.reuse, R2, R45 ;  /* 0x00000002032d7224 */ /* 0x040fe200078e022d */
[----:B------:R-:W-:Y:S01]  /*2340*/  ISETP.GT.U32.AND P2, PT, R3, R44, PT ;  /* 0x0000002c0300720c */ /* 0x000fe20003f44070 */
[----:B------:R-:W-:Y:S01]  /*2350*/  @!P1 IMAD.IADD R41, R41, 0x1, -R3 ;  /* 0x0000000129299824 */ /* 0x000fe200078e0a03 */
[----:B------:R-:W-:Y:S01]  /*2360*/  ISETP.GE.AND P4, PT, R10, RZ, PT ;  /* 0x000000ff0a00720c */ /* 0x000fe20003f86270 */
[----:B------:R-:W-:Y:S01]  /*2370*/  IMAD.HI.U32 R2, R0, R46, RZ ;  /* 0x0000002e00027227 */ /* 0x000fe200078e00ff */
[----:B------:R-:W-:-:S02]  /*2380*/  IADD3 R10, R5, 0x26, RZ ;  /* 0x00000026050a7810 */ /* 0x000fc40007ffe0ff */
[C---:B------:R-:W-:Y:S01]  /*2390*/  ISETP.GT.U32.AND P1, PT, R3.reuse, R41, PT ;  /* 0x000000290300720c */ /* 0x040fe20003f24070 */
[--C-:B------:R-:W-:Y:S01]  /*23a0*/  @!P3 IMAD.IADD R42, R42, 0x1, -R3.reuse ;  /* 0x000000012a2ab824 */ /* 0x100fe200078e0a03 */
[----:B------:R-:W-:Y:S01]  /*23b0*/  ISETP.GT.U32.AND P3, PT, R3, R45, PT ;  /* 0x0000002d0300720c */ /* 0x000fe20003f64070 */
[----:B------:R-:W-:Y:S01]  /*23c0*/  IMAD.MOV R2, RZ, RZ, -R2 ;  /* 0x000000ffff027224 */ /* 0x000fe200078e0a02 */
[----:B------:R-:W-:Y:S01]  /*23d0*/  IABS R47, R10 ;  /* 0x0000000a002f7213 */ /* 0x000fe20000000000 */
[----:B------:R-:W-:Y:S01]  /*23e0*/  @!P0 IMAD.IADD R43, R43, 0x1, -R3 ;  /* 0x000000012b2b8824 */ /* 0x000fe200078e0a03 */
[----:B------:R-:W-:Y:S01]  /*23f0*/  IABS R56, R14 ;  /* 0x0000000e00387213 */ /* 0x000fe20000000000 */
[C---:B------:R-:W-:Y:S01]  /*2400*/  IMAD R46, R3.reuse, R2, R46 ;  /* 0x00000002032e7224 */ /* 0x040fe200078e022e */
[----:B------:R-:W-:Y:S01]  /*2410*/  @!P2 IADD3 R44, R44, -R3, RZ ;  /* 0x800000032c2ca210 */ /* 0x000fe20007ffe0ff */
[----:B------:R-:W-:Y:S01]  /*2420*/  IMAD.HI.U32 R4, R0, R47, RZ ;  /* 0x0000002f00047227 */ /* 0x000fe200078e00ff */
[----:B------:R-:W-:-:S02]  /*2430*/  ISETP.GT.U32.AND P0, PT, R3, R43, PT ;  /* 0x0000002b0300720c */ /* 0x000fc40003f04070 */
[----:B------:R-:W-:Y:S01]  /*2440*/  ISETP.GT.U32.AND P2, PT, R3, R46, PT ;  /* 0x0000002e0300720c */ /* 0x000fe20003f44070 */
[--C-:B------:R-:W-:Y:S01]  /*2450*/  @!P1 IMAD.IADD R41, R41, 0x1, -R3.reuse ;  /* 0x0000000129299824 */ /* 0x100fe200078e0a03 */
[----:B------:R-:W-:Y:S01]  /*2460*/  IADD3 R4, -R4, RZ, RZ ;  /* 0x000000ff04047210 */ /* 0x000fe20007ffe1ff */
[----:B------:R-:W-:Y:S01]  /*2470*/  @!P3 IMAD.IADD R45, R45, 0x1, -R3 ;  /* 0x000000012d2db824 */ /* 0x000fe200078e0a03 */
[----:B------:R-:W-:Y:S01]  /*2480*/  ISETP.GE.AND P1, PT, R11, RZ, PT ;  /* 0x000000ff0b00720c */ /* 0x000fe20003f26270 */
[----:B------:R-:W-:Y:S01]  /*2490*/  VIADD R2, R5, 0x27 ;  /* 0x0000002705027836 */ /* 0x000fe20000000000 */
[----:B------:R-:W-:Y:S01]  /*24a0*/  IABS R250, R15 ;  /* 0x0000000f00fa7213 */ /* 0x000fe20000000000 */
[C---:B------:R-:W-:Y:S01]  /*24b0*/  IMAD R47, R3.reuse, R4, R47 ;  /* 0x00000004032f7224 */ /* 0x040fe200078e022f */
[----:B------:R-:W-:Y:S01]  /*24c0*/  ISETP.GT.U32.AND P3, PT, R3, R45, PT ;  /* 0x0000002d0300720c */ /* 0x000fe20003f64070 */
[----:B------:R-:W-:Y:S01]  /*24d0*/  VIADD R4, R5, 0x28 ;  /* 0x0000002805047836 */ /* 0x000fe20000000000 */
[----:B------:R-:W-:Y:S01]  /*24e0*/  IABS R48, R2 ;  /* 0x0000000200307213 */ /* 0x000fe20000000000 */
[--C-:B------:R-:W-:Y:S01]  /*24f0*/  @!P0 IMAD.IADD R43, R43, 0x1, -R3.reuse ;  /* 0x000000012b2b8824 */ /* 0x100fe200078e0a03 */
[----:B------:R-:W-:Y:S01]  /*2500*/  ISETP.GE.AND P0, PT, R10, RZ, PT ;  /* 0x000000ff0a00720c */ /* 0x000fe20003f06270 */
[----:B------:R-:W-:Y:S01]  /*2510*/  @!P2 IMAD.IADD R46, R46, 0x1, -R3 ;  /* 0x000000012e2ea824 */ /* 0x000fe200078e0a03 */
[----:B------:R-:W-:Y:S01]  /*2520*/  IABS R49, R4 ;  /* 0x0000000400317213 */ /* 0x000fe20000000000 */
[----:B------:R-:W-:Y:S01]  /*2530*/  @!P4 IMAD.MOV R43, RZ, RZ, -R43 ;  /* 0x000000ffff2bc224 */ /* 0x000fe200078e0a2b */
[----:B------:R-:W-:Y:S01]  /*2540*/  ISETP.GE.AND P4, PT, R2, RZ, PT ;  /* 0x000000ff0200720c */ /* 0x000fe20003f86270 */
[----:B------:R-:W-:Y:S01]  /*2550*/  IMAD.HI.U32 R2, R0, R48, RZ ;  /* 0x0000003000027227 */ /* 0x000fe200078e00ff */
[----:B------:R-:W-:-:S03]  /*2560*/  ISETP.GT.U32.AND P2, PT, R3, R46, PT ;  /* 0x0000002e0300720c */ /* 0x000fc60003f44070 */
[----:B------:R-:W-:Y:S01]  /*2570*/  @!P3 IADD3 R45, R45, -R3, RZ ;  /* 0x800000032d2db210 */ /* 0x000fe20007ffe0ff */
[----:B------:R-:W-:Y:S01]  /*2580*/  @!P6 IMAD.MOV R41, RZ, RZ, -R41 ;  /* 0x000000ffff29e224 */ /* 0x000fe200078e0a29 */
[----:B------:R-:W-:Y:S01]  /*2590*/  ISETP.GT.U32.AND P3, PT, R3, R47, PT ;  /* 0x0000002f0300720c */ /* 0x000fe20003f64070 */
[----:B------:R-:W-:Y:S01]  /*25a0*/  @!P1 IMAD.MOV R44, RZ, RZ, -R44 ;  /* 0x000000ffff2c9224 */ /* 0x000fe200078e0a2c */
[----:B------:R-:W-:Y:S01]  /*25b0*/  ISETP.GE.AND P6, PT, R6, RZ, PT ;  /* 0x000000ff0600720c */ /* 0x000fe20003fc6270 */
[----:B------:R-:W-:Y:S01]  /*25c0*/  VIADD R6, R5, 0x29 ;  /* 0x0000002905067836 */ /* 0x000fe20000000000 */
[----:B------:R-:W-:Y:S01]  /*25d0*/  ISETP.GE.AND P1, PT, R4, RZ, PT ;  /* 0x000000ff0400720c */ /* 0x000fe20003f26270 */
[----:B------:R-:W-:Y:S01]  /*25e0*/  IMAD.HI.U32 R4, R0, R49, RZ ;  /* 0x0000003100047227 */ /* 0x000fe200078e00ff */
[----:B------:R-:W-:Y:S02]  /*25f0*/  IADD3 R2, -R2, RZ, RZ ;  /* 0x000000ff02027210 */ /* 0x000fe40007ffe1ff */
[----:B------:R-:W-:Y:S01]  /*2600*/  IABS R50, R6 ;  /* 0x0000000600327213 */ /* 0x000fe20000000000 */
[----:B------:R-:W-:-:S02]  /*2610*/  IMAD.MOV R4, RZ, RZ, -R4 ;  /* 0x000000ffff047224 */ /* 0x000fc400078e0a04 */
[C---:B------:R-:W-:Y:S02]  /*2620*/  IMAD R48, R3.reuse, R2, R48 ;  /* 0x0000000203307224 */ /* 0x040fe400078e0230 */
[C---:B------:R-:W-:Y:S02]  /*2630*/  IMAD R49, R3.reuse, R4, R49 ;  /* 0x0000000403317224 */ /* 0x040fe400078e0231 */
[--C-:B------:R-:W-:Y:S01]  /*2640*/  @!P2 IMAD.IADD R46, R46, 0x1, -R3.reuse ;  /* 0x000000012e2ea824 */ /* 0x100fe200078e0a03 */
[----:B------:R-:W-:Y:S01]  /*2650*/  ISETP.GT.U32.AND P2, PT, R3, R48, PT ;  /* 0x000000300300720c */ /* 0x000fe20003f44070 */
[----:B------:R-:W-:Y:S02]  /*2660*/  @!P3 IMAD.IADD R47, R47, 0x1, -R3 ;  /* 0x000000012f2fb824 */ /* 0x000fe400078e0a03 */
[----:B------:R-:W-:Y:S01]  /*2670*/  @!P6 IMAD.MOV R45, RZ, RZ, -R45 ;  /* 0x000000ffff2de224 */ /* 0x000fe200078e0a2d */
[C---:B------:R-:W-:Y:S01]  /*2680*/  ISETP.GT.U32.AND P6, PT, R3.reuse, R49, PT ;  /* 0x000000310300720c */ /* 0x040fe20003fc4070 */
[----:B------:R-:W-:Y:S01]  /*2690*/  @!P5 IMAD.MOV R42, RZ, RZ, -R42 ;  /* 0x000000ffff2ad224 */ /* 0x000fe200078e0a2a */
[----:B------:R-:W-:Y:S01]  /*26a0*/  ISETP.GT.U32.AND P3, PT, R3, R47, PT ;  /* 0x0000002f0300720c */ /* 0x000fe20003f64070 */
[----:B------:R-:W-:Y:S01]  /*26b0*/  IMAD.HI.U32 R2, R0, R50, RZ ;  /* 0x0000003200027227 */ /* 0x000fe200078e00ff */
[----:B------:R-:W-:-:S03]  /*26c0*/  ISETP.GE.AND P5, PT, R7, RZ, PT ;  /* 0x000000ff0700720c */ /* 0x000fc60003fa6270 */
[C---:B------:R-:W-:Y:S01]  /*26d0*/  VIADD R7, R5.reuse, 0x2a ;  /* 0x0000002a05077836 */ /* 0x040fe20000000000 */
[----:B------:R-:W-:Y:S01]  /*26e0*/  IADD3 R2, -R2, RZ, RZ ;  /* 0x000000ff02027210 */ /* 0x000fe20007ffe1ff */
[--C-:B------:R-:W-:Y:S02]  /*26f0*/  @!P2 IMAD.IADD R48, R48, 0x1, -R3.reuse ;  /* 0x000000013030a824 */ /* 0x100fe400078e0a03 */
[----:B------:R-:W-:Y:S01]  /*2700*/  VIADD R11, R5, 0x2c ;  /* 0x0000002c050b7836 */ /* 0x000fe20000000000 */
[----:B------:R-:W-:Y:S01]  /*2710*/  IABS R51, R7 ;  /* 0x0000000700337213 */ /* 0x000fe20000000000 */
[----:B------:R-:W-:Y:S01]  /*2720*/  @!P6 IMAD.IADD R49, R49, 0x1, -R3 ;  /* 0x000000013131e824 */ /* 0x000fe200078e0a03 */
[C---:B------:R-:W-:Y:S01]  /*2730*/  ISETP.GT.U32.AND P2, PT, R3.reuse, R48, PT ;  /* 0x000000300300720c */ /* 0x040fe20003f44070 */
[----:B------:R-:W-:Y:S01]  /*2740*/  IMAD R50, R3, R2, R50 ;  /* 0x0000000203327224 */ /* 0x000fe200078e0232 */
[----:B------:R-:W-:Y:S01]  /*2750*/  @!P3 IADD3 R47, R47, -R3, RZ ;  /* 0x800000032f2fb210 */ /* 0x000fe20007ffe0ff */
[----:B------:R-:W-:Y:S01]  /*2760*/  IMAD.HI.U32 R4, R0, R51, RZ ;  /* 0x0000003300047227 */ /* 0x000fe200078e00ff */
[----:B------:R-:W-:-:S02]  /*2770*/  ISETP.GE.AND P3, PT, R7, RZ, PT ;  /* 0x000000ff0700720c */ /* 0x000fc40003f66270 */
[----:B------:R-:W-:Y:S01]  /*2780*/  ISETP.GT.U32.AND P6, PT, R3, R49, PT ;  /* 0x000000310300720c */ /* 0x000fe20003fc4070 */
[----:B------:R-:W-:Y:S01]  /*2790*/  VIADD R7, R5, 0x2b ;  /* 0x0000002b05077836 */ /* 0x000fe20000000000 */
[----:B------:R-:W-:Y:S01]  /*27a0*/  IABS R53, R11 ;  /* 0x0000000b00357213 */ /* 0x000fe20000000000 */
[----:B------:R-:W-:Y:S01]  /*27b0*/  IMAD.MOV R4, RZ, RZ, -R4 ;  /* 0x000000ffff047224 */ /* 0x000fe200078e0a04 */
[----:B------:R-:W-:Y:S01]  /*27c0*/  @!P0 IADD3 R47, -R47, RZ, RZ ;  /* 0x000000ff2f2f8210 */ /* 0x000fe20007ffe1ff */
[----:B------:R-:W-:Y:S01]  /*27d0*/  @!P5 IMAD.MOV R46, RZ, RZ, -R46 ;  /* 0x000000ffff2ed224 */ /* 0x000fe200078e0a2e */
[----:B------:R-:W-:Y:S01]  /*27e0*/  IABS R52, R7 ;  /* 0x0000000700347213 */ /* 0x000fe20000000000 */
[C---:B------:R-:W-:Y:S01]  /*27f0*/  IMAD R51, R3.reuse, R4, R51 ;  /* 0x0000000403337224 */ /* 0x040fe200078e0233 */
[----:B------:R-:W-:Y:S01]  /*2800*/  @!P2 IADD3 R48, R48, -R3, RZ ;  /* 0x800000033030a210 */ /* 0x000fe20007ffe0ff */
[----:B------:R-:W-:Y:S01]  /*2810*/  IMAD.HI.U32 R4, R0, R54, RZ ;  /* 0x0000003600047227 */ /* 0x000fe200078e00ff */
[----:B------:R-:W-:-:S02]  /*2820*/  ISETP.GT.U32.AND P2, PT, R3, R50, PT ;  /* 0x000000320300720c */ /* 0x000fc40003f44070 */
[----:B------:R-:W-:Y:S01]  /*2830*/  ISETP.GE.AND P5, PT, R6, RZ, PT ;  /* 0x000000ff0600720c */ /* 0x000fe20003fa6270 */
[----:B------:R-:W-:Y:S01]  /*2840*/  IMAD.HI.U32 R2, R0, R52, RZ ;  /* 0x0000003400027227 */ /* 0x000fe200078e00ff */
[----:B------:R-:W-:-:S03]  /*2850*/  IADD3 R4, -R4, RZ, RZ ;  /* 0x000000ff04047210 */ /* 0x000fc60007ffe1ff */
[----:B------:R-:W-:Y:S01]  /*2860*/  @!P6 IMAD.IADD R49, R49, 0x1, -R3 ;  /* 0x000000013131e824 */ /* 0x000fe200078e0a03 */
[----:B------:R-:W-:Y:S01]  /*2870*/  ISETP.GT.U32.AND P6, PT, R3, R51, PT ;  /* 0x000000330300720c */ /* 0x000fe20003fc4070 */
[----:B------:R-:W-:Y:S02]  /*2880*/  IMAD.MOV R6, RZ, RZ, -R2 ;  /* 0x000000ffff067224 */ /* 0x000fe400078e0a02 */
[----:B------:R-:W-:-:S04]  /*2890*/  IMAD.HI.U32 R2, R0, R53, RZ ;  /* 0x0000003500027227 */ /* 0x000fc800078e00ff */
[C---:B------:R-:W-:Y:S02]  /*28a0*/  IMAD R52, R3.reuse, R6, R52 ;  /* 0x0000000603347224 */ /* 0x040fe400078e0234 */
[----:B------:R-:W-:Y:S02]  /*28b0*/  IMAD.MOV R10, RZ, RZ, -R2 ;  /* 0x000000ffff0a7224 */ /* 0x000fe400078e0a02 */
[----:B------:R-:W-:Y:S01]  /*28c0*/  @!P2 IMAD.IADD R50, R50, 0x1, -R3 ;  /* 0x000000013232a824 */ /* 0x000fe200078e0a03 */
[C---:B------:R-:W-:Y:S01]  /*28d0*/  ISETP.GT.U32.AND P2, PT, R3.reuse, R52, PT ;  /* 0x000000340300720c */ /* 0x040fe20003f44070 */
[----:B------:R-:W-:Y:S01]  /*28e0*/  IMAD R53, R3, R10, R53 ;  /* 0x0000000a03357224 */ /* 0x000fe200078e0235 */
[----:B------:R-:W-:Y:S01]  /*28f0*/  @!P6 IADD3 R51, R51, -R3, RZ ;  /* 0x800000033333e210 */ /* 0x000fe20007ffe0ff */
[----:B------:R-:W-:-:S03]  /*2900*/  IMAD.HI.U32 R6, R0, R55, RZ ;  /* 0x0000003700067227 */ /* 0x000fc600078e00ff */
[C---:B------:R-:W-:Y:S01]  /*2910*/  ISETP.GT.U32.AND P6, PT, R3.reuse, R53, PT ;  /* 0x000000350300720c */ /* 0x040fe20003fc4070 */
[----:B------:R-:W-:Y:S01]  /*2920*/  IMAD.HI.U32 R2, R0, R56, RZ ;  /* 0x0000003800027227 */ /* 0x000fe200078e00ff */
[----:B------:R-:W-:-:S03]  /*2930*/  ISETP.GT.U32.AND P0, PT, R3, R51, PT ;  /* 0x000000330300720c */ /* 0x000fc60003f04070 */
[----:B------:R-:W-:Y:S02]  /*2940*/  IMAD.MOV R6, RZ, RZ, -R6 ;  /* 0x000000ffff067224 */ /* 0x000fe400078e0a06 */
[--C-:B------:R-:W-:Y:S01]  /*2950*/  @!P2 IMAD.IADD R52, R52, 0x1, -R3.reuse ;  /* 0x000000013434a824 */ /* 0x100fe200078e0a03 */
[C---:B------:R-:W-:Y:S01]  /*2960*/  ISETP.GT.U32.AND P2, PT, R3.reuse, R50, PT ;  /* 0x000000320300720c */ /* 0x040fe20003f44070 */
[----:B------:R-:W-:Y:S02]  /*2970*/  IMAD R54, R3, R4, R54 ;  /* 0x0000000403367224 */ /* 0x000fe400078e0236 */
[----:B------:R-:W-:Y:S02]  /*2980*/  IMAD.MOV R2, RZ, RZ, -R2 ;  /* 0x000000ffff027224 */ /* 0x000fe400078e0a02 */
[----:B------:R-:W-:Y:S01]  /*2990*/  @!P6 IMAD.IADD R53, R53, 0x1, -R3 ;  /* 0x000000013535e824 */ /* 0x000fe200078e0a03 */
[C---:B------:R-:W-:Y:S01]  /*29a0*/  ISETP.GT.U32.AND P6, PT, R3.reuse, R52, PT ;  /* 0x000000340300720c */ /* 0x040fe20003fc4070 */
[----:B------:R-:W-:-:S02]  /*29b0*/  IMAD R55, R3, R6, R55 ;  /* 0x0000000603377224 */ /* 0x000fc400078e0237 */
[----:B------:R-:W-:Y:S02]  /*29c0*/  VIADD R6, R5, 0x30 ;  /* 0x0000003005067836 */ /* 0x000fe40000000000 */
[----:B------:R-:W-:Y:S01]  /*29d0*/  @!P4 IMAD.MOV R48, RZ, RZ, -R48 ;  /* 0x000000ffff30c224 */ /* 0x000fe200078e0a30 */
[C---:B------:R-:W-:Y:S01]  /*29e0*/  ISETP.GT.U32.AND P4, PT, R3.reuse, R53, PT ;  /* 0x000000350300720c */ /* 0x040fe20003f84070 */
[----:B------:R-:W-:Y:S01]  /*29f0*/  @!P1 IMAD.MOV R49, RZ, RZ, -R49 ;  /* 0x000000ffff319224 */ /* 0x000fe200078e0a31 */
[C---:B------:R-:W-:Y:S01]  /*2a00*/  ISETP.GT.U32.AND P1, PT, R3.reuse, R54, PT ;  /* 0x000000360300720c */ /* 0x040fe20003f24070 */
[----:B------:R-:W-:Y:S01]  /*2a10*/  IMAD R56, R3, R2, R56 ;  /* 0x0000000203387224 */ /* 0x000fe200078e0238 */
[----:B------:R-:W-:Y:S01]  /*2a20*/  IABS R57, R6 ;  /* 0x0000000600397213 */ /* 0x000fe20000000000 */
[----:B------:R-:W-:Y:S01]  /*2a30*/  VIADD R10, R5, 0x31 ;  /* 0x00000031050a7836 */ /* 0x000fe20000000000 */
[----:B------:R-:W-:Y:S01]  /*2a40*/  @!P2 IADD3 R50, R50, -R3, RZ ;  /* 0x800000033232a210 */ /* 0x000fe20007ffe0ff */
[--C-:B------:R-:W-:Y:S01]  /*2a50*/  @!P6 IMAD.IADD R52, R52, 0x1, -R3.reuse ;  /* 0x000000013434e824 */ /* 0x100fe200078e0a03 */
[----:B------:R-:W-:Y:S01]  /*2a60*/  ISETP.GT.U32.AND P6, PT, R3, R56, PT ;  /* 0x000000380300720c */ /* 0x000fe20003fc4070 */
[----:B------:R-:W-:Y:S01]  /*2a70*/  @!P0 IMAD.IADD R51, R51, 0x1, -R3 ;  /* 0x0000000133338824 */ /* 0x000fe200078e0a03 */
[----:B------:R-:W-:Y:S01]  /*2a80*/  IABS R58, R10 ;  /* 0x0000000a003a7213 */ /* 0x000fe20000000000 */
[----:B------:R-:W-:Y:S01]  /*2a90*/  IMAD.HI.U32 R2, R0, R57, RZ ;  /* 0x0000003900027227 */ /* 0x000fe200078e00ff */
[----:B------:R-:W-:-:S02]  /*2aa0*/  ISETP.GE.AND P0, PT, R7, RZ, PT ;  /* 0x000000ff0700720c */ /* 0x000fc40003f06270 */
[----:B------:R-:W-:Y:S01]  /*2ab0*/  ISETP.GT.U32.AND P2, PT, R3, R55, PT ;  /* 0x000000370300720c */ /* 0x000fe20003f44070 */
[----:B------:R-:W-:Y:S01]  /*2ac0*/  IMAD.HI.U32 R4, R0, R58, RZ ;  /* 0x0000003a00047227 */ /* 0x000fe200078e00ff */
[----:B------:R-:W-:Y:S02]  /*2ad0*/  IADD3 R2, -R2, RZ, RZ ;  /* 0x000000ff02027210 */ /* 0x000fe40007ffe1ff */
[----:B------:R-:W-:Y:S01]  /*2ae0*/  IADD3 R7, R5, 0x33, RZ ;  /* 0x0000003305077810 */ /* 0x000fe20007ffe0ff */
[--C-:B------:R-:W-:Y:S01]  /*2af0*/  @!P4 IMAD.IADD R53, R53, 0x1, -R3.reuse ;  /* 0x000000013535c824 */ /* 0x100fe200078e0a03 */
[----:B------:R-:W-:Y:S01]  /*2b00*/  ISETP.GE.AND P4, PT, R11, RZ, PT ;  /* 0x000000ff0b00720c */ /* 0x000fe20003f86270 */
[----:B------:R-:W-:Y:S01]  /*2b10*/  @!P1 IMAD.IADD R54, R54, 0x1, -R3 ;  /* 0x0000000136369824 */ /* 0x000fe200078e0a03 */
[----:B------:R-:W-:Y:S01]  /*2b20*/  ISETP.GE.AND P1, PT, R12, RZ, PT ;  /* 0x000000ff0c00720c */ /* 0x000fe20003f26270 */
[----:B------:R-:W-:Y:S01]  /*2b30*/  IMAD.MOV R4, RZ, RZ, -R4 ;  /* 0x000000ffff047224 */ /* 0x000fe200078e0a04 */
[----:B------:R-:W-:Y:S01]  /*2b40*/  IABS R60, R7 ;  /* 0x00000007003c7213 */ /* 0x000fe20000000000 */
[----:B------:R-:W-:-:S02]  /*2b50*/  IMAD R57, R3, R2, R57 ;  /* 0x0000000203397224 */ /* 0x000fc400078e0239 */
[----:B------:R-:W-:Y:S01]  /*2b60*/  @!P5 IMAD.MOV R50, RZ, RZ, -R50 ;  /* 0x000000ffff32d224 */ /* 0x000fe200078e0a32 */
[C---:B------:R-:W-:Y:S01]  /*2b70*/  ISETP.GT.U32.AND P5, PT, R3.reuse, R54, PT ;  /* 0x000000360300720c */ /* 0x040fe20003fa4070 */
[----:B------:R-:W-:Y:S01]  /*2b80*/  IMAD R58, R3, R4, R58 ;  /* 0x00000004033a7224 */ /* 0x000fe200078e023a */
[----:B------:R-:W-:Y:S01]  /*2b90*/  IADD3 R4, R5, 0x32, RZ ;  /* 0x0000003205047810 */ /* 0x000fe20007ffe0ff */
[--C-:B------:R-:W-:Y:S02]  /*2ba0*/  @!P6 IMAD.IADD R56, R56, 0x1, -R3.reuse ;  /* 0x000000013838e824 */ /* 0x100fe400078e0a03 */
[----:B------:R-:W-:Y:S01]  /*2bb0*/  @!P0 IMAD.MOV R52, RZ, RZ, -R52 ;  /* 0x000000ffff348224 */ /* 0x000fe200078e0a34 */
[----:B------:R-:W-:Y:S01]  /*2bc0*/  ISETP.GT.U32.AND P0, PT, R3, R57, PT ;  /* 0x000000390300720c */ /* 0x000fe20003f04070 */
[----:B------:R-:W-:Y:S01]  /*2bd0*/  @!P2 IMAD.IADD R55, R55, 0x1, -R3 ;  /* 0x000000013737a824 */ /* 0x000fe200078e0a03 */
[C---:B------:R-:W-:Y:S01]  /*2be0*/  ISETP.GT.U32.AND P6, PT, R3.reuse, R56, PT ;  /* 0x000000380300720c */ /* 0x040fe20003fc4070 */
[----:B------:R-:W-:Y:S01]  /*2bf0*/  @!P4 IMAD.MOV R53, RZ, RZ, -R53 ;  /* 0x000000ffff35c224 */ /* 0x000fe200078e0a35 */
[----:B------:R-:W-:Y:S01]  /*2c00*/  IABS R59, R4 ;  /* 0x00000004003b7213 */ /* 0x000fe20000000000 */
[----:B------:R-:W-:Y:S01]  /*2c10*/  @!P3 IMAD.MOV R51, RZ, RZ, -R51 ;  /* 0x000000ffff33b224 */ /* 0x000fe200078e0a33 */
[----:B------:R-:W-:Y:S01]  /*2c20*/  ISETP.GE.AND P4, PT, R14, RZ, PT ;  /* 0x000000ff0e00720c */ /* 0x000fe20003f86270 */
[----:B------:R-:W-:Y:S01]  /*2c30*/  @!P5 IMAD.IADD R54, R54, 0x1, -R3 ;  /* 0x000000013636d824 */ /* 0x000fe200078e0a03 */
[C---:B------:R-:W-:Y:S01]  /*2c40*/  ISETP.GT.U32.AND P3, PT, R3.reuse, R55, PT ;  /* 0x000000370300720c */ /* 0x040fe20003f64070 */
[----:B------:R-:W-:Y:S01]  /*2c50*/  IMAD.HI.U32 R2, R0, R59, RZ ;  /* 0x0000003b00027227 */ /* 0x000fe200078e00ff */
[----:B------:R-:W-:-:S02]  /*2c60*/  ISETP.GT.U32.AND P5, PT, R3, R58, PT ;  /* 0x0000003a0300720c */ /* 0x000fc40003fa4070 */
[----:B------:R-:W-:Y:S01]  /*2c70*/  ISETP.GE.AND P2, PT, R13, RZ, PT ;  /* 0x000000ff0d00720c */ /* 0x000fe20003f46270 */
[----:B------:R-:W-:Y:S01]  /*2c80*/  IMAD.MOV R2, RZ, RZ, -R2 ;  /* 0x000000ffff027224 */ /* 0x000fe200078e0a02 */
[----:B------:R-:W-:Y:S01]  /*2c90*/  IADD3 R13, R5, 0x68, RZ ;  /* 0x00000068050d7810 */ /* 0x000fe20007ffe0ff */
[--C-:B------:R-:W-:Y:S01]  /*2ca0*/  @!P0 IMAD.IADD R57, R57, 0x1, -R3.reuse ;  /* 0x0000000139398824 */ /* 0x100fe200078e0a03 */
[----:B------:R-:W-:Y:S01]  /*2cb0*/  ISETP.GE.AND P0, PT, R4, RZ, PT ;  /* 0x000000ff0400720c */ /* 0x000fe20003f06270 */
[----:B------:R-:W-:Y:S01]  /*2cc0*/  @!P6 IMAD.IADD R56, R56, 0x1, -R3 ;  /* 0x000000013838e824 */ /* 0x000fe200078e0a03 */
[----:B------:R-:W-:Y:S01]  /*2cd0*/  ISETP.GE.AND P6, PT, R10, RZ, PT ;  /* 0x000000ff0a00720c */ /* 0x000fe20003fc6270 */
[----:B------:R-:W-:Y:S01]  /*2ce0*/  IMAD R59, R3, R2, R59 ;  /* 0x00000002033b7224 */ /* 0x000fe200078e023b */
[----:B------:R-:W-:Y:S01]  /*2cf0*/  IADD3 R2, R5, 0x34, RZ ;  /* 0x0000003405027810 */ /* 0x000fe20007ffe0ff */
[----:B------:R-:W-:Y:S01]  /*2d00*/  @!P1 IMAD.MOV R54, RZ, RZ, -R54 ;  /* 0x000000ffff369224 */ /* 0x000fe200078e0a36 */
[C---:B------:R-:W-:Y:S01]  /*2d10*/  ISETP.GT.U32.AND P1, PT, R3.reuse, R57, PT ;  /* 0x000000390300720c */ /* 0x040fe20003f24070 */
[----:B------:R-:W-:Y:S01]  /*2d20*/  @!P4 IMAD.MOV R56, RZ, RZ, -R56 ;  /* 0x000000ffff38c224 */ /* 0x000fe200078e0a38 */
[----:B------:R-:W-:Y:S01]  /*2d30*/  ISETP.GT.U32.AND P4, PT, R3, R59, PT ;  /* 0x0000003b0300720c */ /* 0x000fe20003f84070 */
[----:B------:R-:W-:Y:S01]  /*2d40*/  IMAD.HI.U32 R4, R0, R60, RZ ;  /* 0x0000003c00047227 */ /* 0x000fe200078e00ff */
[----:B------:R-:W-:-:S02]  /*2d50*/  @!P3 IADD3 R55, R55, -R3, RZ ;  /* 0x800000033737b210 */ /* 0x000fc40007ffe0ff */
[----:B------:R-:W-:Y:S01]  /*2d60*/  ISETP.GE.AND P3, PT, R6, RZ, PT ;  /* 0x000000ff0600720c */ /* 0x000fe20003f66270 */
[----:B------:R-:W-:Y:S01]  /*2d70*/  IMAD.MOV R4, RZ, RZ, -R4 ;  /* 0x000000ffff047224 */ /* 0x000fe200078e0a04 */
[-C--:B------:R-:W-:Y:S01]  /*2d80*/  @!P5 IADD3 R58, R58, -R3.reuse, RZ ;  /* 0x800000033a3ad210 */ /* 0x080fe20007ffe0ff */
[----:B------:R-:W-:Y:S01]  /*2d90*/  @!P2 IMAD.MOV R55, RZ, RZ, -R55 ;  /* 0x000000ffff37a224 */ /* 0x000fe200078e0a37 */
[----:B------:R-:W-:Y:S01]  /*2da0*/  ISETP.GE.AND P2, PT, R7, RZ, PT ;  /* 0x000000ff0700720c */ /* 0x000fe20003f46270 */
[----:B------:R-:W-:Y:S01]  /*2db0*/  VIADD R7, R5, 0x36 ;  /* 0x0000003605077836 */ /* 0x000fe20000000000 */
[C---:B------:R-:W-:Y:S01]  /*2dc0*/  ISETP.GT.U32.AND P5, PT, R3.reuse, R58, PT ;  /* 0x0000003a0300720c */ /* 0x040fe20003fa4070 */
[----:B------:R-:W-:Y:S01]  /*2dd0*/  IMAD R60, R3, R4, R60 ;  /* 0x00000004033c7224 */ /* 0x000fe200078e023c */
[----:B------:R-:W-:Y:S01]  /*2de0*/  @!P1 IADD3 R57, R57, -R3, RZ ;  /* 0x8000000339399210 */ /* 0x000fe20007ffe0ff */
[----:B------:R-:W-:Y:S01]  /*2df0*/  @!P4 IMAD.IADD R59, R59, 0x1, -R3 ;  /* 0x000000013b3bc824 */ /* 0x000fe200078e0a03 */
[----:B------:R-:W-:Y:S01]  /*2e00*/  IABS R63, R7 ;  /* 0x00000007003f7213 */ /* 0x000fe20000000000 */
[----:B------:R-:W-:Y:S01]  /*2e10*/  VIADD R4, R5, 0x35 ;  /* 0x0000003505047836 */ /* 0x000fe20000000000 */
[----:B------:R-:W-:Y:S01]  /*2e20*/  IABS R61, R2 ;  /* 0x00000002003d7213 */ /* 0x000fe20000000000 */
[----:B------:R-:W-:Y:S01]  /*2e30*/  @!P3 IMAD.MOV R57, RZ, RZ, -R57 ;  /* 0x000000ffff39b224 */ /* 0x000fe200078e0a39 */
[----:B------:R-:W-:Y:S01]  /*2e40*/  ISETP.GT.U32.AND P3, PT, R3, R59, PT ;  /* 0x0000003b0300720c */ /* 0x000fe20003f64070 */
[----:B------:R-:W-:Y:S01]  /*2e50*/  IMAD.HI.U32 R6, R0, R63, RZ ;  /* 0x0000003f00067227 */ /* 0x000fe200078e00ff */
[----:B------:R-:W-:-:S02]  /*2e60*/  ISETP.GE.AND P1, PT, R2, RZ, PT ;  /* 0x000000ff0200720c */ /* 0x000fc40003f26270 */
[----:B------:R-:W-:Y:S01]  /*2e70*/  IABS R62, R4 ;  /* 0x00000004003e7213 */ /* 0x000fe20000000000 */
[--C-:B------:R-:W-:Y:S01]  /*2e80*/  @!P5 IMAD.IADD R58, R58, 0x1, -R3.reuse ;  /* 0x000000013a3ad824 */ /* 0x100fe200078e0a03 */
[----:B------:R-:W-:Y:S01]  /*2e90*/  ISETP.GT.U32.AND P5, PT, R3, R60, PT ;  /* 0x0000003c0300720c */ /* 0x000fe20003fa4070 */
[----:B------:R-:W-:Y:S01]  /*2ea0*/  IMAD.HI.U32 R2, R0, R61, RZ ;  /* 0x0000003d00027227 */ /* 0x000fe200078e00ff */
[----:B------:R-:W-:Y:S02]  /*2eb0*/  IADD3 R6, -R6, RZ, RZ ;  /* 0x000000ff06067210 */ /* 0x000fe40007ffe1ff */
[----:B------:R-:W-:Y:S01]  /*2ec0*/  ISETP.GE.AND P4, PT, R4, RZ, PT ;  /* 0x000000ff0400720c */ /* 0x000fe20003f86270 */
[----:B------:R-:W-:Y:S01]  /*2ed0*/  IMAD.MOV R2, RZ, RZ, -R2 ;  /* 0x000000ffff027224 */ /* 0x000fe200078e0a02 */
[----:B------:R-:W-:Y:S01]  /*2ee0*/  IADD3 R10, R5, 0x39, RZ ;  /* 0x00000039050a7810 */ /* 0x000fe20007ffe0ff */
[----:B------:R-:W-:Y:S01]  /*2ef0*/  @!P3 IMAD.IADD R59, R59, 0x1, -R3 ;  /* 0x000000013b3bb824 */ /* 0x000fe200078e0a03 */
[----:B------:R-:W-:Y:S01]  /*2f00*/  IABS R113, R13 ;  /* 0x0000000d00717213 */ /* 0x000fe20000000000 */
[C---:B------:R-:W-:Y:S01]  /*2f10*/  IMAD R63, R3.reuse, R6, R63 ;  /* 0x00000006033f7224 */ /* 0x040fe200078e023f */
[----:B------:R-:W-:Y:S01]  /*2f20*/  IABS R66, R10 ;  /* 0x0000000a00427213 */ /* 0x000fe20000000000 */
[----:B------:R-:W-:Y:S01]  /*2f30*/  IMAD R61, R3, R2, R61 ;  /* 0x00000002033d7224 */ /* 0x000fe200078e023d */
[----:B------:R-:W-:Y:S01]  /*2f40*/  @!P0 IADD3 R59, -R59, RZ, RZ ;  /* 0x000000ff3b3b8210 */ /* 0x000fe20007ffe1ff */
[----:B------:R-:W-:Y:S01]  /*2f50*/  IMAD.HI.U32 R4, R0, R62, RZ ;  /* 0x0000003e00047227 */ /* 0x000fe200078e00ff */
[----:B------:R-:W-:-:S02]  /*2f60*/  @!P5 IADD3 R60, R60, -R3, RZ ;  /* 0x800000033c3cd210 */ /* 0x000fc40007ffe0ff */
[C---:B------:R-:W-:Y:S01]  /*2f70*/  ISETP.GT.U32.AND P0, PT, R3.reuse, R63, PT ;  /* 0x0000003f0300720c */ /* 0x040fe20003f04070 */
[----:B------:R-:W-:Y:S01]  /*2f80*/  IMAD.MOV R4, RZ, RZ, -R4 ;  /* 0x000000ffff047224 */ /* 0x000fe200078e0a04 */
[----:B------:R-:W-:Y:S01]  /*2f90*/  ISETP.GT.U32.AND P3, PT, R3, R61, PT ;  /* 0x0000003d0300720c */ /* 0x000fe20003f64070 */
[----:B------:R-:W-:Y:S01]  /*2fa0*/  VIADD R11, R5, 0x3a ;  /* 0x0000003a050b7836 */ /* 0x000fe20000000000 */
[C---:B------:R-:W-:Y:S01]  /*2fb0*/  ISETP.GT.U32.AND P5, PT, R3.reuse, R60, PT ;  /* 0x0000003c0300720c */ /* 0x040fe20003fa4070 */
[----:B------:R-:W-:Y:S02]  /*2fc0*/  IMAD R62, R3, R4, R62 ;  /* 0x00000004033e7224 */ /* 0x000fe400078e023e */
[----:B------:R-:W-:Y:S01]  /*2fd0*/  VIADD R4, R5, 0x37 ;  /* 0x0000003705047836 */ /* 0x000fe20000000000 */
[----:B------:R-:W-:Y:S01]  /*2fe0*/  IABS R67, R11 ;  /* 0x0000000b00437213 */ /* 0x000fe20000000000 */
[----:B------:R-:W-:Y:S01]  /*2ff0*/  @!P6 IMAD.MOV R58, RZ, RZ, -R58 ;  /* 0x000000ffff3ae224 */ /* 0x000fe200078e0a3a */
[----:B------:R-:W-:Y:S01]  /*3000*/  ISETP.GE.AND P6, PT, R7, RZ, PT ;  /* 0x000000ff0700720c */ /* 0x000fe20003fc6270 */
[----:B------:R-:W-:Y:S01]  /*3010*/  VIADD R7, R5, 0x38 ;  /* 0x0000003805077836 */ /* 0x000fe20000000000 */
[----:B------:R-:W-:Y:S01]  /*3020*/  IABS R64, R4 ;  /* 0x0000000400407213 */ /* 0x000fe20000000000 */
[----:B------:R-:W-:-:S02]  /*3030*/  @!P0 IMAD.IADD R63, R63, 0x1, -R3 ;  /* 0x000000013f3f8824 */ /* 0x000fc400078e0a03 */
[--C-:B------:R-:W-:Y:S01]  /*3040*/  @!P3 IMAD.IADD R61, R61, 0x1, -R3.reuse ;  /* 0x000000013d3db824 */ /* 0x100fe200078e0a03 */
[----:B------:R-:W-:Y:S01]  /*3050*/  IABS R65, R7 ;  /* 0x0000000700417213 */ /* 0x000fe20000000000 */
[----:B------:R-:W-:Y:S01]  /*3060*/  @!P5 IMAD.IADD R60, R60, 0x1, -R3 ;  /* 0x000000013c3cd824 */ /* 0x000fe200078e0a03 */
[C---:B------:R-:W-:Y:S01]  /*3070*/  ISETP.GT.U32.AND P0, PT, R3.reuse, R63, PT ;  /* 0x0000003f0300720c */ /* 0x040fe20003f04070 */
[----:B------:R-:W-:Y:S01]  /*3080*/  IMAD.HI.U32 R2, R0, R64, RZ ;  /* 0x0000004000027227 */ /* 0x000fe200078e00ff */
[C---:B------:R-:W-:Y:S02]  /*3090*/  ISETP.GT.U32.AND P3, PT, R3.reuse, R61, PT ;  /* 0x0000003d0300720c */ /* 0x040fe40003f64070 */
[----:B------:R-:W-:Y:S01]  /*30a0*/  ISETP.GT.U32.AND P5, PT, R3, R62, PT ;  /* 0x0000003e0300720c */ /* 0x000fe20003fa4070 */
[----:B------:R-:W-:Y:S01]  /*30b0*/  @!P2 IMAD.MOV R60, RZ, RZ, -R60 ;  /* 0x000000ffff3ca224 */ /* 0x000fe200078e0a3c */
[----:B------:R-:W-:Y:S01]  /*30c0*/  ISETP.GE.AND P2, PT, R4, RZ, PT ;  /* 0x000000ff0400720c */ /* 0x000fe20003f46270 */
[----:B------:R-:W-:-:S04]  /*30d0*/  IMAD.HI.U32 R4, R0, R66, RZ ;  /* 0x0000004200047227 */ /* 0x000fc800078e00ff */
[----:B------:R-:W-:Y:S02]  /*30e0*/  IMAD.MOV R2, RZ, RZ, -R2 ;  /* 0x000000ffff027224 */ /* 0x000fe400078e0a02 */
[----:B------:R-:W-:Y:S02]  /*30f0*/  IMAD.HI.U32 R6, R0, R67, RZ ;  /* 0x0000004300067227 */ /* 0x000fe400078e00ff */
[----:B------:R-:W-:Y:S02]  /*3100*/  @!P3 IADD3 R61, R61, -R3, RZ ;  /* 0x800000033d3db210 */ /* 0x000fe40007ffe0ff */
[----:B------:R-:W-:Y:S02]  /*3110*/  IMAD.MOV R4, RZ, RZ, -R4 ;  /* 0x000000ffff047224 */ /* 0x000fe400078e0a04 */
[----:B------:R-:W-:Y:S01]  /*3120*/  IMAD R64, R3, R2, R64 ;  /* 0x0000000203407224 */ /* 0x000fe200078e0240 */
[----:B------:R-:W-:Y:S01]  /*3130*/  @!P1 IADD3 R61, -R61, RZ, RZ ;  /* 0x000000ff3d3d9210 */ /* 0x000fe20007ffe1ff */
[----:B------:R-:W-:-:S02]  /*3140*/  IMAD.MOV R6, RZ, RZ, -R6 ;  /* 0x000000ffff067224 */ /* 0x000fc400078e0a06 */
[C---:B------:R-:W-:Y:S01]  /*3150*/  IMAD R66, R3.reuse, R4, R66 ;  /* 0x0000000403427224 */ /* 0x040fe200078e0242 */
[----:B------:R-:W-:Y:S01]  /*3160*/  ISETP.GT.U32.AND P3, PT, R3, R64, PT ;  /* 0x000000400300720c */ /* 0x000fe20003f64070 */
[----:B------:R-:W-:Y:S02]  /*3170*/  @!P0 IMAD.IADD R63, R63, 0x1, -R3 ;  /* 0x000000013f3f8824 */ /* 0x000fe400078e0a03 */
[C---:B------:R-:W-:Y:S01]  /*3180*/  IMAD R67, R3.reuse, R6, R67 ;  /* 0x0000000603437224 */ /* 0x040fe200078e0243 */
[----:B------:R-:W-:Y:S01]  /*3190*/  ISETP.GT.U32.AND P0, PT, R3, R66, PT ;  /* 0x000000420300720c */ /* 0x000fe20003f04070 */
[----:B------:R-:W-:Y:S01]  /*31a0*/  VIADD R4, R5, 0x3b ;  /* 0x0000003b05047836 */ /* 0x000fe20000000000 */
[----:B------:R-:W-:Y:S01]  /*31b0*/  @!P6 IADD3 R63, -R63, RZ, RZ ;  /* 0x000000ff3f3fe210 */ /* 0x000fe20007ffe1ff */
[----:B------:R-:W-:Y:S01]  /*31c0*/  IMAD.HI.U32 R2, R0, R65, RZ ;  /* 0x0000004100027227 */ /* 0x000fe200078e00ff */
[----:B------:R-:W-:Y:S02]  /*31d0*/  ISETP.GT.U32.AND P6, PT, R3, R67, PT ;  /* 0x000000430300720c */ /* 0x000fe40003fc4070 */
[----:B------:R-:W-:Y:S01]  /*31e0*/  IABS R68, R4 ;  /* 0x0000000400447213 */ /* 0x000fe20000000000 */
[----:B------:R-:W-:-:S02]  /*31f0*/  IMAD.MOV R2, RZ, RZ, -R2 ;  /* 0x000000ffff027224 */ /* 0x000fc400078e0a02 */
[----:B------:R-:W-:Y:S02]  /*3200*/  VIADD R6, R5, 0x3c ;  /* 0x0000003c05067836 */ /* 0x000fe40000000000 */
[C---:B------:R-:W-:Y:S02]  /*3210*/  IMAD R65, R3.reuse, R2, R65 ;  /* 0x0000000203417224 */ /* 0x040fe400078e0241 */
[----:B------:R-:W-:Y:S01]  /*3220*/  IMAD.HI.U32 R2, R0, R68, RZ ;  /* 0x0000004400027227 */ /* 0x000fe200078e00ff */
[----:B------:R-:W-:Y:S02]  /*3230*/  IABS R69, R6 ;  /* 0x0000000600457213 */ /* 0x000fe40000000000 */
[----:B------:R-:W-:Y:S01]  /*3240*/  @!P0 IADD3 R66, R66, -R3, RZ ;  /* 0x8000000342428210 */ /* 0x000fe20007ffe0ff */
[--C-:B------:R-:W-:Y:S01]  /*3250*/  @!P5 IMAD.IADD R62, R62, 0x1, -R3.reuse ;  /* 0x000000013e3ed824 */ /* 0x100fe200078e0a03 */
[----:B------:R-:W-:Y:S01]  /*3260*/  ISETP.GT.U32.AND P1, PT, R3, R65, PT ;  /* 0x000000410300720c */ /* 0x000fe20003f24070 */
[----:B------:R-:W-:-:S02]  /*3270*/  @!P3 IMAD.IADD R64, R64, 0x1, -R3 ;  /* 0x000000014040b824 */ /* 0x000fc400078e0a03 */
[----:B------:R-:W-:Y:S01]  /*3280*/  IMAD.MOV R2, RZ, RZ, -R2 ;  /* 0x000000ffff027224 */ /* 0x000fe200078e0a02 */
[----:B------:R-:W-:Y:S01]  /*3290*/  ISETP.GT.U32.AND P5, PT, R3, R62, PT ;  /* 0x0000003e0300720c */ /* 0x000fe20003fa4070 */
[----:B------:R-:W-:Y:S01]  /*32a0*/  @!P6 IMAD.IADD R67, R67, 0x1, -R3 ;  /* 0x000000014343e824 */ /* 0x000fe200078e0a03 */
[C---:B------:R-:W-:Y:S01]  /*32b0*/  ISETP.GT.U32.AND P3, PT, R3.reuse, R64, PT ;  /* 0x000000400300720c */ /* 0x040fe20003f64070 */
[C---:B------:R-:W-:Y:S01]  /*32c0*/  IMAD R68, R3.reuse, R2, R68 ;  /* 0x0000000203447224 */ /* 0x040fe200078e0244 */
[----:B------:R-:W-:Y:S01]  /*32d0*/  ISETP.GT.U32.AND P6, PT, R3, R66, PT ;  /* 0x000000420300720c */ /* 0x000fe20003fc4070 */
[----:B------:R-:W-:-:S04]  /*32e0*/  IMAD.HI.U32 R2, R0, R69, RZ ;  /* 0x0000004500027227 */ /* 0x000fc800078e00ff */
[----:B------:R-:W-:Y:S02]  /*32f0*/  IMAD.MOV R2, RZ, RZ, -R2 ;  /* 0x000000ffff027224 */ /* 0x000fe400078e0a02 */
[----:B------:R-:W-:Y:S01]  /*3300*/  @!P1 IMAD.IADD R65, R65, 0x1, -R3 ;  /* 0x0000000141419824 */ /* 0x000fe200078e0a03 */
[----:B------:R-:W-:Y:S01]  /*3310*/  ISETP.GE.AND P1, PT, R4, RZ, PT ;  /* 0x000000ff0400720c */ /* 0x000fe20003f26270 */
[----:B------:R-:W-:Y:S01]  /*3320*/  IMAD R69, R3, R2, R69 ;  /* 0x0000000203457224 */ /* 0x000fe200078e0245 */
[-C--:B------:R-:W-:Y:S01]  /*3330*/  @!P5 IADD3 R62, R62, -R3.reuse, RZ ;  /* 0x800000033e3ed210 */ /* 0x080fe20007ffe0ff */
[----:B------:R-:W-:Y:S01]  /*3340*/  @!P3 IMAD.IADD R64, R64, 0x1, -R3 ;  /* 0x000000014040b824 */ /* 0x000fe200078e0a03 */
[----:B------:R-:W-:Y:S01]  /*3350*/  ISETP.GE.AND P5, PT, R7, RZ, PT ;  /* 0x000000ff0700720c */ /* 0x000fe20003fa6270 */
[----:B------:R-:W-:Y:S01]  /*3360*/  VIADD R7, R5, 0x3d ;  /* 0x0000003d05077836 */ /* 0x000fe20000000000 */
[----:B------:R-:W-:Y:S01]  /*3370*/  @!P6 IADD3 R66, R66, -R3, RZ ;  /* 0x800000034242e210 */ /* 0x000fe20007ffe0ff */
[----:B------:R-:W-:Y:S01]  /*3380*/  @!P4 IMAD.MOV R62, RZ, RZ, -R62 ;  /* 0x000000ffff3ec224 */ /* 0x000fe200078e0a3e */
[----:B------:R-:W-:Y:S01]  /*3390*/  ISETP.GT.U32.AND P6, PT, R3, R69, PT ;  /* 0x000000450300720c */ /* 0x000fe20003fc4070 */
[----:B------:R-:W-:Y:S01]  /*33a0*/  @!P2 IMAD.MOV R64, RZ, RZ, -R64 ;  /* 0x000000ffff40a224 */ /* 0x000fe200078e0a40 */
[----:B------:R-:W-:Y:S01]  /*33b0*/  ISETP.GE.AND P4, PT, R10, RZ, PT ;  /* 0x000000ff0a00720c */ /* 0x000fe20003f86270 */
[C---:B------:R-:W-:Y:S01]  /*33c0*/  VIADD R12, R5.reuse, 0x44 ;  /* 0x00000044050c7836 */ /* 0x040fe20000000000 */
[C---:B------:R-:W-:Y:S01]  /*33d0*/  IADD3 R10, R5.reuse, 0x3e, RZ ;  /* 0x0000003e050a7810 */ /* 0x040fe20007ffe0ff */
[----:B------:R-:W-:Y:S01]  /*33e0*/  VIADD R14, R5, 0x78 ;  /* 0x00000078050e7836 */ /* 0x000fe20000000000 */
[----:B------:R-:W-:Y:S01]  /*33f0*/  ISETP.GT.U32.AND P2, PT, R3, R67, PT ;  /* 0x000000430300720c */ /* 0x000fe20003f44070 */
[C---:B------:R-:W-:Y:S01]  /*3400*/  VIADD R22, R5.reuse, 0xf3 ;  /* 0x000000f305167836 */ /* 0x040fe20000000000 */
[----:B------:R-:W-:Y:S01]  /*3410*/  IABS R70, R7 ;  /* 0x0000000700467213 */ /* 0x000fe20000000000 */
[----:B------:R-:W-:Y:S01]  /*3420*/  VIADD R23, R5, 0xf4 ;  /* 0x000000f405177836 */ /* 0x000fe20000000000 */
[----:B------:R-:W-:Y:S01]  /*3430*/  ISETP.GT.U32.AND P0, PT, R3, R65, PT ;  /* 0x000000410300720c */ /* 0x000fe20003f04070 */
[----:B------:R-:W-:Y:S01]  /*3440*/  VIADD R27, R5, 0xf7 ;  /* 0x000000f7051b7836 */ /* 0x000fe20000000000 */
[----:B------:R-:W-:Y:S01]  /*3450*/  ISETP.GE.AND P3, PT, R11, RZ, PT ;  /* 0x000000ff0b00720c */ /* 0x000fe20003f66270 */
[----:B------:R-:W-:Y:S01]  /*3460*/  VIADD R11, R5, 0x3f ;  /* 0x0000003f050b7836 */ /* 0x000fe20000000000 */
[----:B------:R-:W-:Y:S01]  /*3470*/  IABS R71, R10 ;  /* 0x0000000a00477213 */ /* 0x000fe20000000000 */
[----:B------:R-:W-:Y:S01]  /*3480*/  IMAD.HI.U32 R2, R0, R70, RZ ;  /* 0x0000004600027227 */ /* 0x000fe200078e00ff */
[----:B------:R-:W-:-:S02]  /*3490*/  @!P4 IADD3 R66, -R66, RZ, RZ ;  /* 0x000000ff4242c210 */ /* 0x000fc40007ffe1ff */
[----:B------:R-:W-:Y:S01]  /*34a0*/  IABS R72, R11 ;  /* 0x0000000b00487213 */ /* 0x000fe20000000000 */
[----:B------:R-:W-:Y:S01]  /*34b0*/  IMAD.HI.U32 R4, R0, R71, RZ ;  /* 0x0000004700047227 */ /* 0x000fe200078e00ff */
[----:B------:R-:W-:Y:S02]  /*34c0*/  IABS R77, R12 ;  /* 0x0000000c004d7213 */ /* 0x000fe40000000000 */
[----:B------:R-:W-:Y:S01]  /*34d0*/  IABS R129, R14 ;  /* 0x0000000e00817213 */ /* 0x000fe20000000000 */
[--C-:B------:R-:W-:Y:S01]  /*34e0*/  @!P6 IMAD.IADD R69, R69, 0x1, -R3.reuse ;  /* 0x000000014545e824 */ /* 0x100fe200078e0a03 */
[----:B------:R-:W-:Y:S01]  /*34f0*/  IADD3 R4, -R4, RZ, RZ ;  /* 0x000000ff04047210 */ /* 0x000fe20007ffe1ff */
[----:B------:R-:W-:Y:S02]  /*3500*/  IMAD.MOV R2, RZ, RZ, -R2 ;  /* 0x000000ffff027224 */ /* 0x000fe400078e0a02 */
[----:B------:R-:W-:Y:S01]  /*3510*/  @!P2 IMAD.IADD R67, R67, 0x1, -R3 ;  /* 0x000000014343a824 */ /* 0x000fe200078e0a03 */
[----:B------:R-:W-:Y:S01]  /*3520*/  ISETP.GE.AND P2, PT, R6, RZ, PT ;  /* 0x000000ff0600720c */ /* 0x000fe20003f46270 */
[----:B------:R-:W-:Y:S01]  /*3530*/  IMAD.HI.U32 R6, R0, R72, RZ ;  /* 0x0000004800067227 */ /* 0x000fe200078e00ff */
[----:B------:R-:W-:-:S03]  /*3540*/  ISETP.GT.U32.AND P6, PT, R3, R69, PT ;  /* 0x000000450300720c */ /* 0x000fc60003fc4070 */
[----:B------:R-:W-:Y:S02]  /*3550*/  IMAD R70, R3, R2, R70 ;  /* 0x0000000203467224 */ /* 0x000fe400078e0246 */
[----:B------:R-:W-:Y:S01]  /*3560*/  @!P0 IMAD.IADD R65, R65, 0x1, -R3 ;  /* 0x0000000141418824 */ /* 0x000fe200078e0a03 */
[C---:B------:R-:W-:Y:S01]  /*3570*/  ISETP.GT.U32.AND P0, PT, R3.reuse, R68, PT ;  /* 0x000000440300720c */ /* 0x040fe20003f04070 */
[----:B------:R-:W-:Y:S01]  /*3580*/  IMAD.MOV R6, RZ, RZ, -R6 ;  /* 0x000000ffff067224 */ /* 0x000fe200078e0a06 */
[C---:B------:R-:W-:Y:S01]  /*3590*/  ISETP.GT.U32.AND P4, PT, R3.reuse, R70, PT ;  /* 0x000000460300720c */ /* 0x040fe20003f84070 */
[C---:B------:R-:W-:Y:S02]  /*35a0*/  IMAD R71, R3.reuse, R4, R71 ;  /* 0x0000000403477224 */ /* 0x040fe400078e0247 */
[C---:B------:R-:W-:Y:S02]  /*35b0*/  IMAD R72, R3.reuse, R6, R72 ;  /* 0x0000000603487224 */ /* 0x040fe400078e0248 */
[----:B------:R-:W-:Y:S01]  /*35c0*/  @!P3 IMAD.MOV R67, RZ, RZ, -R67 ;  /* 0x000000ffff43b224 */ /* 0x000fe200078e0a43 */
[----:B------:R-:W-:Y:S01]  /*35d0*/  ISETP.GT.U32.AND P3, PT, R3, R71, PT ;  /* 0x000000470300720c */ /* 0x000fe20003f64070 */
[----:B------:R-:W-:-:S02]  /*35e0*/  VIADD R6, R5, 0x40 ;  /* 0x0000004005067836 */ /* 0x000fc40000000000 */
[--C-:B------:R-:W-:Y:S01]  /*35f0*/  @!P6 IMAD.IADD R69, R69, 0x1, -R3.reuse ;  /* 0x000000014545e824 */ /* 0x100fe200078e0a03 */
[----:B------:R-:W-:Y:S01]  /*3600*/  ISETP.GT.U32.AND P6, PT, R3, R72, PT ;  /* 0x000000480300720c */ /* 0x000fe20003fc4070 */
[--C-:B------:R-:W-:Y:S01]  /*3610*/  @!P0 IMAD.IADD R68, R68, 0x1, -R3.reuse ;  /* 0x0000000144448824 */ /* 0x100fe200078e0a03 */
[----:B------:R-:W-:Y:S01]  /*3620*/  ISETP.GE.AND P0, PT, R7, RZ, PT ;  /* 0x000000ff0700720c */ /* 0x000fe20003f06270 */
[----:B------:R-:W-:Y:S01]  /*3630*/  @!P4 IMAD.IADD R70, R70, 0x1, -R3 ;  /* 0x000000014646c824 */ /* 0x000fe200078e0a03 */
[----:B------:R-:W-:Y:S01]  /*3640*/  IABS R73, R6 ;  /* 0x0000000600497213 */ /* 0x000fe20000000000 */
[----:B------:R-:W-:Y:S01]  /*3650*/  @!P5 IMAD.MOV R65, RZ, RZ, -R65 ;  /* 0x000000ffff41d224 */ /* 0x000fe200078e0a41 */
[----:B------:R-:W-:Y:S01]  /*3660*/  IADD3 R7, R5, 0x41, RZ ;  /* 0x0000004105077810 */ /* 0x000fe20007ffe0ff */
[----:B------:R-:W-:Y:S01]  /*3670*/  @!P2 IMAD.MOV R69, RZ, RZ, -R69 ;  /* 0x000000ffff45a224 */ /* 0x000fe200078e0a45 */
[----:B------:R-:W-:Y:S01]  /*3680*/  ISETP.GT.U32.AND P5, PT, R3, R68, PT ;  /* 0x000000440300720c */ /* 0x000fe20003fa4070 */
[----:B------:R-:W-:Y:S01]  /*3690*/  IMAD.HI.U32 R2, R0, R73, RZ ;  /* 0x0000004900027227 */ /* 0x000fe200078e00ff */
[----:B------:R-:W-:-:S02]  /*36a0*/  IABS R74, R7 ;  /* 0x00000007004a7213 */ /* 0x000fc40000000000 */
[----:B------:R-:W-:Y:S01]  /*36b0*/  @!P3 IADD3 R71, R71, -R3, RZ ;  /* 0x800000034747b210 */ /* 0x000fe20007ffe0ff */
[----:B------:R-:W-:Y:S01]  /*36c0*/  IMAD.MOV R4, RZ, RZ, -R2 ;  /* 0x000000ffff047224 */ /* 0x000fe200078e0a02 */
[----:B------:R-:W-:Y:S01]  /*36d0*/  ISETP.GT.U32.AND P3, PT, R3, R70, PT ;  /* 0x000000460300720c */ /* 0x000fe20003f64070 */
[----:B------:R-:W-:Y:S01]  /*36e0*/  IMAD.HI.U32 R2, R0, R74, RZ ;  /* 0x0000004a00027227 */ /* 0x000fe200078e00ff */
[----:B------:R-:W-:-:S03]  /*36f0*/  ISETP.GE.AND P4, PT, R11, RZ, PT ;  /* 0x000000ff0b00720c */ /* 0x000fc60003f86270 */
[----:B------:R-:W-:Y:S01]  /*3700*/  @!P6 IMAD.IADD R72, R72, 0x1, -R3 ;  /* 0x000000014848e824 */ /* 0x000fe200078e0a03 */
[C---:B------:R-:W-:Y:S01]  /*3710*/  ISETP.GT.U32.AND P6, PT, R3.reuse, R71, PT ;  /* 0x000000470300720c */ /* 0x040fe20003fc4070 */
[----:B------:R-:W-:Y:S01]  /*3720*/  IMAD R73, R3, R4, R73 ;  /* 0x0000000403497224 */ /* 0x000fe200078e0249 */
[----:B------:R-:W-:Y:S01]  /*3730*/  IADD3 R2, -R2, RZ, RZ ;  /* 0x000000ff02027210 */ /* 0x000fe20007ffe1ff */
[--C-:B------:R-:W-:Y:S01]  /*3740*/  @!P5 IMAD.IADD R68, R68, 0x1, -R3.reuse ;  /* 0x000000014444d824 */ /* 0x100fe200078e0a03 */
[----:B------:R-:W-:Y:S01]  /*3750*/  ISETP.GE.AND P5, PT, R10, RZ, PT ;  /* 0x000000ff0a00720c */ /* 0x000fe20003fa6270 */
[----:B------:R-:W-:Y:S02]  /*3760*/  VIADD R10, R5, 0x42 ;  /* 0x00000042050a7836 */ /* 0x000fe40000000000 */
[----:B------:R-:W-:Y:S01]  /*3770*/  @!P3 IMAD.IADD R70, R70, 0x1, -R3 ;  /* 0x000000014646b824 */ /* 0x000fe200078e0a03 */
[C---:B------:R-:W-:Y:S01]  /*3780*/  ISETP.GT.U32.AND P3, PT, R3.reuse, R73, PT ;  /* 0x000000490300720c */ /* 0x040fe20003f64070 */
[----:B------:R-:W-:Y:S01]  /*3790*/  IMAD R74, R3, R2, R74 ;  /* 0x00000002034a7224 */ /* 0x000fe200078e024a */
[----:B------:R-:W-:Y:S01]  /*37a0*/  IABS R75, R10 ;  /* 0x0000000a004b7213 */ /* 0x000fe20000000000 */
[----:B------:R-:W-:-:S02]  /*37b0*/  VIADD R11, R5, 0x43 ;  /* 0x00000043050b7836 */ /* 0x000fc40000000000 */
[----:B------:R-:W-:Y:S01]  /*37c0*/  @!P6 IADD3 R71, R71, -R3, RZ ;  /* 0x800000034747e210 */ /* 0x000fe20007ffe0ff */
[----:B------:R-:W-:Y:S01]  /*37d0*/  @!P1 IMAD.MOV R68, RZ, RZ, -R68 ;  /* 0x000000ffff449224 */ /* 0x000fe200078e0a44 */
[C---:B------:R-:W-:Y:S01]  /*37e0*/  ISETP.GT.U32.AND P6, PT, R3.reuse, R74, PT ;  /* 0x0000004a0300720c */ /* 0x040fe20003fc4070 */
[C---:B------:R-:W-:Y:S01]  /*37f0*/  IMAD.HI.U32 R2, R0.reuse, R75, RZ ;  /* 0x0000004b00027227 */ /* 0x040fe200078e00ff */
[----:B------:R-:W-:Y:S02]  /*3800*/  IABS R76, R11 ;  /* 0x0000000b004c7213 */ /* 0x000fe40000000000 */
[----:B------:R-:W-:Y:S01]  /*3810*/  ISETP.GT.U32.AND P1, PT, R3, R72, PT ;  /* 0x000000480300720c */ /* 0x000fe20003f24070 */
[----:B------:R-:W-:Y:S01]  /*3820*/  IMAD.MOV R4, RZ, RZ, -R2 ;  /* 0x000000ffff047224 */ /* 0x000fe200078e0a02 */
[----:B------:R-:W-:Y:S01]  /*3830*/  @!P5 IADD3 R71, -R71, RZ, RZ ;  /* 0x000000ff4747d210 */ /* 0x000fe20007ffe1ff */
[----:B------:R-:W-:Y:S01]  /*3840*/  @!P3 IMAD.IADD R73, R73, 0x1, -R3 ;  /* 0x000000014949b824 */ /* 0x000fe200078e0a03 */
[----:B------:R-:W-:Y:S01]  /*3850*/  ISETP.GE.AND P3, PT, R7, RZ, PT ;  /* 0x000000ff0700720c */ /* 0x000fe20003f66270 */
[----:B------:R-:W-:Y:S01]  /*3860*/  IMAD.HI.U32 R2, R0, R76, RZ ;  /* 0x0000004c00027227 */ /* 0x000fe200078e00ff */
[----:B------:R-:W-:-:S02]  /*3870*/  ISETP.GE.AND P5, PT, R10, RZ, PT ;  /* 0x000000ff0a00720c */ /* 0x000fc40003fa6270 */
[----:B------:R-:W-:Y:S01]  /*3880*/  IADD3 R7, R5, 0x47, RZ ;  /* 0x0000004705077810 */ /* 0x000fe20007ffe0ff */
[----:B------:R-:W-:Y:S01]  /*3890*/  @!P6 IMAD.IADD R74, R74, 0x1, -R3 ;  /* 0x000000014a4ae824 */ /* 0x000fe200078e0a03 */
[C---:B------:R-:W-:Y:S01]  /*38a0*/  ISETP.GT.U32.AND P6, PT, R3.reuse, R73, PT ;  /* 0x000000490300720c */ /* 0x040fe20003fc4070 */
[C---:B------:R-:W-:Y:S01]  /*38b0*/  IMAD R75, R3.reuse, R4, R75 ;  /* 0x00000004034b7224 */ /* 0x040fe200078e024b */
[----:B------:R-:W-:Y:S01]  /*38c0*/  IADD3 R4, -R2, RZ, RZ ;  /* 0x000000ff02047210 */ /* 0x000fe20007ffe1ff */
[----:B------:R-:W-:Y:S01]  /*38d0*/  @!P0 IMAD.MOV R70, RZ, RZ, -R70 ;  /* 0x000000ffff468224 */ /* 0x000fe200078e0a46 */
[C---:B------:R-:W-:Y:S01]  /*38e0*/  ISETP.GT.U32.AND P0, PT, R3.reuse, R74, PT ;  /* 0x0000004a0300720c */ /* 0x040fe20003f04070 */
[----:B------:R-:W-:Y:S01]  /*38f0*/  IMAD.HI.U32 R2, R0, R77, RZ ;  /* 0x0000004d00027227 */ /* 0x000fe200078e00ff */
[C---:B------:R-:W-:Y:S02]  /*3900*/  ISETP.GT.U32.AND P2, PT, R3.reuse, R75, PT ;  /* 0x0000004b0300720c */ /* 0x040fe40003f44070 */
[----:B------:R-:W-:Y:S01]  /*3910*/  IABS R80, R7 ;  /* 0x0000000700507213 */ /* 0x000fe20000000000 */
[----:B------:R-:W-:-:S02]  /*3920*/  IMAD R76, R3, R4, R76 ;  /* 0x00000004034c7224 */ /* 0x000fc400078e024c */
[--C-:B------:R-:W-:Y:S01]  /*3930*/  @!P1 IMAD.IADD R72, R72, 0x1, -R3.reuse ;  /* 0x0000000148489824 */ /* 0x100fe200078e0a03 */
[----:B------:R-:W-:Y:S01]  /*3940*/  ISETP.GE.AND P1, PT, R6, RZ, PT ;  /* 0x000000ff0600720c */ /* 0x000fe20003f26270 */
[----:B------:R-:W-:Y:S01]  /*3950*/  VIADD R4, R5, 0x45 ;  /* 0x0000004505047836 */ /* 0x000fe20000000000 */
[----:B------:R-:W-:Y:S01]  /*3960*/  @!P6 IADD3 R73, R73, -R3, RZ ;  /* 0x800000034949e210 */ /* 0x000fe20007ffe0ff */
[----:B------:R-:W-:Y:S01]  /*3970*/  IMAD.MOV R2, RZ, RZ, -R2 ;  /* 0x000000ffff027224 */ /* 0x000fe200078e0a02 */
[----:B------:R-:W-:Y:S01]  /*3980*/  ISETP.GT.U32.AND P6, PT, R3, R76, PT ;  /* 0x0000004c0300720c */ /* 0x000fe20003fc4070 */
[--C-:B------:R-:W-:Y:S01]  /*3990*/  @!P0 IMAD.IADD R74, R74, 0x1, -R3.reuse ;  /* 0x000000014a4a8824 */ /* 0x100fe200078e0a03 */
[----:B------:R-:W-:Y:S01]  /*39a0*/  IABS R78, R4 ;  /* 0x00000004004e7213 */ /* 0x000fe20000000000 */
[----:B------:R-:W-:Y:S01]  /*39b0*/  @!P2 IMAD.IADD R75, R75, 0x1, -R3 ;  /* 0x000000014b4ba824 */ /* 0x000fe200078e0a03 */
[----:B------:R-:W-:Y:S01]  /*39c0*/  ISETP.GE.AND P2, PT, R4, RZ, PT ;  /* 0x000000ff0400720c */ /* 0x000fe20003f46270 */
[----:B------:R-:W-:Y:S01]  /*39d0*/  IMAD R77, R3, R2, R77 ;  /* 0x00000002034d7224 */ /* 0x000fe200078e024d */
[----:B------:R-:W-:Y:S01]  /*39e0*/  ISETP.GE.AND P0, PT, R12, RZ, PT ;  /* 0x000000ff0c00720c */ /* 0x000fe20003f06270 */
[----:B------:R-:W-:-:S02]  /*39f0*/  @!P3 IMAD.MOV R74, RZ, RZ, -R74 ;  /* 0x000000ffff4ab224 */ /* 0x000fc400078e0a4a */
[----:B------:R-:W-:Y:S01]  /*3a00*/  IMAD.HI.U32 R2, R0, R78, RZ ;  /* 0x0000004e00027227 */ /* 0x000fe200078e00ff */
[----:B------:R-:W-:-:S03]  /*3a10*/  ISETP.GT.U32.AND P3, PT, R3, R77, PT ;  /* 0x0000004d0300720c */ /* 0x000fc60003f64070 */
[----:B------:R-:W-:Y:S01]  /*3a20*/  @!P6 IMAD.IADD R76, R76, 0x1, -R3 ;  /* 0x000000014c4ce824 */ /* 0x000fe200078e0a03 */
[----:B------:R-:W-:Y:S01]  /*3a30*/  ISETP.GT.U32.AND P6, PT, R3, R75, PT ;  /* 0x0000004b0300720c */ /* 0x000fe20003fc4070 */
[----:B------:R-:W-:Y:S01]  /*3a40*/  @!P1 IMAD.MOV R73, RZ, RZ, -R73 ;  /* 0x000000ffff499224 */ /* 0x000fe200078e0a49 */
[----:B------:R-:W-:Y:S01]  /*3a50*/  IADD3 R2, -R2, RZ, RZ ;  /* 0x000000ff02027210 */ /* 0x000fe20007ffe1ff */
[----:B------:R-:W-:Y:S01]  /*3a60*/  VIADD R6, R5, 0x46 ;  /* 0x0000004605067836 */ /* 0x000fe20000000000 */
[----:B------:R-:W-:Y:S01]  /*3a70*/  ISETP.GT.U32.AND P1, PT, R3, R76, PT ;  /* 0x0000004c0300720c */ /* 0x000fe20003f24070 */
[----:B------:R-:W-:Y:S01]  /*3a80*/  @!P4 IMAD.MOV R72, RZ, RZ, -R72 ;  /* 0x000000ffff48c224 */ /* 0x000fe200078e0a48 */
[----:B------:R-:W-:Y:S01]  /*3a90*/  ISETP.GE.AND P4, PT, R11, RZ, PT ;  /* 0x000000ff0b00720c */ /* 0x000fe20003f86270 */
[----:B------:R-:W-:Y:S01]  /*3aa0*/  IMAD R78, R3, R2, R78 ;  /* 0x00000002034e7224 */ /* 0x000fe200078e024e */
[----:B------:R-:W-:Y:S01]  /*3ab0*/  IABS R79, R6 ;  /* 0x00000006004f7213 */ /* 0x000fe20000000000 */
[----:B------:R-:W-:Y:S01]  /*3ac0*/  @!P3 IMAD.IADD R77, R77, 0x1, -R3 ;  /* 0x000000014d4db824 */ /* 0x000fe200078e0a03 */
[----:B------:R-:W-:Y:S01]  /*3ad0*/  ISETP.GE.AND P3, PT, R7, RZ, PT ;  /* 0x000000ff0700720c */ /* 0x000fe20003f66270 */
[----:B------:R-:W-:Y:S01]  /*3ae0*/  IMAD.HI.U32 R4, R0, R80, RZ ;  /* 0x0000005000047227 */ /* 0x000fe200078e00ff */
[----:B------:R-:W-:-:S03]  /*3af0*/  IADD3 R11, R5, 0x4b, RZ ;  /* 0x0000004b050b7810 */ /* 0x000fc60007ffe0ff */
[----:B------:R-:W-:Y:S01]  /*3b00*/  IMAD.HI.U32 R2, R0, R79, RZ ;  /* 0x0000004f00027227 */ /* 0x000fe200078e00ff */
[----:B------:R-:W-:-:S03]  /*3b10*/  IABS R84, R11 ;  /* 0x0000000b00547213 */ /* 0x000fc60000000000 */
[--C-:B------:R-:W-:Y:S01]  /*3b20*/  @!P6 IMAD.IADD R75, R75, 0x1, -R3.reuse ;  /* 0x000000014b4be824 */ /* 0x100fe200078e0a03 */
[----:B------:R-:W-:Y:S01]  /*3b30*/  ISETP.GT.U32.AND P6, PT, R3, R78, PT ;  /* 0x0000004e0300720c */ /* 0x000fe20003fc4070 */
[----:B------:R-:W-:Y:S01]  /*3b40*/  @!P1 IMAD.IADD R76, R76, 0x1, -R3 ;  /* 0x000000014c4c9824 */ /* 0x000fe200078e0a03 */
[----:B------:R-:W-:Y:S01]  /*3b50*/  ISETP.GE.AND P1, PT, R6, RZ, PT ;  /* 0x000000ff0600720c */ /* 0x000fe20003f26270 */
[----:B------:R-:W-:Y:S01]  /*3b60*/  @!P5 IMAD.MOV R75, RZ, RZ, -R75 ;  /* 0x000000ffff4bd224 */ /* 0x000fe200078e0a4b */
[----:B------:R-:W-:Y:S01]  /*3b70*/  IADD3 R6, -R2, RZ, RZ ;  /* 0x000000ff02067210 */ /* 0x000fe20007ffe1ff */
[----:B------:R-:W-:Y:S01]  /*3b80*/  VIADD R10, R5, 0x48 ;  /* 0x00000048050a7836 */ /* 0x000fe20000000000 */
[C---:B------:R-:W-:Y:S01]  /*3b90*/  ISETP.GT.U32.AND P5, PT, R3.reuse, R77, PT ;  /* 0x0000004d0300720c */ /* 0x040fe20003fa4070 */
[----:B------:R-:W-:Y:S02]  /*3ba0*/  IMAD.MOV R4, RZ, RZ, -R4 ;  /* 0x000000ffff047224 */ /* 0x000fe400078e0a04 */
[C---:B------:R-:W-:Y:S01]  /*3bb0*/  IMAD R79, R3.reuse, R6, R79 ;  /* 0x00000006034f7224 */ /* 0x040fe200078e024f */
[----:B------:R-:W-:Y:S01]  /*3bc0*/  IABS R81, R10 ;  /* 0x0000000a00517213 */ /* 0x000fe20000000000 */
[----:B------:R-:W-:-:S02]  /*3bd0*/  IMAD R80, R3, R4, R80 ;  /* 0x0000000403507224 */ /* 0x000fc400078e0250 */
[----:B------:R-:W-:Y:S01]  /*3be0*/  @!P4 IMAD.MOV R76, RZ, RZ, -R76 ;  /* 0x000000ffff4cc224 */ /* 0x000fe200078e0a4c */
[----:B------:R-:W-:Y:S01]  /*3bf0*/  @!P6 IADD3 R78, R78, -R3, RZ ;  /* 0x800000034e4ee210 */ /* 0x000fe20007ffe0ff */
[----:B------:R-:W-:Y:S01]  /*3c00*/  IMAD.HI.U32 R2, R0, R81, RZ ;  /* 0x0000005100027227 */ /* 0x000fe200078e00ff */
[C---:B------:R-:W-:Y:S02]  /*3c10*/  ISETP.GT.U32.AND P4, PT, R3.reuse, R79, PT ;  /* 0x0000004f0300720c */ /* 0x040fe40003f84070 */
[----:B------:R-:W-:Y:S01]  /*3c20*/  ISETP.GT.U32.AND P6, PT, R3, R78, PT ;  /* 0x0000004e0300720c */ /* 0x000fe20003fc4070 */
[----:B------:R-:W-:Y:S01]  /*3c30*/  @!P5 IMAD.IADD R77, R77, 0x1, -R3 ;  /* 0x000000014d4dd824 */ /* 0x000fe200078e0a03 */
[----:B------:R-:W-:Y:S01]  /*3c40*/  ISETP.GT.U32.AND P5, PT, R3, R80, PT ;  /* 0x000000500300720c */ /* 0x000fe20003fa4070 */
[----:B------:R-:W-:Y:S02]  /*3c50*/  IMAD.MOV R2, RZ, RZ, -R2 ;  /* 0x000000ffff027224 */ /* 0x000fe400078e0a02 */
[----:B------:R-:W-:-:S02]  /*3c60*/  VIADD R6, R5, 0x49 ;  /* 0x0000004905067836 */ /* 0x000fc40000000000 */
[----:B------:R-:W-:Y:S02]  /*3c70*/  IMAD R81, R3, R2, R81 ;  /* 0x0000000203517224 */ /* 0x000fe400078e0251 */
[----:B------:R-:W-:Y:S01]  /*3c80*/  VIADD R7, R5, 0x4a ;  /* 0x0000004a05077836 */ /* 0x000fe20000000000 */
[----:B------:R-:W-:Y:S01]  /*3c90*/  IABS R82, R6 ;  /* 0x0000000600527213 */ /* 0x000fe20000000000 */
[--C-:B------:R-:W-:Y:S01]  /*3ca0*/  @!P4 IMAD.IADD R79, R79, 0x1, -R3.reuse ;  /* 0x000000014f4fc824 */ /* 0x100fe200078e0a03 */
[----:B------:R-:W-:Y:S01]  /*3cb0*/  ISETP.GE.AND P4, PT, R10, RZ, PT ;  /* 0x000000ff0a00720c */ /* 0x000fe20003f86270 */
[----:B------:R-:W-:Y:S01]  /*3cc0*/  VIADD R12, R5, 0x4c ;  /* 0x0000004c050c7836 */ /* 0x000fe20000000000 */
[----:B------:R-:W-:Y:S01]  /*3cd0*/  @!P6 IADD3 R78, R78, -R3, RZ ;  /* 0x800000034e4ee210 */ /* 0x000fe20007ffe0ff */
[----:B------:R-:W-:Y:S01]  /*3ce0*/  @!P5 IMAD.IADD R80, R80, 0x1, -R3 ;  /* 0x000000015050d824 */ /* 0x000fe200078e0a03 */
[C---:B------:R-:W-:Y:S01]  /*3cf0*/  ISETP.GT.U32.AND P6, PT, R3.reuse, R81, PT ;  /* 0x000000510300720c */ /* 0x040fe20003fc4070 */
[----:B------:R-:W-:Y:S01]  /*3d00*/  IMAD.HI.U32 R2, R0, R82, RZ ;  /* 0x0000005200027227 */ /* 0x000fe200078e00ff */
[----:B------:R-:W-:-:S02]  /*3d10*/  ISETP.GT.U32.AND P5, PT, R3, R79, PT ;  /* 0x0000004f0300720c */ /* 0x000fc40003fa4070 */
[----:B------:R-:W-:Y:S01]  /*3d20*/  IABS R83, R7 ;  /* 0x0000000700537213 */ /* 0x000fe20000000000 */
[----:B------:R-:W-:Y:S01]  /*3d30*/  IMAD.MOV R2, RZ, RZ, -R2 ;  /* 0x000000ffff027224 */ /* 0x000fe200078e0a02 */
[----:B------:R-:W-:Y:S01]  /*3d40*/  IABS R85, R12 ;  /* 0x0000000c00557213 */ /* 0x000fe20000000000 */
[----:B------:R-:W-:Y:S01]  /*3d50*/  @!P2 IMAD.MOV R78, RZ, RZ, -R78 ;  /* 0x000000ffff4ea224 */ /* 0x000fe200078e0a4e */
[----:B------:R-:W-:Y:S01]  /*3d60*/  ISETP.GE.AND P2, PT, R6, RZ, PT ;  /* 0x000000ff0600720c */ /* 0x000fe20003f46270 */
[----:B------:R-:W-:-:S04]  /*3d70*/  IMAD.HI.U32 R4, R0, R83, RZ ;  /* 0x0000005300047227 */ /* 0x000fc800078e00ff */
[----:B------:R-:W-:Y:S01]  /*3d80*/  IMAD R82, R3, R2, R82 ;  /* 0x0000000203527224 */ /* 0x000fe200078e0252 */
[----:B------:R-:W-:Y:S01]  /*3d90*/  IADD3 R4, -R4, RZ, RZ ;  /* 0x000000ff04047210 */ /* 0x000fe20007ffe1ff */
[----:B------:R-:W-:Y:S01]  /*3da0*/  @!P6 IMAD.IADD R81, R81, 0x1, -R3 ;  /* 0x000000015151e824 */ /* 0x000fe200078e0a03 */
[----:B------:R-:W-:Y:S01]  /*3db0*/  @!P5 IADD3 R79, R79, -R3, RZ ;  /* 0x800000034f4fd210 */ /* 0x000fe20007ffe0ff */
[----:B------:R-:W-:Y:S01]  /*3dc0*/  VIADD R6, R5, 0x4d ;  /* 0x0000004d05067836 */ /* 0x000fe20000000000 */
[C---:B------:R-:W-:Y:S01]  /*3dd0*/  ISETP.GT.U32.AND P6, PT, R3.reuse, R80, PT ;  /* 0x000000500300720c */ /* 0x040fe20003fc4070 */
[C---:B------:R-:W-:Y:S01]  /*3de0*/  IMAD R83, R3.reuse, R4, R83 ;  /* 0x0000000403537224 */ /* 0x040fe200078e0253 */
[----:B------:R-:W-:Y:S01]  /*3df0*/  ISETP.GT.U32.AND P5, PT, R3, R82, PT ;  /* 0x000000520300720c */ /* 0x000fe20003fa4070 */
[----:B------:R-:W-:Y:S01]  /*3e00*/  IMAD.HI.U32 R4, R0, R85, RZ ;  /* 0x0000005500047227 */ /* 0x000fe200078e00ff */
[----:B------:R-:W-:-:S03]  /*3e10*/  IABS R86, R6 ;  /* 0x0000000600567213 */ /* 0x000fc60000000000 */
[----:B------:R-:W-:Y:S02]  /*3e20*/  IMAD.MOV R4, RZ, RZ, -R4 ;  /* 0x000000ffff047224 */ /* 0x000fe400078e0a04 */
[----:B------:R-:W-:Y:S02]  /*3e30*/  @!P1 IMAD.MOV R79, RZ, RZ, -R79 ;  /* 0x000000ffff4f9224 */ /* 0x000fe400078e0a4f */
[C---:B------:R-:W-:Y:S02]  /*3e40*/  IMAD R85, R3.reuse, R4, R85 ;  /* 0x0000000403557224 */ /* 0x040fe400078e0255 */
[----:B------:R-:W-:Y:S01]  /*3e50*/  @!P6 IADD3 R80, R80, -R3, RZ ;  /* 0x800000035050e210 */ /* 0x000fe20007ffe0ff */
[----:B------:R-:W-:Y:S01]  /*3e60*/  IMAD.HI.U32 R2, R0, R84, RZ ;  /* 0x0000005400027227 */ /* 0x000fe200078e00ff */
[----:B------:R-:W-:-:S03]  /*3e70*/  ISETP.GT.U32.AND P6, PT, R3, R83, PT ;  /* 0x000000530300720c */ /* 0x000fc60003fc4070 */
[----:B------:R-:W-:Y:S02]  /*3e80*/  @!P5 IMAD.IADD R82, R82, 0x1, -R3 ;  /* 0x000000015252d824 */ /* 0x000fe400078e0a03 */
[----:B------:R-:W-:Y:S01]  /*3e90*/  @!P3 IMAD.MOV R80, RZ, RZ, -R80 ;  /* 0x000000ffff50b224 */ /* 0x000fe200078e0a50 */
[C---:B------:R-:W-:Y:S01]  /*3ea0*/  ISETP.GT.U32.AND P3, PT, R3.reuse, R85, PT ;  /* 0x000000550300720c */ /* 0x040fe20003f64070 */
[----:B------:R-:W-:Y:S01]  /*3eb0*/  IMAD.MOV R2, RZ, RZ, -R2 ;  /* 0x000000ffff027224 */ /* 0x000fe200078e0a02 */
[----:B------:R-:W-:Y:S01]  /*3ec0*/  ISETP.GT.U32.AND P1, PT, R3, R82, PT ;  /* 0x000000520300720c */ /* 0x000fe20003f24070 */
[----:B------:R-:W-:Y:S02]  /*3ed0*/  VIADD R4, R5, 0x4e ;  /* 0x0000004e05047836 */ /* 0x000fe40000000000 */
[----:B------:R-:W-:Y:S02]  /*3ee0*/  IMAD R84, R3, R2, R84 ;  /* 0x0000000203547224 */ /* 0x000fe400078e0254 */
[----:B------:R-:W-:Y:S01]  /*3ef0*/  IMAD.HI.U32 R2, R0, R86, RZ ;  /* 0x0000005600027227 */ /* 0x000fe200078e00ff */
[----:B------:R-:W-:-:S02]  /*3f00*/  @!P6 IADD3 R83, R83, -R3, RZ ;  /* 0x800000035353e210 */ /* 0x000fc40007ffe0ff */
[----:B------:R-:W-:Y:S01]  /*3f10*/  IABS R87, R4 ;  /* 0x0000000400577213 */ /* 0x000fe20000000000 */
[----:B------:R-:W-:Y:S01]  /*3f20*/  IMAD.MOV R2, RZ, RZ, -R2 ;  /* 0x000000ffff027224 */ /* 0x000fe200078e0a02 */
[----:B------:R-:W-:Y:S01]  /*3f30*/  ISETP.GT.U32.AND P6, PT, R3, R83, PT ;  /* 0x000000530300720c */ /* 0x000fe20003fc4070 */
[----:B------:R-:W-:Y:S01]  /*3f40*/  @!P0 IMAD.MOV R77, RZ, RZ, -R77 ;  /* 0x000000ffff4d8224 */ /* 0x000fe200078e0a4d */
[----:B------:R-:W-:Y:S01]  /*3f50*/  @!P3 IADD3 R85, R85, -R3, RZ ;  /* 0x800000035555b210 */ /* 0x000fe20007ffe0ff */
[----:B------:R-:W-:Y:S01]  /*3f60*/  @!P1 IMAD.IADD R82, R82, 0x1, -R3 ;  /* 0x0000000152529824 */ /* 0x000fe200078e0a03 */
[C---:B------:R-:W-:Y:S01]  /*3f70*/  ISETP.GT.U32.AND P5, PT, R3.reuse, R84, PT ;  /* 0x000000540300720c */ /* 0x040fe20003fa4070 */
[C---:B------:R-:W-:Y:S01]  /*3f80*/  IMAD R86, R3.reuse, R2, R86 ;  /* 0x0000000203567224 */ /* 0x040fe200078e0256 */
[C---:B------:R-:W-:Y:S01]  /*3f90*/  ISETP.GT.U32.AND P0, PT, R3.reuse, R81, PT ;  /* 0x000000510300720c */ /* 0x040fe20003f04070 */
[----:B------:R-:W-:Y:S01]  /*3fa0*/  @!P2 IMAD.MOV R82, RZ, RZ, -R82 ;  /* 0x000000ffff52a224 */ /* 0x000fe200078e0a52 */
[----:B------:R-:W-:Y:S01]  /*3fb0*/  ISETP.GT.U32.AND P2, PT, R3, R85, PT ;  /* 0x000000550300720c */ /* 0x000fe20003f44070 */
[----:B------:R-:W-:Y:S01]  /*3fc0*/  IMAD.HI.U32 R2, R0, R87, RZ ;  /* 0x0000005700027227 */ /* 0x000fe200078e00ff */
[----:B------:R-:W-:-:S02]  /*3fd0*/  ISETP.GE.AND P1, PT, R12, RZ, PT ;  /* 0x000000ff0c00720c */ /* 0x000fc40003f26270 */
[----:B------:R-:W-:Y:S01]  /*3fe0*/  ISETP.GE.AND P3, PT, R6, RZ, PT ;  /* 0x000000ff0600720c */ /* 0x000fe20003f66270 */
[----:B------:R-:W-:Y:S01]  /*3ff0*/  IMAD.MOV R2, RZ, RZ, -R2 ;  /* 0x000000ffff027224 */ /* 0x000fe200078e0a02 */
[----:B------:R-:W-:Y:S01]  /*4000*/  IADD3 R12, R5, 0x57, RZ ;  /* 0x00000057050c7810 */ /* 0x000fe20007ffe0ff */
[----:B------:R-:W-:Y:S01]  /*4010*/  @!P6 IMAD.IADD R83, R83, 0x1, -R3 ;  /* 0x000000015353e824 */ /* 0x000fe200078e0a03 */
[C---:B------:R-:W-:Y:S01]  /*4020*/  ISETP.GT.U32.AND P6, PT, R3.reuse, R86, PT ;  /* 0x000000560300720c */ /* 0x040fe20003fc4070 */
[----:B------:R-:W-:Y:S01]  /*4030*/  IMAD R87, R3, R2, R87 ;  /* 0x0000000203577224 */ /* 0x000fe200078e0257 */
[----:B------:R-:W-:Y:S01]  /*4040*/  @!P5 IADD3 R84, R84, -R3, RZ ;  /* 0x800000035454d210 */ /* 0x000fe20007ffe0ff */
[--C-:B------:R-:W-:Y:S01]  /*4050*/  @!P0 IMAD.IADD R81, R81, 0x1, -R3.reuse ;  /* 0x0000000151518824 */ /* 0x100fe200078e0a03 */
[----:B------:R-:W-:Y:S01]  /*4060*/  ISETP.GE.AND P0, PT, R7, RZ, PT ;  /* 0x000000ff0700720c */ /* 0x000fe20003f06270 */
[----:B------:R-:W-:Y:S01]  /*4070*/  @!P2 IMAD.IADD R85, R85, 0x1, -R3 ;  /* 0x000000015555a824 */ /* 0x000fe200078e0a03 */
[C---:B------:R-:W-:Y:S01]  /*4080*/  ISETP.GT.U32.AND P2, PT, R3.reuse, R87, PT ;  /* 0x000000570300720c */ /* 0x040fe20003f44070 */
[----:B------:R-:W-:Y:S01]  /*4090*/  @!P4 IMAD.MOV R81, RZ, RZ, -R81 ;  /* 0x000000ffff51c224 */ /* 0x000fe200078e0a51 */
[----:B------:R-:W-:Y:S01]  /*40a0*/  ISETP.GT.U32.AND P5, PT, R3, R84, PT ;  /* 0x000000540300720c */ /* 0x000fe20003fa4070 */
[----:B------:R-:W-:Y:S01]  /*40b0*/  VIADD R6, R5, 0x51 ;  /* 0x0000005105067836 */ /* 0x000fe20000000000 */
[----:B------:R-:W-:Y:S01]  /*40c0*/  ISETP.GE.AND P4, PT, R11, RZ, PT ;  /* 0x000000ff0b00720c */ /* 0x000fe20003f86270 */
[C---:B------:R-:W-:Y:S01]  /*40d0*/  VIADD R10, R5.reuse, 0x55 ;  /* 0x00000055050a7836 */ /* 0x040fe20000000000 */
[C---:B------:R-:W-:Y:S01]  /*40e0*/  IADD3 R2, R5.reuse, 0x4f, RZ ;  /* 0x0000004f05027810 */ /* 0x040fe20007ffe0ff */
[----:B------:R-:W-:Y:S01]  /*40f0*/  @!P6 IMAD.IADD R86, R86, 0x1, -R3 ;  /* 0x000000015656e824 */ /* 0x000fe200078e0a03 */
[----:B------:R-:W-:Y:S01]  /*4100*/  IABS R90, R6 ;  /* 0x00000006005a7213 */ /* 0x000fe20000000000 */
[----:B------:R-:W-:Y:S01]  /*4110*/  VIADD R11, R5, 0x56 ;  /* 0x00000056050b7836 */ /* 0x000fe20000000000 */
[----:B------:R-:W-:Y:S01]  /*4120*/  IABS R88, R2 ;  /* 0x0000000200587213 */ /* 0x000fe20000000000 */
[----:B------:R-:W-:Y:S01]  /*4130*/  @!P0 IMAD.MOV R83, RZ, RZ, -R83 ;  /* 0x000000ffff538224 */ /* 0x000fe200078e0a53 */
[----:B------:R-:W-:Y:S01]  /*4140*/  ISETP.GT.U32.AND P6, PT, R3, R86, PT ;  /* 0x000000560300720c */ /* 0x000fe20003fc4070 */
[--C-:B------:R-:W-:Y:S01]  /*4150*/  @!P2 IMAD.IADD R87, R87, 0x1, -R3.reuse ;  /* 0x000000015757a824 */ /* 0x100fe200078e0a03 */
[----:B------:R-:W-:Y:S01]  /*4160*/  ISETP.GE.AND P0, PT, R2, RZ, PT ;  /* 0x000000ff0200720c */ /* 0x000fe20003f06270 */
[----:B------:R-:W-:Y:S01]  /*4170*/  @!P5 IMAD.IADD R84, R84, 0x1, -R3 ;  /* 0x000000015454d824 */ /* 0x000fe200078e0a03 */
[----:B------:R-:W-:Y:S01]  /*4180*/  ISETP.GE.AND P5, PT, R4, RZ, PT ;  /* 0x000000ff0400720c */ /* 0x000fe20003fa6270 */
[----:B------:R-:W-:Y:S01]  /*4190*/  VIADD R4, R5, 0x50 ;  /* 0x0000005005047836 */ /* 0x000fe20000000000 */
[----:B------:R-:W-:Y:S01]  /*41a0*/  ISETP.GT.U32.AND P2, PT, R3, R87, PT ;  /* 0x000000570300720c */ /* 0x000fe20003f44070 */
[----:B------:R-:W-:Y:S01]  /*41b0*/  @!P4 IMAD.MOV R84, RZ, RZ, -R84 ;  /* 0x000000ffff54c224 */ /* 0x000fe200078e0a54 */
[----:B------:R-:W-:Y:S01]  /*41c0*/  @!P1 IADD3 R85, -R85, RZ, RZ ;  /* 0x000000ff55559210 */ /* 0x000fe20007ffe1ff */
[----:B------:R-:W-:Y:S01]  /*41d0*/  IMAD.HI.U32 R2, R0, R88, RZ ;  /* 0x0000005800027227 */ /* 0x000fe200078e00ff */
[----:B------:R-:W-:-:S02]  /*41e0*/  ISETP.GE.AND P4, PT, R4, RZ, PT ;  /* 0x000000ff0400720c */ /* 0x000fc40003f86270 */
[----:B------:R-:W-:Y:S01]  /*41f0*/  IABS R89, R4 ;  /* 0x0000000400597213 */ /* 0x000fe20000000000 */
[----:B------:R-:W-:Y:S01]  /*4200*/  IMAD.HI.U32 R4, R0, R90, RZ ;  /* 0x0000005a00047227 */ /* 0x000fe200078e00ff */
[----:B------:R-:W-:Y:S02]  /*4210*/  ISETP.GE.AND P1, PT, R6, RZ, PT ;  /* 0x000000ff0600720c */ /* 0x000fe40003f26270 */
[----:B------:R-:W-:Y:S01]  /*4220*/  IADD3 R7, R5, 0x52, RZ ;  /* 0x0000005205077810 */ /* 0x000fe20007ffe0ff */
[----:B------:R-:W-:Y:S01]  /*4230*/  IMAD.MOV R6, RZ, RZ, -R2 ;  /* 0x000000ffff067224 */ /* 0x000fe200078e0a02 */
[----:B------:R-:W-:Y:S01]  /*4240*/  IABS R94, R10 ;  /* 0x0000000a005e7213 */ /* 0x000fe20000000000 */
[----:B------:R-:W-:Y:S01]  /*4250*/  IMAD.MOV R4, RZ, RZ, -R4 ;  /* 0x000000ffff047224 */ /* 0x000fe200078e0a04 */
[----:B------:R-:W-:Y:S01]  /*4260*/  @!P2 IADD3 R87, R87, -R3, RZ ;  /* 0x800000035757a210 */ /* 0x000fe20007ffe0ff */
[----:B------:R-:W-:Y:S01]  /*4270*/  @!P6 IMAD.IADD R86, R86, 0x1, -R3 ;  /* 0x000000015656e824 */ /* 0x000fe200078e0a03 */
[----:B------:R-:W-:Y:S01]  /*4280*/  ISETP.GE.AND P6, PT, R7, RZ, PT ;  /* 0x000000ff0700720c */ /* 0x000fe20003fc6270 */
[C---:B------:R-:W-:Y:S01]  /*4290*/  IMAD R88, R3.reuse, R6, R88 ;  /* 0x0000000603587224 */ /* 0x040fe200078e0258 */
[----:B------:R-:W-:Y:S01]  /*42a0*/  IABS R91, R7 ;  /* 0x00000007005b7213 */ /* 0x000fe20000000000 */
[----:B------:R-:W-:Y:S01]  /*42b0*/  IMAD R90, R3, R4, R90 ;  /* 0x00000004035a7224 */ /* 0x000fe200078e025a */
[----:B------:R-:W-:Y:S01]  /*42c0*/  IABS R96, R12 ;  /* 0x0000000c00607213 */ /* 0x000fe20000000000 */
[----:B------:R-:W-:Y:S01]  /*42d0*/  IMAD.HI.U32 R2, R0, R89, RZ ;  /* 0x0000005900027227 */ /* 0x000fe200078e00ff */
[----:B------:R-:W-:-:S03]  /*42e0*/  IABS R95, R11 ;  /* 0x0000000b005f7213 */ /* 0x000fc60000000000 */
[----:B------:R-:W-:Y:S01]  /*42f0*/  @!P3 IMAD.MOV R86, RZ, RZ, -R86 ;  /* 0x000000ffff56b224 */ /* 0x000fe200078e0a56 */
[C---:B------:R-:W-:Y:S01]  /*4300*/  ISETP.GT.U32.AND P3, PT, R3.reuse, R88, PT ;  /* 0x000000580300720c */ /* 0x040fe20003f64070 */
[----:B------:R-:W-:Y:S01]  /*4310*/  @!P5 IMAD.MOV R87, RZ, RZ, -R87 ;  /* 0x000000ffff57d224 */ /* 0x000fe200078e0a57 */
[----:B------:R-:W-:Y:S01]  /*4320*/  ISETP.GT.U32.AND P5, PT, R3, R90, PT ;  /* 0x0000005a0300720c */ /* 0x000fe20003fa4070 */
[----:B------:R-:W-:Y:S01]  /*4330*/  VIADD R7, R5, 0x54 ;  /* 0x0000005405077836 */ /* 0x000fe20000000000 */
[----:B------:R-:W-:Y:S01]  /*4340*/  IADD3 R6, -R2, RZ, RZ ;  /* 0x000000ff02067210 */ /* 0x000fe20007ffe1ff */
[----:B------:R-:W-:-:S03]  /*4350*/  IMAD.HI.U32 R2, R0, R91, RZ ;  /* 0x0000005b00027227 */ /* 0x000fc600078e00ff */
[----:B------:R-:W-:Y:S01]  /*4360*/  IABS R93, R7 ;  /* 0x00000007005d7213 */ /* 0x000fe20000000000 */
[C---:B------:R-:W-:Y:S02]  /*4370*/  IMAD R89, R3.reuse, R6, R89 ;  /* 0x0000000603597224 */ /* 0x040fe400078e0259 */
[----:B------:R-:W-:Y:S02]  /*4380*/  IMAD.MOV R2, RZ, RZ, -R2 ;  /* 0x000000ffff027224 */ /* 0x000fe400078e0a02 */
[----:B------:R-:W-:Y:S01]  /*4390*/  @!P3 IADD3 R88, R88, -R3, RZ ;  /* 0x800000035858b210 */ /* 0x000fe20007ffe0ff */
[----:B------:R-:W-:Y:S01]  /*43a0*/  IMAD.HI.U32 R4, R0, R93, RZ ;  /* 0x0000005d00047227 */ /* 0x000fe200078e00ff */
[----:B------:R-:W-:Y:S02]  /*43b0*/  ISETP.GT.U32.AND P2, PT, R3, R89, PT ;  /* 0x000000590300720c */ /* 0x000fe40003f44070 */
[----:B------:R-:W-:Y:S01]  /*43c0*/  @!P5 IADD3 R90, R90, -R3, RZ ;  /* 0x800000035a5ad210 */ /* 0x000fe20007ffe0ff */
[----:B------:R-:W-:Y:S01]  /*43d0*/  VIADD R6, R5, 0x53 ;  /* 0x0000005305067836 */ /* 0x000fe20000000000 */
[C---:B------:R-:W-:Y:S01]  /*43e0*/  ISETP.GT.U32.AND P3, PT, R3.reuse, R88, PT ;  /* 0x000000580300720c */ /* 0x040fe20003f64070 */
[----:B------:R-:W-:Y:S01]  /*43f0*/  IMAD.MOV R4, RZ, RZ, -R4 ;  /* 0x000000ffff047224 */ /* 0x000fe200078e0a04 */
[C---:B------:R-:W-:Y:S01]  /*4400*/  ISETP.GT.U32.AND P5, PT, R3.reuse, R90, PT ;  /* 0x0000005a0300720c */ /* 0x040fe20003fa4070 */
[C---:B------:R-:W-:Y:S01]  /*4410*/  IMAD R91, R3.reuse, R2, R91 ;  /* 0x00000002035b7224 */ /* 0x040fe200078e025b */
[----:B------:R-:W-:Y:S01]  /*4420*/  IABS R92, R6 ;  /* 0x00000006005c7213 */ /* 0x000fe20000000000 */
[----:B------:R-:W-:-:S02]  /*4430*/  IMAD R93, R3, R4, R93 ;  /* 0x00000004035d7224 */ /* 0x000fc400078e025d */
[----:B------:R-:W-:-:S04]  /*4440*/  IMAD.HI.U32 R4, R0, R95, RZ ;  /* 0x0000005f00047227 */ /* 0x000fc800078e00ff */
[--C-:B------:R-:W-:Y:S02]  /*4450*/  @!P2 IMAD.IADD R89, R89, 0x1, -R3.reuse ;  /* 0x000000015959a824 */ /* 0x100fe400078e0a03 */
[--C-:B------:R-:W-:Y:S01]  /*4460*/  @!P3 IMAD.IADD R88, R88, 0x1, -R3.reuse ;  /* 0x000000015858b824 */ /* 0x100fe200078e0a03 */
[C---:B------:R-:W-:Y:S01]  /*4470*/  ISETP.GT.U32.AND P3, PT, R3.reuse, R91, PT ;  /* 0x0000005b0300720c */ /* 0x040fe20003f64070 */
[----:B------:R-:W-:Y:S01]  /*4480*/  @!P5 IMAD.IADD R90, R90, 0x1, -R3 ;  /* 0x000000015a5ad824 */ /* 0x000fe200078e0a03 */
[C---:B------:R-:W-:Y:S01]  /*4490*/  ISETP.GT.U32.AND P2, PT, R3.reuse, R89, PT ;  /* 0x000000590300720c */ /* 0x040fe20003f44070 */
[----:B------:R-:W-:Y:S01]  /*44a0*/  IMAD.HI.U32 R2, R0, R92, RZ ;  /* 0x0000005c00027227 */ /* 0x000fe200078e00ff */
[C---:B------:R-:W-:Y:S02]  /*44b0*/  ISETP.GT.U32.AND P5, PT, R3.reuse, R93, PT ;  /* 0x0000005d0300720c */ /* 0x040fe40003fa4070 */
[----:B------:R-:W-:Y:S01]  /*44c0*/  @!P0 IADD3 R88, -R88, RZ, RZ ;  /* 0x000000ff58588210 */ /* 0x000fe20007ffe1ff */
[----:B------:R-:W-:Y:S01]  /*44d0*/  IMAD.MOV R2, RZ, RZ, -R2 ;  /* 0x000000ffff027224 */ /* 0x000fe200078e0a02 */
[----:B------:R-:W-:Y:S01]  /*44e0*/  @!P1 IADD3 R90, -R90, RZ, RZ ;  /* 0x000000ff5a5a9210 */ /* 0x000fe20007ffe1ff */
[----:B------:R-:W-:Y:S01]  /*44f0*/  IMAD.MOV R4, RZ, RZ, -R4 ;  /* 0x000000ffff047224 */ /* 0x000fe200078e0a04 */
[----:B------:R-:W-:Y:S01]  /*4500*/  ISETP.GE.AND P1, PT, R10, RZ, PT ;  /* 0x000000ff0a00720c */ /* 0x000fe20003f26270 */
[----:B------:R-:W-:-:S02]  /*4510*/  IMAD R92, R3, R2, R92 ;  /* 0x00000002035c7224 */ /* 0x000fc400078e025c */
[----:B------:R-:W-:-:S04]  /*4520*/  IMAD.HI.U32 R2, R0, R94, RZ ;  /* 0x0000005e00027227 */ /* 0x000fc800078e00ff */
[--C-:B------:R-:W-:Y:S01]  /*4530*/  @!P3 IMAD.IADD R91, R91, 0x1, -R3.reuse ;  /* 0x000000015b5bb824 */ /* 0x100fe200078e0a03 */
[----:B------:R-:W-:Y:S01]  /*4540*/  @!P5 IADD3 R93, R93, -R3, RZ ;  /* 0x800000035d5dd210 */ /* 0x000fe20007ffe0ff */
[----:B------:R-:W-:Y:S01]  /*4550*/  @!P2 IMAD.IADD R89, R89, 0x1, -R3 ;  /* 0x000000015959a824 */ /* 0x000fe200078e0a03 */
[C---:B------:R-:W-:Y:S01]  /*4560*/  ISETP.GT.U32.AND P2, PT, R3.reuse, R92, PT ;  /* 0x0000005c0300720c */ /* 0x040fe20003f44070 */
[----:B------:R-:W-:Y:S01]  /*4570*/  IMAD.MOV R2, RZ, RZ, -R2 ;  /* 0x000000ffff027224 */ /* 0x000fe200078e0a02 */
[C---:B------:R-:W-:Y:S01]  /*4580*/  ISETP.GT.U32.AND P0, PT, R3.reuse, R91, PT ;  /* 0x0000005b0300720c */ /* 0x040fe20003f04070 */
[----:B------:R-:W-:Y:S01]  /*4590*/  @!P4 IMAD.MOV R89, RZ, RZ, -R89 ;  /* 0x000000ffff59c224 */ /* 0x000fe200078e0a59 */
[C---:B------:R-:W-:Y:S01]  /*45a0*/  ISETP.GT.U32.AND P4, PT, R3.reuse, R93, PT ;  /* 0x0000005d0300720c */ /* 0x040fe20003f84070 */
[----:B------:R-:W-:Y:S01]  /*45b0*/  IMAD R94, R3, R2, R94 ;  /* 0x00000002035e7224 */ /* 0x000fe200078e025e */
[----:B------:R-:W-:Y:S01]  /*45c0*/  ISETP.GE.AND P3, PT, R6, RZ, PT ;  /* 0x000000ff0600720c */ /* 0x000fe20003f66270 */
[----:B------:R-:W-:-:S04]  /*45d0*/  IMAD.HI.U32 R2, R0, R96, RZ ;  /* 0x0000006000027227 */ /* 0x000fc800078e00ff */
[----:B------:R-:W-:Y:S02]  /*45e0*/  IMAD.MOV R2, RZ, RZ, -R2 ;  /* 0x000000ffff027224 */ /* 0x000fe400078e0a02 */
[----:B------:R-:W-:Y:S01]  /*45f0*/  @!P2 IMAD.IADD R92, R92, 0x1, -R3 ;  /* 0x000000015c5ca824 */ /* 0x000fe200078e0a03 */
[----:B------:R-:W-:Y:S01]  /*4600*/  ISETP.GE.AND P2, PT, R7, RZ, PT ;  /* 0x000000ff0700720c */ /* 0x000fe20003f46270 */
[C---:B------:R-:W-:Y:S02]  /*4610*/  IMAD R96, R3.reuse, R2, R96 ;  /* 0x0000000203607224 */ /* 0x040fe400078e0260 */
[----:B------:R-:W-:Y:S01]  /*4620*/  IMAD R95, R3, R4, R95 ;  /* 0x00000004035f7224 */ /* 0x000fe200078e025f */
[----:B------:R-:W-:Y:S01]  /*4630*/  @!P4 IADD3 R93, R93, -R3, RZ ;  /* 0x800000035d5dc210 */ /* 0x000fe20007ffe0ff */
[----:B------:R-:W-:Y:S01]  /*4640*/  @!P0 IMAD.IADD R91, R91, 0x1, -R3 ;  /* 0x000000015b5b8824 */ /* 0x000fe200078e0a03 */
[----:B------:R-:W-:Y:S01]  /*4650*/  ISETP.GT.U32.AND P0, PT, R3, R94, PT ;  /* 0x0000005e0300720c */ /* 0x000fe20003f04070 */
[----:B------:R-:W-:Y:S01]  /*4660*/  VIADD R6, R5, 0x58 ;  /* 0x0000005805067836 */ /* 0x000fe20000000000 */
[C---:B------:R-:W-:Y:S01]  /*4670*/  ISETP.GT.U32.AND P5, PT, R3.reuse, R92, PT ;  /* 0x0000005c0300720c */ /* 0x040fe20003fa4070 */
[----:B------:R-:W-:Y:S01]  /*4680*/  @!P6 IMAD.MOV R91, RZ, RZ, -R91 ;  /* 0x000000ffff5be224 */ /* 0x000fe200078e0a5b */
[----:B------:R-:W-:Y:S01]  /*4690*/  ISETP.GT.U32.AND P4, PT, R3, R96, PT ;  /* 0x000000600300720c */ /* 0x000fe20003f84070 */
[----:B------:R-:W-:Y:S01]  /*46a0*/  VIADD R7, R5, 0x59 ;  /* 0x0000005905077836 */ /* 0x000fe20000000000 */
[----:B------:R-:W-:Y:S01]  /*46b0*/  ISETP.GT.U32.AND P6, PT, R3, R95, PT ;  /* 0x0000005f0300720c */ /* 0x000fe20003fc4070 */
[C---:B------:R-:W-:Y:S01]  /*46c0*/  VIADD R10, R5.reuse, 0x5a ;  /* 0x0000005a050a7836 */ /* 0x040fe20000000000 */
[----:B------:R-:W-:Y:S01]  /*46d0*/  IABS R97, R6 ;  /* 0x0000000600617213 */ /* 0x000fe20000000000 */
[----:B------:R-:W-:Y:S01]  /*46e0*/  @!P2 IMAD.MOV R93, RZ, RZ, -R93 ;  /* 0x000000ffff5da224 */ /* 0x000fe200078e0a5d */
[----:B------:R-:W-:Y:S01]  /*46f0*/  IABS R98, R7 ;  /* 0x0000000700627213 */ /* 0x000fe20000000000 */
[----:B------:R-:W-:Y:S01]  /*4700*/  VIADD R26, R5, 0xf8 ;  /* 0x000000f8051a7836 */ /* 0x000fe20000000000 */
[----:B------:R-:W-:Y:S01]  /*4710*/  IABS R99, R10 ;  /* 0x0000000a00637213 */ /* 0x000fe20000000000 */
[--C-:B------:R-:W-:Y:S01]  /*4720*/  @!P0 IMAD.IADD R94, R94, 0x1, -R3.reuse ;  /* 0x000000015e5e8824 */ /* 0x100fe200078e0a03 */
[----:B------:R-:W-:Y:S01]  /*4730*/  ISETP.GE.AND P0, PT, R12, RZ, PT ;  /* 0x000000ff0c00720c */ /* 0x000fe20003f06270 */
[--C-:B------:R-:W-:Y:S01]  /*4740*/  @!P5 IMAD.IADD R92, R92, 0x1, -R3.reuse ;  /* 0x000000015c5cd824 */ /* 0x100fe200078e0a03 */
[----:B------:R-:W-:Y:S01]  /*4750*/  ISETP.GE.AND P5, PT, R11, RZ, PT ;  /* 0x000000ff0b00720c */ /* 0x000fe20003fa6270 */
[----:B------:R-:W-:Y:S01]  /*4760*/  @!P4 IMAD.IADD R96, R96, 0x1, -R3 ;  /* 0x000000016060c824 */ /* 0x000fe200078e0a03 */
[----:B------:R-:W-:Y:S01]  /*4770*/  IADD3 R11, R5, 0x5b, RZ ;  /* 0x0000005b050b7810 */ /* 0x000fe20007ffe0ff */
[----:B------:R-:W-:Y:S01]  /*4780*/  IMAD.HI.U32 R2, R0, R97, RZ ;  /* 0x0000006100027227 */ /* 0x000fe200078e00ff */
[----:B------:R-:W-:-:S02]  /*4790*/  @!P6 IADD3 R95, R95, -R3, RZ ;  /* 0x800000035f5fe210 */ /* 0x000fc40007ffe0ff */
[C---:B------:R-:W-:Y:S01]  /*47a0*/  ISETP.GT.U32.AND P6, PT, R3.reuse, R94, PT ;  /* 0x0000005e0300720c */ /* 0x040fe20003fc4070 */
[----:B------:R-:W-:Y:S01]  /*47b0*/  @!P3 IMAD.MOV R92, RZ, RZ, -R92 ;  /* 0x000000ffff5cb224 */ /* 0x000fe200078e0a5c */
[C---:B------:R-:W-:Y:S01]  /*47c0*/  ISETP.GT.U32.AND P3, PT, R3.reuse, R96, PT ;  /* 0x000000600300720c */ /* 0x040fe20003f64070 */
[----:B------:R-:W-:Y:S01]  /*47d0*/  IMAD.MOV R4, RZ, RZ, -R2 ;  /* 0x000000ffff047224 */ /* 0x000fe200078e0a02 */
[----:B------:R-:W-:Y:S01]  /*47e0*/  ISETP.GT.U32.AND P4, PT, R3, R95, PT ;  /* 0x0000005f0300720c */ /* 0x000fe20003f84070 */
[----:B------:R-:W-:Y:S01]  /*47f0*/  IMAD.HI.U32 R2, R0, R98, RZ ;  /* 0x0000006200027227 */ /* 0x000fe200078e00ff */
[----:B------:R-:W-:-:S03]  /*4800*/  IABS R100, R11 ;  /* 0x0000000b00647213 */ /* 0x000fc60000000000 */
[----:B------:R-:W-:Y:S02]  /*4810*/  IMAD.MOV R2, RZ, RZ, -R2 ;  /* 0x000000ffff027224 */ /* 0x000fe400078e0a02 */
[C---:B------:R-:W-:Y:S02]  /*4820*/  IMAD R97, R3.reuse, R4, R97 ;  /* 0x0000000403617224 */ /* 0x040fe400078e0261 */
[C---:B------:R-:W-:Y:S02]  /*4830*/  IMAD R98, R3.reuse, R2, R98 ;  /* 0x0000000203627224 */ /* 0x040fe400078e0262 */
[--C-:B------:R-:W-:Y:S01]  /*4840*/  @!P6 IMAD.IADD R94, R94, 0x1, -R3.reuse ;  /* 0x000000015e5ee824 */ /* 0x100fe200078e0a03 */
[----:B------:R-:W-:Y:S01]  /*4850*/  ISETP.GT.U32.AND P6, PT, R3, R97, PT ;  /* 0x000000610300720c */ /* 0x000fe20003fc4070 */
[----:B------:R-:W-:Y:S01]  /*4860*/  @!P4 IMAD.IADD R95, R95, 0x1, -R3 ;  /* 0x000000015f5fc824 */ /* 0x000fe200078e0a03 */
[----:B------:R-:W-:Y:S01]  /*4870*/  @!P3 IADD3 R96, R96, -R3, RZ ;  /* 0x800000036060b210 */ /* 0x000fe20007ffe0ff */
[----:B------:R-:W-:Y:S01]  /*4880*/  IMAD.HI.U32 R4, R0, R100, RZ ;  /* 0x0000006400047227 */ /* 0x000fe200078e00ff */
[----:B------:R-:W-:-:S02]  /*4890*/  ISETP.GT.U32.AND P3, PT, R3, R98, PT ;  /* 0x000000620300720c */ /* 0x000fc40003f64070 */
[----:B------:R-:W-:Y:S01]  /*48a0*/  ISETP.GE.AND P4, PT, R6, RZ, PT ;  /* 0x000000ff0600720c */ /* 0x000fe20003f86270 */
[----:B------:R-:W-:Y:S01]  /*48b0*/  VIADD R6, R5, 0x5c ;  /* 0x0000005c05067836 */ /* 0x000fe20000000000 */
[----:B------:R-:W-:Y:S01]  /*48c0*/  @!P1 IADD3 R94, -R94, RZ, RZ ;  /* 0x000000ff5e5e9210 */ /* 0x000fe20007ffe1ff */
[----:B------:R-:W-:-:S03]  /*48d0*/  IMAD.HI.U32 R2, R0, R99, RZ ;  /* 0x0000006300027227 */ /* 0x000fc600078e00ff */
[----:B------:R-:W-:Y:S01]  /*48e0*/  IABS R101, R6 ;  /* 0x0000000600657213 */ /* 0x000fe20000000000 */
[----:B------:R-:W-:Y:S01]  /*48f0*/  IMAD.MOV R4, RZ, RZ, -R4 ;  /* 0x000000ffff047224 */ /* 0x000fe200078e0a04 */
[----:B------:R-:W-:Y:S01]  /*4900*/  @!P6 IADD3 R97, R97, -R3, RZ ;  /* 0x800000036161e210 */ /* 0x000fe20007ffe0ff */
[----:B------:R-:W-:Y:S01]  /*4910*/  IMAD.MOV R2, RZ, RZ, -R2 ;  /* 0x000000ffff027224 */ /* 0x000fe200078e0a02 */
[----:B------:R-:W-:Y:S01]  /*4920*/  ISETP.GE.AND P6, PT, R7, RZ, PT ;  /* 0x000000ff0700720c */ /* 0x000fe20003fc6270 */
[----:B------:R-:W-:Y:S01]  /*4930*/  @!P3 IMAD.IADD R98, R98, 0x1, -R3 ;  /* 0x000000016262b824 */ /* 0x000fe200078e0a03 */
[----:B------:R-:W-:Y:S01]  /*4940*/  ISETP.GT.U32.AND P2, PT, R3, R97, PT ;  /* 0x000000610300720c */ /* 0x000fe20003f44070 */
[----:B------:R-:W-:Y:S02]  /*4950*/  VIADD R7, R5, 0x5d ;  /* 0x0000005d05077836 */ /* 0x000fe40000000000 */
[C---:B------:R-:W-:Y:S01]  /*4960*/  IMAD R100, R3.reuse, R4, R100 ;  /* 0x0000000403647224 */ /* 0x040fe200078e0264 */
[C---:B------:R-:W-:Y:S01]  /*4970*/  ISETP.GT.U32.AND P3, PT, R3.reuse, R98, PT ;  /* 0x000000620300720c */ /* 0x040fe20003f64070 */
[----:B------:R-:W-:Y:S01]  /*4980*/  IMAD R99, R3, R2, R99 ;  /* 0x0000000203637224 */ /* 0x000fe200078e0263 */
[----:B------:R-:W-:Y:S01]  /*4990*/  IABS R102, R7 ;  /* 0x0000000700667213 */ /* 0x000fe20000000000 */
[----:B------:R-:W-:-:S03]  /*49a0*/  IMAD.HI.U32 R2, R0, R101, RZ ;  /* 0x0000006500027227 */ /* 0x000fc600078e00ff */
[C---:B------:R-:W-:Y:S01]  /*49b0*/  ISETP.GT.U32.AND P1, PT, R3.reuse, R99, PT ;  /* 0x000000630300720c */ /* 0x040fe20003f24070 */
[----:B------:R-:W-:Y:S01]  /*49c0*/  @!P5 IMAD.MOV R95, RZ, RZ, -R95 ;  /* 0x000000ffff5fd224 */ /* 0x000fe200078e0a5f */
[----:B------:R-:W-:Y:S01]  /*49d0*/  ISETP.GT.U32.AND P5, PT, R3, R100, PT ;  /* 0x000000640300720c */ /* 0x000fe20003fa4070 */
[----:B------:R-:W-:Y:S01]  /*49e0*/  IMAD.HI.U32 R4, R0, R102, RZ ;  /* 0x0000006600047227 */ /* 0x000fe200078e00ff */
[----:B------:R-:W-:-:S03]  /*49f0*/  IADD3 R2, -R2, RZ, RZ ;  /* 0x000000ff02027210 */ /* 0x000fc60007ffe1ff */
[----:B------:R-:W-:Y:S02]  /*4a00*/  IMAD.MOV R4, RZ, RZ, -R4 ;  /* 0x000000ffff047224 */ /* 0x000fe400078e0a04 */
[----:B------:R-:W-:Y:S01]  /*4a10*/  @!P2 IMAD.IADD R97, R97, 0x1, -R3 ;  /* 0x000000016161a824 */ /* 0x000fe200078e0a03 */
[----:B------:R-:W-:Y:S01]  /*4a20*/  ISETP.GE.AND P2, PT, R11, RZ, PT ;  /* 0x000000ff0b00720c */ /* 0x000fe20003f46270 */
[C---:B------:R-:W-:Y:S02]  /*4a30*/  IMAD R101, R3.reuse, R2, R101 ;  /* 0x0000000203657224 */ /* 0x040fe400078e0265 */
[----:B------:R-:W-:Y:S01]  /*4a40*/  @!P3 IMAD.IADD R98, R98, 0x1, -R3 ;  /* 0x000000016262b824 */ /* 0x000fe200078e0a03 */
[----:B------:R-:W-:Y:S01]  /*4a50*/  ISETP.GE.AND P3, PT, R6, RZ, PT ;  /* 0x000000ff0600720c */ /* 0x000fe20003f66270 */
[----:B------:R-:W-:Y:S01]  /*4a60*/  IMAD R102, R3, R4, R102 ;  /* 0x0000000403667224 */ /* 0x000fe200078e0266 */
[----:B------:R-:W-:Y:S01]  /*4a70*/  IADD3 R4, R5, 0x5e, RZ ;  /* 0x0000005e05047810 */ /* 0x000fe20007ffe0ff */
[----:B------:R-:W-:Y:S01]  /*4a80*/  @!P4 IMAD.MOV R97, RZ, RZ, -R97 ;  /* 0x000000ffff61c224 */ /* 0x000fe200078e0a61 */
[----:B------:R-:W-:Y:S01]  /*4a90*/  ISETP.GT.U32.AND P4, PT, R3, R101, PT ;  /* 0x000000650300720c */ /* 0x000fe20003f84070 */
[--C-:B------:R-:W-:Y:S01]  /*4aa0*/  @!P5 IMAD.IADD R100, R100, 0x1, -R3.reuse ;  /* 0x000000016464d824 */ /* 0x100fe200078e0a03 */
[----:B------:R-:W-:Y:S01]  /*4ab0*/  @!P6 IADD3 R98, -R98, RZ, RZ ;  /* 0x000000ff6262e210 */ /* 0x000fe20007ffe1ff */
[----:B------:R-:W-:Y:S01]  /*4ac0*/  @!P1 IMAD.IADD R99, R99, 0x1, -R3 ;  /* 0x0000000163639824 */ /* 0x000fe200078e0a03 */
[----:B------:R-:W-:Y:S01]  /*4ad0*/  ISETP.GT.U32.AND P6, PT, R3, R102, PT ;  /* 0x000000660300720c */ /* 0x000fe20003fc4070 */
[----:B------:R-:W-:Y:S01]  /*4ae0*/  VIADD R6, R5, 0x5f ;  /* 0x0000005f05067836 */ /* 0x000fe20000000000 */
[----:B------:R-:W-:Y:S01]  /*4af0*/  ISETP.GT.U32.AND P5, PT, R3, R100, PT ;  /* 0x000000640300720c */ /* 0x000fe20003fa4070 */
[----:B------:R-:W-:Y:S01]  /*4b00*/  @!P0 IMAD.MOV R96, RZ, RZ, -R96 ;  /* 0x000000ffff608224 */ /* 0x000fe200078e0a60 */
[----:B------:R-:W-:Y:S01]  /*4b10*/  IABS R103, R4 ;  /* 0x0000000400677213 */ /* 0x000fe20000000000 */
[----:B------:R-:W-:Y:S01]  /*4b20*/  VIADD R11, R5, 0x63 ;  /* 0x00000063050b7836 */ /* 0x000fe20000000000 */
[----:B------:R-:W-:Y:S01]  /*4b30*/  ISETP.GT.U32.AND P1, PT, R3, R99, PT ;  /* 0x000000630300720c */ /* 0x000fe20003f24070 */
[----:B------:R-:W-:Y:S01]  /*4b40*/  VIADD R12, R5, 0x64 ;  /* 0x00000064050c7836 */ /* 0x000fe20000000000 */
[----:B------:R-:W-:Y:S01]  /*4b50*/  IABS R104, R6 ;  /* 0x0000000600687213 */ /* 0x000fe20000000000 */
[----:B------:R-:W-:Y:S01]  /*4b60*/  IMAD.HI.U32 R2, R0, R103, RZ ;  /* 0x0000006700027227 */ /* 0x000fe200078e00ff */
[----:B------:R-:W-:-:S02]  /*4b70*/  @!P4 IADD3 R101, R101, -R3, RZ ;  /* 0x800000036565c210 */ /* 0x000fc40007ffe0ff */
[----:B------:R-:W-:Y:S01]  /*4b80*/  ISETP.GE.AND P0, PT, R10, RZ, PT ;  /* 0x000000ff0a00720c */ /* 0x000fe20003f06270 */
[--C-:B------:R-:W-:Y:S01]  /*4b90*/  @!P6 IMAD.IADD R102, R102, 0x1, -R3.reuse ;  /* 0x000000016666e824 */ /* 0x100fe200078e0a03 */
[C---:B------:R-:W-:Y:S01]  /*4ba0*/  ISETP.GT.U32.AND P4, PT, R3.reuse, R101, PT ;  /* 0x000000650300720c */ /* 0x040fe20003f84070 */
[----:B------:R-:W-:Y:S01]  /*4bb0*/  @!P5 IMAD.IADD R100, R100, 0x1, -R3 ;  /* 0x000000016464d824 */ /* 0x000fe200078e0a03 */
[----:B------:R-:W-:Y:S01]  /*4bc0*/  ISETP.GE.AND P5, PT, R4, RZ, PT ;  /* 0x000000ff0400720c */ /* 0x000fe20003fa6270 */
[----:B------:R-:W-:Y:S01]  /*4bd0*/  IMAD.HI.U32 R4, R0, R104, RZ ;  /* 0x0000006800047227 */ /* 0x000fe200078e00ff */
[C---:B------:R-:W-:Y:S02]  /*4be0*/  ISETP.GT.U32.AND P6, PT, R3.reuse, R102, PT ;  /* 0x000000660300720c */ /* 0x040fe40003fc4070 */
[----:B------:R-:W-:Y:S01]  /*4bf0*/  IABS R108, R11 ;  /* 0x0000000b006c7213 */ /* 0x000fe20000000000 */
[----:B------:R-:W-:Y:S01]  /*4c00*/  IMAD.MOV R2, RZ, RZ, -R2 ;  /* 0x000000ffff027224 */ /* 0x000fe200078e0a02 */
[----:B------:R-:W-:Y:S01]  /*4c10*/  @!P2 IADD3 R100, -R100, RZ, RZ ;  /* 0x000000ff6464a210 */ /* 0x000fe20007ffe1ff */
[----:B------:R-:W-:Y:S01]  /*4c20*/  IMAD.MOV R4, RZ, RZ, -R4 ;  /* 0x000000ffff047224 */ /* 0x000fe200078e0a04 */
[----:B------:R-:W-:Y:S01]  /*4c30*/  IABS R109, R12 ;  /* 0x0000000c006d7213 */ /* 0x000fe20000000000 */
[----:B------:R-:W-:-:S02]  /*4c40*/  IMAD R103, R3, R2, R103 ;  /* 0x0000000203677224 */ /* 0x000fc400078e0267 */
[--C-:B------:R-:W-:Y:S01]  /*4c50*/  @!P1 IMAD.IADD R99, R99, 0x1, -R3.reuse ;  /* 0x0000000163639824 */ /* 0x100fe200078e0a03 */
[----:B------:R-:W-:Y:S01]  /*4c60*/  ISETP.GE.AND P1, PT, R7, RZ, PT ;  /* 0x000000ff0700720c */ /* 0x000fe20003f26270 */
[----:B------:R-:W-:Y:S01]  /*4c70*/  IMAD R104, R3, R4, R104 ;  /* 0x0000000403687224 */ /* 0x000fe200078e0268 */
[----:B------:R-:W-:Y:S01]  /*4c80*/  @!P4 IADD3 R101, R101, -R3, RZ ;  /* 0x800000036565c210 */ /* 0x000fe20007ffe0ff */
[----:B------:R-:W-:Y:S01]  /*4c90*/  VIADD R7, R5, 0x60 ;  /* 0x0000006005077836 */ /* 0x000fe20000000000 */
[C---:B------:R-:W-:Y:S01]  /*4ca0*/  ISETP.GT.U32.AND P4, PT, R3.reuse, R103, PT ;  /* 0x000000670300720c */ /* 0x040fe20003f84070 */
[----:B------:R-:W-:Y:S01]  /*4cb0*/  @!P6 IMAD.IADD R102, R102, 0x1, -R3 ;  /* 0x000000016666e824 */ /* 0x000fe200078e0a03 */
[----:B------:R-:W-:Y:S01]  /*4cc0*/  ISETP.GT.U32.AND P6, PT, R3, R104, PT ;  /* 0x000000680300720c */ /* 0x000fe20003fc4070 */
[----:B------:R-:W-:Y:S01]  /*4cd0*/  @!P3 IMAD.MOV R101, RZ, RZ, -R101 ;  /* 0x000000ffff65b224 */ /* 0x000fe200078e0a65 */
[----:B------:R-:W-:Y:S01]  /*4ce0*/  IABS R105, R7 ;  /* 0x0000000700697213 */ /* 0x000fe20000000000 */
[----:B------:R-:W-:Y:S01]  /*4cf0*/  VIADD R10, R5, 0x62 ;  /* 0x00000062050a7836 */ /* 0x000fe20000000000 */
[----:B------:R-:W-:Y:S01]  /*4d00*/  @!P0 IADD3 R99, -R99, RZ, RZ ;  /* 0x000000ff63638210 */ /* 0x000fe20007ffe1ff */
[C---:B------:R-:W-:Y:S01]  /*4d10*/  VIADD R25, R5.reuse, 0xf9 ;  /* 0x000000f905197836 */ /* 0x040fe20000000000 */
[----:B------:R-:W-:Y:S01]  /*4d20*/  ISETP.GE.AND P0, PT, R6, RZ, PT ;  /* 0x000000ff0600720c */ /* 0x000fe20003f06270 */
[----:B------:R-:W-:Y:S01]  /*4d30*/  VIADD R6, R5, 0x61 ;  /* 0x0000006105067836 */ /* 0x000fe20000000000 */
[----:B------:R-:W-:Y:S01]  /*4d40*/  IABS R107, R10 ;  /* 0x0000000a006b7213 */ /* 0x000fe20000000000 */
[----:B------:R-:W-:Y:S01]  /*4d50*/  IMAD.HI.U32 R2, R0, R105, RZ ;  /* 0x0000006900027227 */ /* 0x000fe200078e00ff */
[----:B------:R-:W-:-:S02]  /*4d60*/  ISETP.GE.AND P2, PT, R7, RZ, PT ;  /* 0x000000ff0700720c */ /* 0x000fc40003f46270 */
[----:B------:R-:W-:Y:S01]  /*4d70*/  IABS R106, R6 ;  /* 0x00000006006a7213 */ /* 0x000fe20000000000 */
[----:B------:R-:W-:Y:S01]  /*4d80*/  IMAD.MOV R2, RZ, RZ, -R2 ;  /* 0x000000ffff027224 */ /* 0x000fe200078e0a02 */
[----:B------:R-:W-:Y:S01]  /*4d90*/  @!P4 IADD3 R103, R103, -R3, RZ ;  /* 0x800000036767c210 */ /* 0x000fe20007ffe0ff */
[----:B------:R-:W-:Y:S01]  /*4da0*/  @!P6 IMAD.IADD R104, R104, 0x1, -R3 ;  /* 0x000000016868e824 */ /* 0x000fe200078e0a03 */
[----:B------:R-:W-:Y:S01]  /*4db0*/  @!P1 IADD3 R102, -R102, RZ, RZ ;  /* 0x000000ff66669210 */ /* 0x000fe20007ffe1ff */
[C---:B------:R-:W-:Y:S01]  /*4dc0*/  IMAD R105, R3.reuse, R2, R105 ;  /* 0x0000000203697224 */ /* 0x040fe200078e0269 */
[C---:B------:R-:W-:Y:S01]  /*4dd0*/  ISETP.GT.U32.AND P6, PT, R3.reuse, R103, PT ;  /* 0x000000670300720c */ /* 0x040fe20003fc4070 */
[----:B------:R-:W-:Y:S01]  /*4de0*/  IMAD.HI.U32 R2, R0, R106, RZ ;  /* 0x0000006a00027227 */ /* 0x000fe200078e00ff */
[C---:B------:R-:W-:Y:S02]  /*4df0*/  ISETP.GT.U32.AND P3, PT, R3.reuse, R104, PT ;  /* 0x000000680300720c */ /* 0x040fe40003f64070 */
[----:B------:R-:W-:Y:S01]  /*4e00*/  ISETP.GT.U32.AND P4, PT, R3, R105, PT ;  /* 0x000000690300720c */ /* 0x000fe20003f84070 */
[----:B------:R-:W-:Y:S01]  /*4e10*/  IMAD.MOV R2, RZ, RZ, -R2 ;  /* 0x000000ffff027224 */ /* 0x000fe200078e0a02 */
[----:B------:R-:W-:Y:S01]  /*4e20*/  ISETP.GE.AND P1, PT, R6, RZ, PT ;  /* 0x000000ff0600720c */ /* 0x000fe20003f26270 */
[----:B------:R-:W-:Y:S01]  /*4e30*/  IMAD.HI.U32 R4, R0, R107, RZ ;  /* 0x0000006b00047227 */ /* 0x000fe200078e00ff */
[----:B------:R-:W-:-:S03]  /*4e40*/  IABS R17, R25 ;  /* 0x0000001900117213 */ /* 0x000fc60000000000 */
[----:B------:R-:W-:Y:S02]  /*4e50*/  IMAD R106, R3, R2, R106 ;  /* 0x00000002036a7224 */ /* 0x000fe400078e026a */
[----:B------:R-:W-:Y:S02]  /*4e60*/  @!P6 IMAD.IADD R103, R103, 0x1, -R3 ;  /* 0x000000016767e824 */ /* 0x000fe400078e0a03 */
[----:B------:R-:W-:Y:S01]  /*4e70*/  IMAD.HI.U32 R2, R0, R108, RZ ;  /* 0x0000006c00027227 */ /* 0x000fe200078e00ff */
[----:B------:R-:W-:Y:S02]  /*4e80*/  ISETP.GT.U32.AND P6, PT, R3, R106, PT ;  /* 0x0000006a0300720c */ /* 0x000fe40003fc4070 */
[----:B------:R-:W-:Y:S01]  /*4e90*/  @!P3 IADD3 R104, R104, -R3, RZ ;  /* 0x800000036868b210 */ /* 0x000fe20007ffe0ff */
[----:B------:R-:W-:Y:S01]  /*4ea0*/  IMAD.MOV R2, RZ, RZ, -R2 ;  /* 0x000000ffff027224 */ /* 0x000fe200078e0a02 */
[----:B------:R-:W-:Y:S01]  /*4eb0*/  ISETP.GE.AND P3, PT, R10, RZ, PT ;  /* 0x000000ff0a00720c */ /* 0x000fe20003f66270 */
[C---:B------:R-:W-:Y:S01]  /*4ec0*/  VIADD R7, R5.reuse, 0x65 ;  /* 0x0000006505077836 */ /* 0x040fe20000000000 */
[----:B------:R-:W-:Y:S01]  /*4ed0*/  IADD3 R10, R5, 0x66, RZ ;  /* 0x00000066050a7810 */ /* 0x000fe20007ffe0ff */
[----:B------:R-:W-:-:S02]  /*4ee0*/  IMAD R108, R3, R2, R108 ;  /* 0x00000002036c7224 */ /* 0x000fc400078e026c */
[----:B------:R-:W-:Y:S01]  /*4ef0*/  IMAD.MOV R4, RZ, RZ, -R4 ;  /* 0x000000ffff047224 */ /* 0x000fe200078e0a04 */
[----:B------:R-:W-:Y:S01]  /*4f00*/  IABS R110, R7 ;  /* 0x00000007006e7213 */ /* 0x000fe20000000000 */
[----:B------:R-:W-:Y:S01]  /*4f10*/  @!P0 IMAD.MOV R104, RZ, RZ, -R104 ;  /* 0x000000ffff688224 */ /* 0x000fe200078e0a68 */
[----:B------:R-:W-:Y:S01]  /*4f20*/  IABS R111, R10 ;  /* 0x0000000a006f7213 */ /* 0x000fe20000000000 */
[----:B------:R-:W-:Y:S01]  /*4f30*/  @!P6 IMAD.IADD R106, R106, 0x1, -R3 ;  /* 0x000000016a6ae824 */ /* 0x000fe200078e0a03 */
[C---:B------:R-:W-:Y:S01]  /*4f40*/  ISETP.GT.U32.AND P6, PT, R3.reuse, R108, PT ;  /* 0x0000006c0300720c */ /* 0x040fe20003fc4070 */
[C---:B------:R-:W-:Y:S02]  /*4f50*/  IMAD R107, R3.reuse, R4, R107 ;  /* 0x00000004036b7224 */ /* 0x040fe400078e026b */
[----:B------:R-:W-:Y:S01]  /*4f60*/  IMAD.HI.U32 R4, R0, R109, RZ ;  /* 0x0000006d00047227 */ /* 0x000fe200078e00ff */
[----:B------:R-:W-:-:S03]  /*4f70*/  ISETP.GT.U32.AND P0, PT, R3, R106, PT ;  /* 0x0000006a0300720c */ /* 0x000fc60003f04070 */
[----:B------:R-:W-:Y:S02]  /*4f80*/  IMAD.MOV R4, RZ, RZ, -R4 ;  /* 0x000000ffff047224 */ /* 0x000fe400078e0a04 */
[----:B------:R-:W-:-:S04]  /*4f90*/  IMAD.HI.U32 R2, R0, R110, RZ ;  /* 0x0000006e00027227 */ /* 0x000fc800078e00ff */
[--C-:B------:R-:W-:Y:S02]  /*4fa0*/  @!P6 IMAD.IADD R108, R108, 0x1, -R3.reuse ;  /* 0x000000016c6ce824 */ /* 0x100fe400078e0a03 */
[----:B------:R-:W-:Y:S02]  /*4fb0*/  @!P4 IMAD.IADD R105, R105, 0x1, -R3 ;  /* 0x000000016969c824 */ /* 0x000fe400078e0a03 */
[C---:B------:R-:W-:Y:S01]  /*4fc0*/  IMAD R109, R3.reuse, R4, R109 ;  /* 0x00000004036d7224 */ /* 0x040fe200078e026d */
[C---:B------:R-:W-:Y:S01]  /*4fd0*/  ISETP.GT.U32.AND P6, PT, R3.reuse, R108, PT ;  /* 0x0000006c0300720c */ /* 0x040fe20003fc4070 */
[----:B------:R-:W-:Y:S01]  /*4fe0*/  IMAD.MOV R2, RZ, RZ, -R2 ;  /* 0x000000ffff027224 */ /* 0x000fe200078e0a02 */
[C---:B------:R-:W-:Y:S01]  /*4ff0*/  ISETP.GT.U32.AND P4, PT, R3.reuse, R105, PT ;  /* 0x000000690300720c */ /* 0x040fe20003f84070 */
[----:B------:R-:W-:Y:S01]  /*5000*/  @!P5 IMAD.MOV R103, RZ, RZ, -R103 ;  /* 0x000000ffff67d224 */ /* 0x000fe200078e0a67 */
[C---:B------:R-:W-:Y:S01]  /*5010*/  ISETP.GT.U32.AND P5, PT, R3.reuse, R107, PT ;  /* 0x0000006b0300720c */ /* 0x040fe20003fa4070 */
[----:B------:R-:W-:Y:S01]  /*5020*/  @!P0 IMAD.IADD R106, R106, 0x1, -R3 ;  /* 0x000000016a6a8824 */ /* 0x000fe200078e0a03 */
[C---:B------:R-:W-:Y:S01]  /*5030*/  ISETP.GT.U32.AND P0, PT, R3.reuse, R109, PT ;  /* 0x0000006d0300720c */ /* 0x040fe20003f04070 */
[----:B------:R-:W-:-:S02]  /*5040*/  IMAD R110, R3, R2, R110 ;  /* 0x00000002036e7224 */ /* 0x000fc400078e026e */
[----:B------:R-:W-:-:S04]  /*5050*/  IMAD.HI.U32 R6, R0, R113, RZ ;  /* 0x0000007100067227 */ /* 0x000fc800078e00ff */
[--C-:B------:R-:W-:Y:S01]  /*5060*/  @!P6 IMAD.IADD R108, R108, 0x1, -R3.reuse ;  /* 0x000000016c6ce824 */ /* 0x100fe200078e0a03 */
[----:B------:R-:W-:Y:S01]  /*5070*/  ISETP.GT.U32.AND P6, PT, R3, R110, PT ;  /* 0x0000006e0300720c */ /* 0x000fe20003fc4070 */
[--C-:B------:R-:W-:Y:S01]  /*5080*/  @!P4 IMAD.IADD R105, R105, 0x1, -R3.reuse ;  /* 0x000000016969c824 */ /* 0x100fe200078e0a03 */
[----:B------:R-:W-:Y:S01]  /*5090*/  ISETP.GE.AND P4, PT, R11, RZ, PT ;  /* 0x000000ff0b00720c */ /* 0x000fe20003f86270 */
[--C-:B------:R-:W-:Y:S01]  /*50a0*/  @!P5 IMAD.IADD R107, R107, 0x1, -R3.reuse ;  /* 0x000000016b6bd824 */ /* 0x100fe200078e0a03 */
[----:B------:R-:W-:Y:S01]  /*50b0*/  IADD3 R6, -R6, RZ, RZ ;  /* 0x000000ff06067210 */ /* 0x000fe20007ffe1ff */
[----:B------:R-:W-:Y:S01]  /*50c0*/  @!P0 IMAD.IADD R109, R109, 0x1, -R3 ;  /* 0x000000016d6d8824 */ /* 0x000fe200078e0a03 */
[----:B------:R-:W-:Y:S01]  /*50d0*/  ISETP.GE.AND P0, PT, R7, RZ, PT ;  /* 0x000000ff0700720c */ /* 0x000fe20003f06270 */
[----:B------:R-:W-:Y:S01]  /*50e0*/  VIADD R11, R5, 0x67 ;  /* 0x00000067050b7836 */ /* 0x000fe20000000000 */
[----:B------:R-:W-:Y:S01]  /*50f0*/  ISETP.GT.U32.AND P5, PT, R3, R107, PT ;  /* 0x0000006b0300720c */ /* 0x000fe20003fa4070 */
[----:B------:R-:W-:-:S03]  /*5100*/  IMAD.HI.U32 R2, R0, R111, RZ ;  /* 0x0000006f00027227 */ /* 0x000fc600078e00ff */
[----:B------:R-:W-:Y:S01]  /*5110*/  IABS R112, R11 ;  /* 0x0000000b00707213 */ /* 0x000fe20000000000 */
[----:B------:R-:W-:Y:S01]  /*5120*/  IMAD.MOV R2, RZ, RZ, -R2 ;  /* 0x000000ffff027224 */ /* 0x000fe200078e0a02 */
[----:B------:R-:W-:Y:S01]  /*5130*/  @!P6 IADD3 R110, R110, -R3, RZ ;  /* 0x800000036e6ee210 */ /* 0x000fe20007ffe0ff */
[C---:B------:R-:W-:Y:S01]  /*5140*/  IMAD R113, R3.reuse, R6, R113 ;  /* 0x0000000603717224 */ /* 0x040fe200078e0271 */
[----:B------:R-:W-:Y:S01]  /*5150*/  ISETP.GT.U32.AND P6, PT, R3, R109, PT ;  /* 0x0000006d0300720c */ /* 0x000fe20003fc4070 */
[----:B------:R-:W-:Y:S01]  /*5160*/  IMAD.HI.U32 R4, R0, R112, RZ ;  /* 0x0000007000047227 */ /* 0x000fe200078e00ff */
[----:B------:R-:W-:Y:S02]  /*5170*/  @!P4 IADD3 R108, -R108, RZ, RZ ;  /* 0x000000ff6c6cc210 */ /* 0x000fe40007ffe1ff */
[----:B------:R-:W-:Y:S01]  /*5180*/  ISETP.GE.AND P4, PT, R10, RZ, PT ;  /* 0x000000ff0a00720c */ /* 0x000fe20003f86270 */
[----:B------:R-:W-:Y:S01]  /*5190*/  IMAD.MOV R4, RZ, RZ, -R4 ;  /* 0x000000ffff047224 */ /* 0x000fe200078e0a04 */
[----:B------:R-:W-:Y:S01]  /*51a0*/  @!P5 IADD3 R107, R107, -R3, RZ ;  /* 0x800000036b6bd210 */ /* 0x000fe20007ffe0ff */
[----:B------:R-:W-:Y:S01]  /*51b0*/  IMAD R111, R3, R2, R111 ;  /* 0x00000002036f7224 */ /* 0x000fe200078e026f */
[----:B------:R-:W-:Y:S01]  /*51c0*/  ISETP.GE.AND P5, PT, R12, RZ, PT ;  /* 0x000000ff0c00720c */ /* 0x000fe20003fa6270 */
[----:B------:R-:W-:-:S02]  /*51d0*/  VIADD R7, R5, 0x69 ;  /* 0x0000006905077836 */ /* 0x000fc40000000000 */
[----:B------:R-:W-:Y:S02]  /*51e0*/  IMAD R112, R3, R4, R112 ;  /* 0x0000000403707224 */ /* 0x000fe400078e0270 */
[----:B------:R-:W-:Y:S01]  /*51f0*/  @!P6 IMAD.IADD R109, R109, 0x1, -R3 ;  /* 0x000000016d6de824 */ /* 0x000fe200078e0a03 */
[C---:B------:R-:W-:Y:S01]  /*5200*/  ISETP.GT.U32.AND P6, PT, R3.reuse, R113, PT ;  /* 0x000000710300720c */ /* 0x040fe20003fc4070 */
[----:B------:R-:W-:Y:S01]  /*5210*/  @!P2 IMAD.MOV R105, RZ, RZ, -R105 ;  /* 0x000000ffff69a224 */ /* 0x000fe200078e0a69 */
[----:B------:R-:W-:Y:S01]  /*5220*/  IABS R114, R7 ;  /* 0x0000000700727213 */ /* 0x000fe20000000000 */
[----:B------:R-:W-:Y:S01]  /*5230*/  @!P1 IMAD.MOV R106, RZ, RZ, -R106 ;  /* 0x000000ffff6a9224 */ /* 0x000fe200078e0a6a */
[C---:B------:R-:W-:Y:S01]  /*5240*/  ISETP.GT.U32.AND P2, PT, R3.reuse, R110, PT ;  /* 0x0000006e0300720c */ /* 0x040fe20003f44070 */
[----:B------:R-:W-:Y:S01]  /*5250*/  @!P3 IMAD.MOV R107, RZ, RZ, -R107 ;  /* 0x000000ffff6bb224 */ /* 0x000fe200078e0a6b */
[C---:B------:R-:W-:Y:S01]  /*5260*/  ISETP.GT.U32.AND P1, PT, R3.reuse, R111, PT ;  /* 0x0000006f0300720c */ /* 0x040fe20003f24070 */
[----:B------:R-:W-:Y:S01]  /*5270*/  IMAD.HI.U32 R2, R0, R114, RZ ;  /* 0x0000007200027227 */ /* 0x000fe200078e00ff */
[----:B------:R-:W-:-:S02]  /*5280*/  ISETP.GT.U32.AND P3, PT, R3, R112, PT ;  /* 0x000000700300720c */ /* 0x000fc40003f64070 */
[----:B------:R-:W-:Y:S01]  /*5290*/  @!P5 IADD3 R109, -R109, RZ, RZ ;  /* 0x000000ff6d6dd210 */ /* 0x000fe20007ffe1ff */
[----:B------:R-:W-:Y:S02]  /*52a0*/  IMAD.MOV R4, RZ, RZ, -R2 ;  /* 0x000000ffff047224 */ /* 0x000fe400078e0a02 */
[--C-:B------:R-:W-:Y:S02]  /*52b0*/  @!P6 IMAD.IADD R113, R113, 0x1, -R3.reuse ;  /* 0x000000017171e824 */ /* 0x100fe400078e0a03 */
[----:B------:R-:W-:Y:S02]  /*52c0*/  VIADD R6, R5, 0x6a ;  /* 0x0000006a05067836 */ /* 0x000fe40000000000 */
[--C-:B------:R-:W-:Y:S01]  /*52d0*/  @!P2 IMAD.IADD R110, R110, 0x1, -R3.reuse ;  /* 0x000000016e6ea824 */ /* 0x100fe200078e0a03 */
[C---:B------:R-:W-:Y:S01]  /*52e0*/  ISETP.GT.U32.AND P5, PT, R3.reuse, R113, PT ;  /* 0x000000710300720c */ /* 0x040fe20003fa4070 */
[----:B------:R-:W-:Y:S01]  /*52f0*/  IMAD R114, R3, R4, R114 ;  /* 0x0000000403727224 */ /* 0x000fe200078e0272 */
[----:B------:R-:W-:Y:S01]  /*5300*/  @!P1 IADD3 R111, R111, -R3, RZ ;  /* 0x800000036f6f9210 */ /* 0x000fe20007ffe0ff */
[----:B------:R-:W-:Y:S01]  /*5310*/  @!P3 IMAD.IADD R112, R112, 0x1, -R3 ;  /* 0x000000017070b824 */ /* 0x000fe200078e0a03 */
[----:B------:R-:W-:Y:S01]  /*5320*/  IABS R115, R6 ;  /* 0x0000000600737213 */ /* 0x000fe20000000000 */
[----:B------:R-:W-:Y:S01]  /*5330*/  @!P0 IMAD.MOV R110, RZ, RZ, -R110 ;  /* 0x000000ffff6e8224 */ /* 0x000fe200078e0a6e */
[----:B------:R-:W-:Y:S01]  /*5340*/  ISETP.GT.U32.AND P3, PT, R3, R111, PT ;  /* 0x0000006f0300720c */ /* 0x000fe20003f64070 */
[----:B------:R-:W-:Y:S01]  /*5350*/  VIADD R10, R5, 0x6b ;  /* 0x0000006b050a7836 */ /* 0x000fe20000000000 */
[C---:B------:R-:W-:Y:S01]  /*5360*/  ISETP.GT.U32.AND P0, PT, R3.reuse, R114, PT ;  /* 0x000000720300720c */ /* 0x040fe20003f04070 */
[----:B------:R-:W-:Y:S01]  /*5370*/  IMAD.HI.U32 R2, R0, R115, RZ ;  /* 0x0000007300027227 */ /* 0x000fe200078e00ff */
[----:B------:R-:W-:-:S02]  /*5380*/  ISETP.GT.U32.AND P6, PT, R3, R112, PT ;  /* 0x000000700300720c */ /* 0x000fc40003fc4070 */
[----:B------:R-:W-:Y:S01]  /*5390*/  IABS R116, R10 ;  /* 0x0000000a00747213 */ /* 0x000fe20000000000 */
[----:B------:R-:W-:Y:S01]  /*53a0*/  IMAD.MOV R2, RZ, RZ, -R2 ;  /* 0x000000ffff027224 */ /* 0x000fe200078e0a02 */
[----:B------:R-:W-:Y:S01]  /*53b0*/  ISETP.GE.AND P2, PT, R11, RZ, PT ;  /* 0x000000ff0b00720c */ /* 0x000fe20003f46270 */
[----:B------:R-:W-:Y:S01]  /*53c0*/  @!P5 IMAD.IADD R113, R113, 0x1, -R3 ;  /* 0x000000017171d824 */ /* 0x000fe200078e0a03 */
[----:B------:R-:W-:Y:S01]  /*53d0*/  ISETP.GE.AND P5, PT, R6, RZ, PT ;  /* 0x000000ff0600720c */ /* 0x000fe20003fa6270 */
[----:B------:R-:W-:Y:S01]  /*53e0*/  IMAD R115, R3, R2, R115 ;  /* 0x0000000203737224 */ /* 0x000fe200078e0273 */
[----:B------:R-:W-:Y:S01]  /*53f0*/  ISETP.GE.AND P1, PT, R13, RZ, PT ;  /* 0x000000ff0d00720c */ /* 0x000fe20003f26270 */
[----:B------:R-:W-:Y:S01]  /*5400*/  VIADD R6, R5, 0x6d ;  /* 0x0000006d05067836 */ /* 0x000fe20000000000 */
[-C--:B------:R-:W-:Y:S01]  /*5410*/  @!P3 IADD3 R111, R111, -R3.reuse, RZ ;  /* 0x800000036f6fb210 */ /* 0x080fe20007ffe0ff */
[----:B------:R-:W-:Y:S01]  /*5420*/  IMAD.HI.U32 R2, R0, R116, RZ ;  /* 0x0000007400027227 */ /* 0x000fe200078e00ff */
[----:B------:R-:W-:-:S02]  /*5430*/  @!P0 IADD3 R114, R114, -R3, RZ ;  /* 0x8000000372728210 */ /* 0x000fc40007ffe0ff */
[----:B------:R-:W-:Y:S01]  /*5440*/  @!P4 IADD3 R111, -R111, RZ, RZ ;  /* 0x000000ff6f6fc210 */ /* 0x000fe20007ffe1ff */
[----:B------:R-:W-:Y:S01]  /*5450*/  @!P6 IMAD.IADD R112, R112, 0x1, -R3 ;  /* 0x000000017070e824 */ /* 0x000fe200078e0a03 */
[C---:B------:R-:W-:Y:S01]  /*5460*/  ISETP.GT.U32.AND P6, PT, R3.reuse, R115, PT ;  /* 0x000000730300720c */ /* 0x040fe20003fc4070 */
[----:B------:R-:W-:Y:S01]  /*5470*/  IMAD.MOV R2, RZ, RZ, -R2 ;  /* 0x000000ffff027224 */ /* 0x000fe200078e0a02 */
[----:B------:R-:W-:Y:S01]  /*5480*/  ISETP.GT.U32.AND P4, PT, R3, R114, PT ;  /* 0x000000720300720c */ /* 0x000fe20003f84070 */
[----:B------:R-:W-:Y:S01]  /*5490*/  VIADD R11, R5, 0x6c ;  /* 0x0000006c050b7836 */ /* 0x000fe20000000000 */
[----:B------:R-:W-:Y:S01]  /*54a0*/  IABS R118, R6 ;  /* 0x0000000600767213 */ /* 0x000fe20000000000 */
[----:B------:R-:W-:Y:S01]  /*54b0*/  IMAD R116, R3, R2, R116 ;  /* 0x0000000203747224 */ /* 0x000fe200078e0274 */
[----:B------:R-:W-:Y:S01]  /*54c0*/  ISETP.GE.AND P3, PT, R7, RZ, PT ;  /* 0x000000ff0700720c */ /* 0x000fe20003f66270 */
[----:B------:R-:W-:Y:S01]  /*54d0*/  @!P2 IMAD.MOV R112, RZ, RZ, -R112 ;  /* 0x000000ffff70a224 */ /* 0x000fe200078e0a70 */
[----:B------:R-:W-:Y:S01]  /*54e0*/  IABS R117, R11 ;  /* 0x0000000b00757213 */ /* 0x000fe20000000000 */
[----:B------:R-:W-:Y:S01]  /*54f0*/  IMAD.HI.U32 R2, R0, R118, RZ ;  /* 0x0000007600027227 */ /* 0x000fe200078e00ff */
[----:B------:R-:W-:-:S02]  /*5500*/  ISETP.GT.U32.AND P2, PT, R3, R116, PT ;  /* 0x000000740300720c */ /* 0x000fc40003f44070 */
[----:B------:R-:W-:Y:S01]  /*5510*/  ISETP.GE.AND P0, PT, R10, RZ, PT ;  /* 0x000000ff0a00720c */ /* 0x000fe20003f06270 */
[----:B------:R-:W-:Y:S01]  /*5520*/  IMAD.MOV R2, RZ, RZ, -R2 ;  /* 0x000000ffff027224 */ /* 0x000fe200078e0a02 */
[----:B------:R-:W-:Y:S01]  /*5530*/  IADD3 R10, R5, 0x70, RZ ;  /* 0x00000070050a7810 */ /* 0x000fe20007ffe0ff */
[----:B------:R-:W-:Y:S01]  /*5540*/  @!P6 IMAD.IADD R115, R115, 0x1, -R3 ;  /* 0x000000017373e824 */ /* 0x000fe200078e0a03 */
[----:B------:R-:W-:Y:S01]  /*5550*/  @!P4 IADD3 R114, R114, -R3, RZ ;  /* 0x800000037272c210 */ /* 0x000fe20007ffe0ff */
[C---:B------:R-:W-:Y:S01]  /*5560*/  IMAD R118, R3.reuse, R2, R118 ;  /* 0x0000000203767224 */ /* 0x040fe200078e0276 */
[----:B------:R-:W-:Y:S01]  /*5570*/  IABS R121, R10 ;  /* 0x0000000a00797213 */ /* 0x000fe20000000000 */
[----:B------:R-:W-:Y:S01]  /*5580*/  IMAD.HI.U32 R4, R0, R117, RZ ;  /* 0x0000007500047227 */ /* 0x000fe200078e00ff */
[----:B------:R-:W-:-:S03]  /*5590*/  ISETP.GT.U32.AND P6, PT, R3, R115, PT ;  /* 0x000000730300720c */ /* 0x000fc60003fc4070 */
[----:B------:R-:W-:Y:S01]  /*55a0*/  @!P3 IMAD.MOV R114, RZ, RZ, -R114 ;  /* 0x000000ffff72b224 */ /* 0x000fe200078e0a72 */
[----:B------:R-:W-:Y:S01]  /*55b0*/  ISETP.GT.U32.AND P3, PT, R3, R118, PT ;  /* 0x000000760300720c */ /* 0x000fe20003f64070 */
[----:B------:R-:W-:Y:S02]  /*55c0*/  IMAD.MOV R4, RZ, RZ, -R4 ;  /* 0x000000ffff047224 */ /* 0x000fe400078e0a04 */
[----:B------:R-:W-:Y:S02]  /*55d0*/  VIADD R7, R5, 0x6f ;  /* 0x0000006f05077836 */ /* 0x000fe40000000000 */
[----:B------:R-:W-:Y:S02]  /*55e0*/  IMAD R117, R3, R4, R117 ;  /* 0x0000000403757224 */ /* 0x000fe400078e0275 */
[----:B------:R-:W-:Y:S01]  /*55f0*/  VIADD R4, R5, 0x6e ;  /* 0x0000006e05047836 */ /* 0x000fe20000000000 */
[----:B------:R-:W-:Y:S01]  /*5600*/  IABS R120, R7 ;  /* 0x0000000700787213 */ /* 0x000fe20000000000 */
[--C-:B------:R-:W-:Y:S01]  /*5610*/  @!P6 IMAD.IADD R115, R115, 0x1, -R3.reuse ;  /* 0x000000017373e824 */ /* 0x100fe200078e0a03 */
[----:B------:R-:W-:Y:S01]  /*5620*/  ISETP.GT.U32.AND P4, PT, R3, R117, PT ;  /* 0x000000750300720c */ /* 0x000fe20003f84070 */
[--C-:B------:R-:W-:Y:S01]  /*5630*/  @!P2 IMAD.IADD R116, R116, 0x1, -R3.reuse ;  /* 0x000000017474a824 */ /* 0x100fe200078e0a03 */
[----:B------:R-:W-:Y:S01]  /*5640*/  IABS R119, R4 ;  /* 0x0000000400777213 */ /* 0x000fe20000000000 */
[----:B------:R-:W-:Y:S01]  /*5650*/  @!P3 IMAD.IADD R118, R118, 0x1, -R3 ;  /* 0x000000017676b824 */ /* 0x000fe200078e0a03 */
[----:B------:R-:W-:Y:S01]  /*5660*/  @!P5 IADD3 R115, -R115, RZ, RZ ;  /* 0x000000ff7373d210 */ /* 0x000fe20007ffe1ff */
[----:B------:R-:W-:Y:S01]  /*5670*/  @!P1 IMAD.MOV R113, RZ, RZ, -R113 ;  /* 0x000000ffff719224 */ /* 0x000fe200078e0a71 */
[----:B------:R-:W-:Y:S01]  /*5680*/  ISETP.GE.AND P5, PT, R4, RZ, PT ;  /* 0x000000ff0400720c */ /* 0x000fe20003fa6270 */
[----:B------:R-:W-:Y:S01]  /*5690*/  IMAD.HI.U32 R4, R0, R120, RZ ;  /* 0x0000007800047227 */ /* 0x000fe200078e00ff */
[----:B------:R-:W-:-:S02]  /*56a0*/  ISETP.GT.U32.AND P3, PT, R3, R118, PT ;  /* 0x000000760300720c */ /* 0x000fc40003f64070 */
[----:B------:R-:W-:Y:S01]  /*56b0*/  ISETP.GT.U32.AND P2, PT, R3, R116, PT ;  /* 0x000000740300720c */ /* 0x000fe20003f44070 */
[----:B------:R-:W-:Y:S01]  /*56c0*/  IMAD.MOV R4, RZ, RZ, -R4 ;  /* 0x000000ffff047224 */ /* 0x000fe200078e0a04 */
[----:B------:R-:W-:Y:S01]  /*56d0*/  ISETP.GE.AND P1, PT, R11, RZ, PT ;  /* 0x000000ff0b00720c */ /* 0x000fe20003f26270 */
[--C-:B------:R-:W-:Y:S01]  /*56e0*/  @!P4 IMAD.IADD R117, R117, 0x1, -R3.reuse ;  /* 0x000000017575c824 */ /* 0x100fe200078e0a03 */
[----:B------:R-:W-:Y:S01]  /*56f0*/  ISETP.GE.AND P6, PT, R6, RZ, PT ;  /* 0x000000ff0600720c */ /* 0x000fe20003fc6270 */
[----:B------:R-:W-:Y:S01]  /*5700*/  IMAD R120, R3, R4, R120 ;  /* 0x0000000403787224 */ /* 0x000fe200078e0278 */
[----:B------:R-:W-:Y:S01]  /*5710*/  IADD3 R11, R5, 0x72, RZ ;  /* 0x00000072050b7810 */ /* 0x000fe20007ffe0ff */
[----:B------:R-:W-:Y:S01]  /*5720*/  IMAD.HI.U32 R2, R0, R119, RZ ;  /* 0x0000007700027227 */ /* 0x000fe200078e00ff */
[C---:B------:R-:W-:Y:S02]  /*5730*/  ISETP.GT.U32.AND P4, PT, R3.reuse, R117, PT ;  /* 0x000000750300720c */ /* 0x040fe40003f84070 */
[----:B------:R-:W-:Y:S01]  /*5740*/  IABS R123, R11 ;  /* 0x0000000b007b7213 */ /* 0x000fe20000000000 */
[----:B------:R-:W-:Y:S01]  /*5750*/  @!P3 IMAD.IADD R118, R118, 0x1, -R3 ;  /* 0x000000017676b824 */ /* 0x000fe200078e0a03 */
[----:B------:R-:W-:Y:S01]  /*5760*/  ISETP.GT.U32.AND P3, PT, R3, R120, PT ;  /* 0x000000780300720c */ /* 0x000fe20003f64070 */
[----:B------:R-:W-:-:S02]  /*5770*/  IMAD.MOV R2, RZ, RZ, -R2 ;  /* 0x000000ffff027224 */ /* 0x000fc400078e0a02 */
[----:B------:R-:W-:Y:S02]  /*5780*/  IMAD.HI.U32 R6, R0, R121, RZ ;  /* 0x0000007900067227 */ /* 0x000fe400078e00ff */
[----:B------:R-:W-:Y:S02]  /*5790*/  @!P6 IADD3 R118, -R118, RZ, RZ ;  /* 0x000000ff7676e210 */ /* 0x000fe40007ffe1ff */
[----:B------:R-:W-:Y:S01]  /*57a0*/  IMAD R119, R3, R2, R119 ;  /* 0x0000000203777224 */ /* 0x000fe200078e0277 */
[----:B------:R-:W-:Y:S01]  /*57b0*/  IADD3 R6, -R6, RZ, RZ ;  /* 0x000000ff06067210 */ /* 0x000fe20007ffe1ff */
[----:B------:R-:W-:Y:S02]  /*57c0*/  VIADD R2, R5, 0x71 ;  /* 0x0000007105027836 */ /* 0x000fe40000000000 */
[--C-:B------:R-:W-:Y:S01]  /*57d0*/  @!P2 IMAD.IADD R116, R116, 0x1, -R3.reuse ;  /* 0x000000017474a824 */ /* 0x100fe200078e0a03 */
[----:B------:R-:W-:Y:S01]  /*57e0*/  ISETP.GE.AND P2, PT, R7, RZ, PT ;  /* 0x000000ff0700720c */ /* 0x000fe20003f46270 */
[--C-:B------:R-:W-:Y:S01]  /*57f0*/  @!P4 IMAD.IADD R117, R117, 0x1, -R3.reuse ;  /* 0x000000017575c824 */ /* 0x100fe200078e0a03 */
[----:B------:R-:W-:Y:S01]  /*5800*/  IABS R122, R2 ;  /* 0x00000002007a7213 */ /* 0x000fe20000000000 */
[----:B------:R-:W-:Y:S01]  /*5810*/  @!P0 IMAD.MOV R116, RZ, RZ, -R116 ;  /* 0x000000ffff748224 */ /* 0x000fe200078e0a74 */
[----:B------:R-:W-:Y:S01]  /*5820*/  ISETP.GT.U32.AND P0, PT, R3, R119, PT ;  /* 0x000000770300720c */ /* 0x000fe20003f04070 */
[----:B------:R-:W-:Y:S01]  /*5830*/  @!P3 IMAD.IADD R120, R120, 0x1, -R3 ;  /* 0x000000017878b824 */ /* 0x000fe200078e0a03 */
[----:B------:R-:W-:Y:S01]  /*5840*/  @!P1 IADD3 R117, -R117, RZ, RZ ;  /* 0x000000ff75759210 */ /* 0x000fe20007ffe1ff */
[C---:B------:R-:W-:Y:S01]  /*5850*/  IMAD R121, R3.reuse, R6, R121 ;  /* 0x0000000603797224 */ /* 0x040fe200078e0279 */
[----:B------:R-:W-:Y:S01]  /*5860*/  ISETP.GE.AND P1, PT, R2, RZ, PT ;  /* 0x000000ff0200720c */ /* 0x000fe20003f26270 */
[----:B------:R-:W-:Y:S01]  /*5870*/  IMAD.HI.U32 R2, R0, R122, RZ ;  /* 0x0000007a00027227 */ /* 0x000fe200078e00ff */
[----:B------:R-:W-:-:S02]  /*5880*/  ISETP.GT.U32.AND P3, PT, R3, R120, PT ;  /* 0x000000780300720c */ /* 0x000fc40003f64070 */
[----:B------:R-:W-:Y:S01]  /*5890*/  ISETP.GT.U32.AND P6, PT, R3, R121, PT ;  /* 0x000000790300720c */ /* 0x000fe20003fc4070 */
[----:B------:R-:W-:Y:S01]  /*58a0*/  IMAD.HI.U32 R4, R0, R123, RZ ;  /* 0x0000007b00047227 */ /* 0x000fe200078e00ff */
[----:B------:R-:W-:Y:S02]  /*58b0*/  IADD3 R2, -R2, RZ, RZ ;  /* 0x000000ff02027210 */ /* 0x000fe40007ffe1ff */
[----:B------:R-:W-:Y:S01]  /*58c0*/  ISETP.GE.AND P4, PT, R10, RZ, PT ;  /* 0x000000ff0a00720c */ /* 0x000fe20003f86270 */
[----:B------:R-:W-:Y:S02]  /*58d0*/  VIADD R13, R5, 0x74 ;  /* 0x00000074050d7836 */ /* 0x000fe40000000000 */
[----:B------:R-:W-:Y:S02]  /*58e0*/  @!P0 IMAD.IADD R119, R119, 0x1, -R3 ;  /* 0x0000000177778824 */ /* 0x000fe400078e0a03 */
[----:B------:R-:W-:Y:S01]  /*58f0*/  IMAD.MOV R4, RZ, RZ, -R4 ;  /* 0x000000ffff047224 */ /* 0x000fe200078e0a04 */
[----:B------:R-:W-:Y:S01]  /*5900*/  IABS R125, R13 ;  /* 0x0000000d007d7213 */ /* 0x000fe20000000000 */
[C---:B------:R-:W-:Y:S01]  /*5910*/  IMAD R122, R3.reuse, R2, R122 ;  /* 0x00000002037a7224 */ /* 0x040fe200078e027a */
[C---:B------:R-:W-:Y:S01]  /*5920*/  ISETP.GT.U32.AND P0, PT, R3.reuse, R119, PT ;  /* 0x000000770300720c */ /* 0x040fe20003f04070 */
[C---:B------:R-:W-:Y:S01]  /*5930*/  IMAD R123, R3.reuse, R4, R123 ;  /* 0x00000004037b7224 */ /* 0x040fe200078e027b */
[----:B------:R-:W-:Y:S01]  /*5940*/  @!P3 IADD3 R120, R120, -R3, RZ ;  /* 0x800000037878b210 */ /* 0x000fe20007ffe0ff */
[----:B------:R-:W-:Y:S01]  /*5950*/  IMAD.HI.U32 R7, R0, R125, RZ ;  /* 0x0000007d00077227 */ /* 0x000fe200078e00ff */
[----:B------:R-:W-:-:S03]  /*5960*/  ISETP.GT.U32.AND P3, PT, R3, R122, PT ;  /* 0x0000007a0300720c */ /* 0x000fc60003f64070 */
[----:B------:R-:W-:Y:S01]  /*5970*/  @!P6 IMAD.IADD R121, R121, 0x1, -R3 ;  /* 0x000000017979e824 */ /* 0x000fe200078e0a03 */
[----:B------:R-:W-:Y:S01]  /*5980*/  ISETP.GT.U32.AND P6, PT, R3, R123, PT ;  /* 0x0000007b0300720c */ /* 0x000fe20003fc4070 */
[C---:B------:R-:W-:Y:S02]  /*5990*/  VIADD R12, R5.reuse, 0x73 ;  /* 0x00000073050c7836 */ /* 0x040fe40000000000 */
[----:B------:R-:W-:Y:S02]  /*59a0*/  IMAD.MOV R10, RZ, RZ, -R7 ;  /* 0x000000ffff0a7224 */ /* 0x000fe400078e0a07 */
[----:B------:R-:W-:Y:S01]  /*59b0*/  VIADD R7, R5, 0x75 ;  /* 0x0000007505077836 */ /* 0x000fe20000000000 */
[----:B------:R-:W-:Y:S01]  /*59c0*/  IABS R124, R12 ;  /* 0x0000000c007c7213 */ /* 0x000fe20000000000 */
[----:B------:R-:W-:Y:S02]  /*59d0*/  IMAD R125, R3, R10, R125 ;  /* 0x0000000a037d7224 */ /* 0x000fe400078e027d */
[----:B------:R-:W-:Y:S01]  /*59e0*/  VIADD R10, R5, 0x76 ;  /* 0x00000076050a7836 */ /* 0x000fe20000000000 */
[----:B------:R-:W-:Y:S01]  /*59f0*/  IABS R126, R7 ;  /* 0x00000007007e7213 */ /* 0x000fe20000000000 */
[----:B------:R-:W-:Y:S01]  /*5a00*/  @!P0 IMAD.IADD R119, R119, 0x1, -R3 ;  /* 0x0000000177778824 */ /* 0x000fe200078e0a03 */
[----:B------:R-:W-:Y:S01]  /*5a10*/  @!P3 IADD3 R122, R122, -R3, RZ ;  /* 0x800000037a7ab210 */ /* 0x000fe20007ffe0ff */
[----:B------:R-:W-:Y:S01]  /*5a20*/  IMAD.HI.U32 R6, R0, R124, RZ ;  /* 0x0000007c00067227 */ /* 0x000fe200078e00ff */
[----:B------:R-:W-:-:S02]  /*5a30*/  IABS R127, R10 ;  /* 0x0000000a007f7213 */ /* 0x000fc40000000000 */
[----:B------:R-:W-:Y:S01]  /*5a40*/  ISETP.GT.U32.AND P3, PT, R3, R121, PT ;  /* 0x000000790300720c */ /* 0x000fe20003f64070 */
[----:B------:R-:W-:Y:S01]  /*5a50*/  @!P6 IMAD.IADD R123, R123, 0x1, -R3 ;  /* 0x000000017b7be824 */ /* 0x000fe200078e0a03 */
[----:B------:R-:W-:Y:S01]  /*5a60*/  ISETP.GE.AND P0, PT, R11, RZ, PT ;  /* 0x000000ff0b00720c */ /* 0x000fe20003f06270 */
[----:B------:R-:W-:Y:S01]  /*5a70*/  @!P5 IMAD.MOV R119, RZ, RZ, -R119 ;  /* 0x000000ffff77d224 */ /* 0x000fe200078e0a77 */
[C---:B------:R-:W-:Y:S01]  /*5a80*/  ISETP.GT.U32.AND P5, PT, R3.reuse, R122, PT ;  /* 0x0000007a0300720c */ /* 0x040fe20003fa4070 */
[----:B------:R-:W-:Y:S01]  /*5a90*/  IMAD.HI.U32 R2, R0, R126, RZ ;  /* 0x0000007e00027227 */ /* 0x000fe200078e00ff */
[----:B------:R-:W-:-:S03]  /*5aa0*/  ISETP.GT.U32.AND P6, PT, R3, R123, PT ;  /* 0x0000007b0300720c */ /* 0x000fc60003fc4070 */
[----:B------:R-:W-:Y:S02]  /*5ab0*/  IMAD.MOV R6, RZ, RZ, -R6 ;  /* 0x000000ffff067224 */ /* 0x000fe400078e0a06 */
[----:B------:R-:W-:-:S04]  /*5ac0*/  IMAD.HI.U32 R4, R0, R127, RZ ;  /* 0x0000007f00047227 */ /* 0x000fc800078e00ff */
[----:B------:R-:W-:Y:S02]  /*5ad0*/  IMAD.MOV R2, RZ, RZ, -R2 ;  /* 0x000000ffff027224 */ /* 0x000fe400078e0a02 */
[C---:B------:R-:W-:Y:S01]  /*5ae0*/  IMAD R124, R3.reuse, R6, R124 ;  /* 0x00000006037c7224 */ /* 0x040fe200078e027c */
[----:B------:R-:W-:Y:S01]  /*5af0*/  IADD3 R6, -R4, RZ, RZ ;  /* 0x000000ff04067210 */ /* 0x000fe20007ffe1ff */
[C---:B------:R-:W-:Y:S02]  /*5b00*/  IMAD R126, R3.reuse, R2, R126 ;  /* 0x00000002037e7224 */ /* 0x040fe400078e027e */
[----:B------:R-:W-:Y:S01]  /*5b10*/  @!P2 IMAD.MOV R120, RZ, RZ, -R120 ;  /* 0x000000ffff78a224 */ /* 0x000fe200078e0a78 */
[----:B------:R-:W-:Y:S01]  /*5b20*/  ISETP.GT.U32.AND P2, PT, R3, R124, PT ;  /* 0x0000007c0300720c */ /* 0x000fe20003f44070 */
[----:B------:R-:W-:Y:S01]  /*5b30*/  @!P3 IMAD.IADD R121, R121, 0x1, -R3 ;  /* 0x000000017979b824 */ /* 0x000fe200078e0a03 */
[C---:B------:R-:W-:Y:S01]  /*5b40*/  ISETP.GT.U32.AND P3, PT, R3.reuse, R125, PT ;  /* 0x0000007d0300720c */ /* 0x040fe20003f64070 */
[----:B------:R-:W-:-:S02]  /*5b50*/  IMAD R127, R3, R6, R127 ;  /* 0x00000006037f7224 */ /* 0x000fc400078e027f */
[--C-:B------:R-:W-:Y:S01]  /*5b60*/  @!P5 IMAD.IADD R122, R122, 0x1, -R3.reuse ;  /* 0x000000017a7ad824 */ /* 0x100fe200078e0a03 */
[----:B------:R-:W-:Y:S01]  /*5b70*/  ISETP.GT.U32.AND P5, PT, R3, R126, PT ;  /* 0x0000007e0300720c */ /* 0x000fe20003fa4070 */
[----:B------:R-:W-:Y:S01]  /*5b80*/  @!P6 IMAD.IADD R123, R123, 0x1, -R3 ;  /* 0x000000017b7be824 */ /* 0x000fe200078e0a03 */
[----:B------:R-:W-:Y:S01]  /*5b90*/  ISETP.GT.U32.AND P6, PT, R3, R127, PT ;  /* 0x0000007f0300720c */ /* 0x000fe20003fc4070 */
[----:B------:R-:W-:Y:S02]  /*5ba0*/  VIADD R11, R5, 0x77 ;  /* 0x00000077050b7836 */ /* 0x000fe40000000000 */
[----:B------:R-:W-:Y:S02]  /*5bb0*/  @!P4 IMAD.MOV R121, RZ, RZ, -R121 ;  /* 0x000000ffff79c224 */ /* 0x000fe400078e0a79 */
[----:B------:R-:W-:Y:S01]  /*5bc0*/  @!P2 IMAD.IADD R124, R124, 0x1, -R3 ;  /* 0x000000017c7ca824 */ /* 0x000fe200078e0a03 */
[----:B------:R-:W-:Y:S01]  /*5bd0*/  IABS R128, R11 ;  /* 0x0000000b00807213 */ /* 0x000fe20000000000 */
[----:B------:R-:W-:Y:S01]  /*5be0*/  IMAD.HI.U32 R4, R0, R129, RZ ;  /* 0x0000008100047227 */ /* 0x000fe200078e00ff */
[----:B------:R-:W-:-:S02]  /*5bf0*/  @!P3 IADD3 R125, R125, -R3, RZ ;  /* 0x800000037d7db210 */ /* 0x000fc40007ffe0ff */
[----:B------:R-:W-:Y:S01]  /*5c00*/  ISETP.GE.AND P2, PT, R12, RZ, PT ;  /* 0x000000ff0c00720c */ /* 0x000fe20003f46270 */
[----:B------:R-:W-:Y:S01]  /*5c10*/  @!P5 IMAD.IADD R126, R126, 0x1, -R3 ;  /* 0x000000017e7ed824 */ /* 0x000fe200078e0a03 */
[C---:B------:R-:W-:Y:S01]  /*5c20*/  ISETP.GT.U32.AND P5, PT, R3.reuse, R124, PT ;  /* 0x0000007c0300720c */ /* 0x040fe20003fa4070 */
[----:B------:R-:W-:Y:S01]  /*5c30*/  IMAD.HI.U32 R2, R0, R128, RZ ;  /* 0x0000008000027227 */ /* 0x000fe200078e00ff */
[----:B------:R-:W-:Y:S02]  /*5c40*/  ISETP.GT.U32.AND P4, PT, R3, R125, PT ;  /* 0x0000007d0300720c */ /* 0x000fe40003f84070 */
[----:B------:R-:W-:Y:S01]  /*5c50*/  @!P6 IADD3 R127, R127, -R3, RZ ;  /* 0x800000037f7fe210 */ /* 0x000fe20007ffe0ff */
[----:B------:R-:W-:Y:S01]  /*5c60*/  IMAD.MOV R4, RZ, RZ, -R4 ;  /* 0x000000ffff047224 */ /* 0x000fe200078e0a04 */
[----:B------:R-:W-:Y:S01]  /*5c70*/  ISETP.GT.U32.AND P6, PT, R3, R126, PT ;  /* 0x0000007e0300720c */ /* 0x000fe20003fc4070 */
[C---:B------:R-:W-:Y:S01]  /*5c80*/  VIADD R6, R5.reuse, 0x79 ;  /* 0x0000007905067836 */ /* 0x040fe20000000000 */
[----:B------:R-:W-:Y:S01]  /*5c90*/  IADD3 R2, -R2, RZ, RZ ;  /* 0x000000ff02027210 */ /* 0x000fe20007ffe1ff */
[----:B------:R-:W-:Y:S01]  /*5ca0*/  VIADD R12, R5, 0x7a ;  /* 0x0000007a050c7836 */ /* 0x000fe20000000000 */
[----:B------:R-:W-:Y:S01]  /*5cb0*/  ISETP.GE.AND P3, PT, R13, RZ, PT ;  /* 0x000000ff0d00720c */ /* 0x000fe20003f66270 */
[C---:B------:R-:W-:Y:S01]  /*5cc0*/  IMAD R129, R3.reuse, R4, R129 ;  /* 0x0000000403817224 */ /* 0x040fe200078e0281 */
[----:B------:R-:W-:Y:S01]  /*5cd0*/  IABS R130, R6 ;  /* 0x0000000600827213 */ /* 0x000fe20000000000 */
[C---:B------:R-:W-:Y:S01]  /*5ce0*/  IMAD R128, R3.reuse, R2, R128 ;  /* 0x0000000203807224 */ /* 0x040fe200078e0280 */
[----:B------:R-:W-:Y:S01]  /*5cf0*/  IABS R131, R12 ;  /* 0x0000000c00837213 */ /* 0x000fe20000000000 */
[----:B------:R-:W-:Y:S01]  /*5d00*/  @!P1 IMAD.MOV R122, RZ, RZ, -R122 ;  /* 0x000000ffff7a9224 */ /* 0x000fe200078e0a7a */
[----:B------:R-:W-:Y:S01]  /*5d10*/  ISETP.GT.U32.AND P1, PT, R3, R127, PT ;  /* 0x0000007f0300720c */ /* 0x000fe20003f24070 */
[----:B------:R-:W-:Y:S01]  /*5d20*/  @!P0 IMAD.MOV R123, RZ, RZ, -R123 ;  /* 0x000000ffff7b8224 */ /* 0x000fe200078e0a7b */
[----:B------:R-:W-:Y:S01]  /*5d30*/  @!P5 IADD3 R124, R124, -R3, RZ ;  /* 0x800000037c7cd210 */ /* 0x000fe20007ffe0ff */
[----:B------:R-:W-:Y:S01]  /*5d40*/  @!P4 IMAD.IADD R125, R125, 0x1, -R3 ;  /* 0x000000017d7dc824 */ /* 0x000fe200078e0a03 */
[----:B------:R-:W-:Y:S01]  /*5d50*/  ISETP.GT.U32.AND P0, PT, R3, R128, PT ;  /* 0x000000800300720c */ /* 0x000fe20003f04070 */
[----:B------:R-:W-:Y:S01]  /*5d60*/  IMAD.HI.U32 R2, R0, R130, RZ ;  /* 0x0000008200027227 */ /* 0x000fe200078e00ff */
[----:B------:R-:W-:-:S02]  /*5d70*/  ISETP.GE.AND P5, PT, R7, RZ, PT ;  /* 0x000000ff0700720c */ /* 0x000fc40003fa6270 */
[----:B------:R-:W-:Y:S01]  /*5d80*/  ISETP.GT.U32.AND P4, PT, R3, R129, PT ;  /* 0x000000810300720c */ /* 0x000fe20003f84070 */
[--C-:B------:R-:W-:Y:S01]  /*5d90*/  @!P6 IMAD.IADD R126, R126, 0x1, -R3.reuse ;  /* 0x000000017e7ee824 */ /* 0x100fe200078e0a03 */
[----:B------:R-:W-:Y:S01]  /*5da0*/  ISETP.GE.AND P6, PT, R10, RZ, PT ;  /* 0x000000ff0a00720c */ /* 0x000fe20003fc6270 */
[----:B------:R-:W-:Y:S01]  /*5db0*/  IMAD.HI.U32 R4, R0, R131, RZ ;  /* 0x0000008300047227 */ /* 0x000fe200078e00ff */
[----:B------:R-:W-:Y:S02]  /*5dc0*/  @!P2 IADD3 R124, -R124, RZ, RZ ;  /* 0x000000ff7c7ca210 */ /* 0x000fe40007ffe1ff */
[----:B------:R-:W-:Y:S01]  /*5dd0*/  IADD3 R13, R5, 0xa1, RZ ;  /* 0x000000a1050d7810 */ /* 0x000fe20007ffe0ff */
[----:B------:R-:W-:Y:S02]  /*5de0*/  IMAD.MOV R2, RZ, RZ, -R2 ;  /* 0x000000ffff027224 */ /* 0x000fe400078e0a02 */
[----:B------:R-:W-:Y:S01]  /*5df0*/  IMAD.MOV R4, RZ, RZ, -R4 ;  /* 0x000000ffff047224 */ /* 0x000fe200078e0a04 */
[----:B------:R-:W-:Y:S01]  /*5e00*/  @!P0 IADD3 R128, R128, -R3, RZ ;  /* 0x8000000380808210 */ /* 0x000fe20007ffe0ff */
[----:B------:R-:W-:Y:S01]  /*5e10*/  IMAD R130, R3, R2, R130 ;  /* 0x0000000203827224 */ /* 0x000fe200078e0282 */
[----:B------:R-:W-:Y:S01]  /*5e20*/  ISETP.GE.AND P0, PT, R14, RZ, PT ;  /* 0x000000ff0e00720c */ /* 0x000fe20003f06270 */
[----:B------:R-:W-:Y:S01]  /*5e30*/  @!P1 IMAD.IADD R127, R127, 0x1, -R3 ;  /* 0x000000017f7f9824 */ /* 0x000fe200078e0a03 */
[C---:B------:R-:W-:Y:S01]  /*5e40*/  ISETP.GT.U32.AND P2, PT, R3.reuse, R128, PT ;  /* 0x000000800300720c */ /* 0x040fe20003f44070 */
[----:B------:R-:W-:Y:S01]  /*5e50*/  IMAD R131, R3, R4, R131 ;  /* 0x0000000403837224 */ /* 0x000fe200078e0283 */
[----:B------:R-:W-:Y:S01]  /*5e60*/  ISETP.GE.AND P1, PT, R11, RZ, PT ;  /* 0x000000ff0b00720c */ /* 0x000fe20003f26270 */
[----:B------:R-:W-:Y:S01]  /*5e70*/  @!P4 IMAD.IADD R129, R129, 0x1, -R3 ;  /* 0x000000018181c824 */ /* 0x000fe200078e0a03 */
[----:B------:R-:W-:Y:S01]  /*5e80*/  IADD3 R4, R5, 0x7c, RZ ;  /* 0x0000007c05047810 */ /* 0x000fe20007ffe0ff */
[----:B------:R-:W-:Y:S01]  /*5e90*/  @!P5 IMAD.MOV R126, RZ, RZ, -R126 ;  /* 0x000000ffff7ed224 */ /* 0x000fe200078e0a7e */
[C---:B------:R-:W-:Y:S01]  /*5ea0*/  ISETP.GT.U32.AND P5, PT, R3.reuse, R130, PT ;  /* 0x000000820300720c */ /* 0x040fe20003fa4070 */
[----:B------:R-:W-:Y:S01]  /*5eb0*/  @!P6 IMAD.MOV R127, RZ, RZ, -R127 ;  /* 0x000000ffff7fe224 */ /* 0x000fe200078e0a7f */
[C---:B------:R-:W-:Y:S01]  /*5ec0*/  ISETP.GT.U32.AND P6, PT, R3.reuse, R131, PT ;  /* 0x000000830300720c */ /* 0x040fe20003fc4070 */
[----:B------:R-:W-:Y:S01]  /*5ed0*/  @!P3 IMAD.MOV R125, RZ, RZ, -R125 ;  /* 0x000000ffff7db224 */ /* 0x000fe200078e0a7d */
[----:B------:R-:W-:Y:S01]  /*5ee0*/  ISETP.GT.U32.AND P3, PT, R3, R129, PT ;  /* 0x000000810300720c */ /* 0x000fe20003f64070 */
[C---:B------:R-:W-:Y:S01]  /*5ef0*/  VIADD R2, R5.reuse, 0x7b ;  /* 0x0000007b05027836 */ /* 0x040fe20000000000 */
[----:B------:R-:W-:Y:S01]  /*5f00*/  IABS R133, R4 ;  /* 0x0000000400857213 */ /* 0x000fe20000000000 */
[--C-:B------:R-:W-:Y:S01]  /*5f10*/  @!P2 IMAD.IADD R128, R128, 0x1, -R3.reuse ;  /* 0x000000018080a824 */ /* 0x100fe200078e0a03 */
[----:B------:R-:W-:Y:S01]  /*5f20*/  ISETP.GE.AND P4, PT, R6, RZ, PT ;  /* 0x000000ff0600720c */ /* 0x000fe20003f86270 */
[C---:B------:R-:W-:Y:S01]  /*5f30*/  VIADD R6, R5.reuse, 0x7d ;  /* 0x0000007d05067836 */ /* 0x040fe20000000000 */
[----:B------:R-:W-:Y:S01]  /*5f40*/  IABS R132, R2 ;  /* 0x0000000200847213 */ /* 0x000fe20000000000 */
[----:B------:R-:W-:Y:S01]  /*5f50*/  @!P1 IMAD.MOV R128, RZ, RZ, -R128 ;  /* 0x000000ffff809224 */ /* 0x000fe200078e0a80 */
[----:B------:R-:W-:Y:S01]  /*5f60*/  ISETP.GE.AND P2, PT, R12, RZ, PT ;  /* 0x000000ff0c00720c */ /* 0x000fe20003f46270 */
[----:B------:R-:W-:Y:S01]  /*5f70*/  VIADD R10, R5, 0x82 ;  /* 0x00000082050a7836 */ /* 0x000fe20000000000 */
[----:B------:R-:W-:Y:S01]  /*5f80*/  @!P5 IADD3 R130, R130, -R3, RZ ;  /* 0x800000038282d210 */ /* 0x000fe20007ffe0ff */
[--C-:B------:R-:W-:Y:S01]  /*5f90*/  @!P6 IMAD.IADD R131, R131, 0x1, -R3.reuse ;  /* 0x000000018383e824 */ /* 0x100fe200078e0a03 */
[----:B------:R-:W-:Y:S01]  /*5fa0*/  ISETP.GE.AND P5, PT, R4, RZ, PT ;  /* 0x000000ff0400720c */ /* 0x000fe20003fa6270 */
[----:B------:R-:W-:Y:S01]  /*5fb0*/  @!P3 IMAD.IADD R129, R129, 0x1, -R3 ;  /* 0x000000018181b824 */ /* 0x000fe200078e0a03 */
[----:B------:R-:W-:Y:S01]  /*5fc0*/  ISETP.GT.U32.AND P6, PT, R3, R130, PT ;  /* 0x000000820300720c */ /* 0x000fe20003fc4070 */
[----:B------:R-:W-:Y:S01]  /*5fd0*/  IMAD.HI.U32 R4, R0, R133, RZ ;  /* 0x0000008500047227 */ /* 0x000fe200078e00ff */
[----:B------:R-:W-:-:S02]  /*5fe0*/  ISETP.GE.AND P3, PT, R2, RZ, PT ;  /* 0x000000ff0200720c */ /* 0x000fc40003f66270 */
[C---:B------:R-:W-:Y:S01]  /*5ff0*/  ISETP.GT.U32.AND P1, PT, R3.reuse, R131, PT ;  /* 0x000000830300720c */ /* 0x040fe20003f24070 */
[----:B------:R-:W-:Y:S01]  /*6000*/  IMAD.HI.U32 R2, R0, R132, RZ ;  /* 0x0000008400027227 */ /* 0x000fe200078e00ff */
[----:B------:R-:W-:Y:S02]  /*6010*/  IABS R134, R6 ;  /* 0x0000000600867213 */ /* 0x000fe40000000000 */
[----:B------:R-:W-:Y:S01]  /*6020*/  IABS R139, R10 ;  /* 0x0000000a008b7213 */ /* 0x000fe20000000000 */
[----:B------:R-:W-:Y:S01]  /*6030*/  IMAD.MOV R4, RZ, RZ, -R4 ;  /* 0x000000ffff047224 */ /* 0x000fe200078e0a04 */
[----:B------:R-:W-:Y:S01]  /*6040*/  IADD3 R2, -R2, RZ, RZ ;  /* 0x000000ff02027210 */ /* 0x000fe20007ffe1ff */
[----:B------:R-:W-:Y:S01]  /*6050*/  @!P0 IMAD.MOV R129, RZ, RZ, -R129 ;  /* 0x000000ffff818224 */ /* 0x000fe200078e0a81 */
[----:B------:R-:W-:Y:S01]  /*6060*/  ISETP.GE.AND P0, PT, R6, RZ, PT ;  /* 0x000000ff0600720c */ /* 0x000fe20003f06270 */
[C---:B------:R-:W-:Y:S01]  /*6070*/  IMAD R133, R3.reuse, R4, R133 ;  /* 0x0000000403857224 */ /* 0x040fe200078e0285 */
[----:B------:R-:W-:Y:S01]  /*6080*/  @!P6 IADD3 R130, R130, -R3, RZ ;  /* 0x800000038282e210 */ /* 0x000fe20007ffe0ff */
[----:B------:R-:W-:Y:S01]  /*6090*/  IMAD R132, R3, R2, R132 ;  /* 0x0000000203847224 */ /* 0x000fe200078e0284 */
[C---:B------:R-:W-:Y:S01]  /*60a0*/  IADD3 R12, R5.reuse, 0x84, RZ ;  /* 0x00000084050c7810 */ /* 0x040fe20007ffe0ff */
[----:B------:R-:W-:Y:S01]  /*60b0*/  VIADD R2, R5, 0x7e ;  /* 0x0000007e05027836 */ /* 0x000fe20000000000 */
[----:B------:R-:W-:Y:S01]  /*60c0*/  IABS R170, R13 ;  /* 0x0000000d00aa7213 */ /* 0x000fe20000000000 */
[----:B------:R-:W-:Y:S01]  /*60d0*/  @!P1 IMAD.IADD R131, R131, 0x1, -R3 ;  /* 0x0000000183839824 */ /* 0x000fe200078e0a03 */
[----:B------:R-:W-:Y:S01]  /*60e0*/  ISETP.GT.U32.AND P6, PT, R3, R132, PT ;  /* 0x000000840300720c */ /* 0x000fe20003fc4070 */
[----:B------:R-:W-:Y:S01]  /*60f0*/  @!P4 IMAD.MOV R130, RZ, RZ, -R130 ;  /* 0x000000ffff82c224 */ /* 0x000fe200078e0a82 */
[----:B------:R-:W-:Y:S01]  /*6100*/  ISETP.GE.AND P1, PT, R2, RZ, PT ;  /* 0x000000ff0200720c */ /* 0x000fe20003f26270 */
[----:B------:R-:W-:Y:S01]  /*6110*/  VIADD R6, R5, 0x7f ;  /* 0x0000007f05067836 */ /* 0x000fe20000000000 */
[----:B------:R-:W-:Y:S01]  /*6120*/  IABS R135, R2 ;  /* 0x0000000200877213 */ /* 0x000fe20000000000 */
[----:B------:R-:W-:Y:S01]  /*6130*/  IMAD.HI.U32 R2, R0, R134, RZ ;  /* 0x0000008600027227 */ /* 0x000fe200078e00ff */
[----:B------:R-:W-:-:S02]  /*6140*/  ISETP.GT.U32.AND P4, PT, R3, R133, PT ;  /* 0x000000850300720c */ /* 0x000fc40003f84070 */
[----:B------:R-:W-:Y:S01]  /*6150*/  IABS R136, R6 ;  /* 0x0000000600887213 */ /* 0x000fe20000000000 */
[----:B------:R-:W-:Y:S01]  /*6160*/  @!P2 IMAD.MOV R131, RZ, RZ, -R131 ;  /* 0x000000ffff83a224 */ /* 0x000fe200078e0a83 */
[----:B------:R-:W-:Y:S01]  /*6170*/  IADD3 R4, -R2, RZ, RZ ;  /* 0x000000ff02047210 */ /* 0x000fe20007ffe1ff */
[----:B------:R-:W-:Y:S01]  /*6180*/  IMAD.HI.U32 R2, R0, R135, RZ ;  /* 0x0000008700027227 */ /* 0x000fe200078e00ff */
[----:B------:R-:W-:Y:S02]  /*6190*/  ISETP.GE.AND P2, PT, R6, RZ, PT ;  /* 0x000000ff0600720c */ /* 0x000fe40003f46270 */
[----:B------:R-:W-:Y:S01]  /*61a0*/  IABS R141, R12 ;  /* 0x0000000c008d7213 */ /* 0x000fe20000000000 */
[--C-:B------:R-:W-:Y:S01]  /*61b0*/  @!P6 IMAD.IADD R132, R132, 0x1, -R3.reuse ;  /* 0x000000018484e824 */ /* 0x100fe200078e0a03 */
[----:B------:R-:W-:Y:S01]  /*61c0*/  IADD3 R2, -R2, RZ, RZ ;  /* 0x000000ff02027210 */ /* 0x000fe20007ffe1ff */
[----:B------:R-:W-:Y:S02]  /*61d0*/  VIADD R6, R5, 0x81 ;  /* 0x0000008105067836 */ /* 0x000fe40000000000 */
[----:B------:R-:W-:Y:S01]  /*61e0*/  @!P4 IMAD.IADD R133, R133, 0x1, -R3 ;  /* 0x000000018585c824 */ /* 0x000fe200078e0a03 */
[C---:B------:R-:W-:Y:S01]  /*61f0*/  ISETP.GT.U32.AND P6, PT, R3.reuse, R132, PT ;  /* 0x000000840300720c */ /* 0x040fe20003fc4070 */
[C---:B------:R-:W-:Y:S01]  /*6200*/  IMAD R135, R3.reuse, R2, R135 ;  /* 0x0000000203877224 */ /* 0x040fe200078e0287 */
[----:B------:R-:W-:Y:S01]  /*6210*/  IABS R138, R6 ;  /* 0x00000006008a7213 */ /* 0x000fe20000000000 */
[----:B------:R-:W-:Y:S01]  /*6220*/  IMAD.HI.U32 R2, R0, R136, RZ ;  /* 0x0000008800027227 */ /* 0x000fe200078e00ff */
[----:B------:R-:W-:-:S03]  /*6230*/  ISETP.GT.U32.AND P4, PT, R3, R133, PT ;  /* 0x000000850300720c */ /* 0x000fc60003f84070 */
[----:B------:R-:W-:Y:S01]  /*6240*/  VIADD R7, R5, 0x80 ;  /* 0x0000008005077836 */ /* 0x000fe20000000000 */
[----:B------:R-:W-:Y:S01]  /*6250*/  IADD3 R2, -R2, RZ, RZ ;  /* 0x000000ff02027210 */ /* 0x000fe20007ffe1ff */
[----:B------:R-:W-:Y:S02]  /*6260*/  IMAD R134, R3, R4, R134 ;  /* 0x0000000403867224 */ /* 0x000fe400078e0286 */
[----:B------:R-:W-:Y:S01]  /*6270*/  VIADD R11, R5, 0x83 ;  /* 0x00000083050b7836 */ /* 0x000fe20000000000 */
[----:B------:R-:W-:Y:S01]  /*6280*/  IABS R137, R7 ;  /* 0x0000000700897213 */ /* 0x000fe20000000000 */
[C---:B------:R-:W-:Y:S02]  /*6290*/  IMAD R136, R3.reuse, R2, R136 ;  /* 0x0000000203887224 */ /* 0x040fe400078e0288 */
[--C-:B------:R-:W-:Y:S01]  /*62a0*/  @!P6 IMAD.IADD R132, R132, 0x1, -R3.reuse ;  /* 0x000000018484e824 */ /* 0x100fe200078e0a03 */
[----:B------:R-:W-:Y:S01]  /*62b0*/  ISETP.GT.U32.AND P6, PT, R3, R134, PT ;  /* 0x000000860300720c */ /* 0x000fe20003fc4070 */
[----:B------:R-:W-:Y:S01]  /*62c0*/  @!P4 IMAD.IADD R133, R133, 0x1, -R3 ;  /* 0x000000018585c824 */ /* 0x000fe200078e0a03 */
[----:B------:R-:W-:Y:S01]  /*62d0*/  ISETP.GT.U32.AND P4, PT, R3, R136, PT ;  /* 0x000000880300720c */ /* 0x000fe20003f84070 */
[----:B------:R-:W-:Y:S01]  /*62e0*/  IMAD.HI.U32 R2, R0, R138, RZ ;  /* 0x0000008a00027227 */ /* 0x000fe200078e00ff */
[----:B------:R-:W-:-:S02]  /*62f0*/  IABS R140, R11 ;  /* 0x0000000b008c7213 */ /* 0x000fc40000000000 */
[----:B------:R-:W-:Y:S01]  /*6300*/  @!P5 IADD3 R133, -R133, RZ, RZ ;  /* 0x000000ff8585d210 */ /* 0x000fe20007ffe1ff */
[----:B------:R-:W-:Y:S01]  /*6310*/  @!P3 IMAD.MOV R132, RZ, RZ, -R132 ;  /* 0x000000ffff84b224 */ /* 0x000fe200078e0a84 */
[----:B------:R-:W-:Y:S01]  /*6320*/  ISETP.GT.U32.AND P3, PT, R3, R135, PT ;  /* 0x000000870300720c */ /* 0x000fe20003f64070 */
[----:B------:R-:W-:Y:S01]  /*6330*/  IMAD.HI.U32 R4, R0, R137, RZ ;  /* 0x0000008900047227 */ /* 0x000fe200078e00ff */
[----:B------:R-:W-:-:S03]  /*6340*/  IADD3 R2, -R2, RZ, RZ ;  /* 0x000000ff02027210 */ /* 0x000fc60007ffe1ff */
[----:B------:R-:W-:Y:S02]  /*6350*/  IMAD.MOV R4, RZ, RZ, -R4 ;  /* 0x000000ffff047224 */ /* 0x000fe400078e0a04 */
[----:B------:R-:W-:Y:S02]  /*6360*/  @!P4 IMAD.IADD R136, R136, 0x1, -R3 ;  /* 0x000000018888c824 */ /* 0x000fe400078e0a03 */
[C---:B------:R-:W-:Y:S02]  /*6370*/  IMAD R138, R3.reuse, R2, R138 ;  /* 0x00000002038a7224 */ /* 0x040fe400078e028a */
[----:B------:R-:W-:Y:S01]  /*6380*/  IMAD.HI.U32 R2, R0, R139, RZ ;  /* 0x0000008b00027227 */ /* 0x000fe200078e00ff */
[----:B------:R-:W-:-:S03]  /*6390*/  ISETP.GT.U32.AND P5, PT, R3, R136, PT ;  /* 0x000000880300720c */ /* 0x000fc60003fa4070 */
[----:B------:R-:W-:Y:S02]  /*63a0*/  @!P3 IMAD.IADD R135, R135, 0x1, -R3 ;  /* 0x000000018787b824 */ /* 0x000fe400078e0a03 */
[----:B------:R-:W-:Y:S02]  /*63b0*/  IMAD.MOV R2, RZ, RZ, -R2 ;  /* 0x000000ffff027224 */ /* 0x000fe400078e0a02 */
[C---:B------:R-:W-:Y:S01]  /*63c0*/  IMAD R137, R3.reuse, R4, R137 ;  /* 0x0000000403897224 */ /* 0x040fe200078e0289 */
[C---:B------:R-:W-:Y:S01]  /*63d0*/  ISETP.GT.U32.AND P4, PT, R3.reuse, R135, PT ;  /* 0x000000870300720c */ /* 0x040fe20003f84070 */
[C---:B------:R-:W-:Y:S02]  /*63e0*/  IMAD R139, R3.reuse, R2, R139 ;  /* 0x00000002038b7224 */ /* 0x040fe400078e028b */
[--C-:B------:R-:W-:Y:S01]  /*63f0*/  @!P6 IMAD.IADD R134, R134, 0x1, -R3.reuse ;  /* 0x000000018686e824 */ /* 0x100fe200078e0a03 */
[C---:B------:R-:W-:Y:S01]  /*6400*/  ISETP.GT.U32.AND P6, PT, R3.reuse, R137, PT ;  /* 0x000000890300720c */ /* 0x040fe20003fc4070 */
[----:B------:R-:W-:Y:S01]  /*6410*/  @!P5 IMAD.IADD R136, R136, 0x1, -R3 ;  /* 0x000000018888d824 */ /* 0x000fe200078e0a03 */
[C---:B------:R-:W-:Y:S01]  /*6420*/  ISETP.GT.U32.AND P5, PT, R3.reuse, R139, PT ;  /* 0x0000008b0300720c */ /* 0x040fe20003fa4070 */
[----:B------:R-:W-:Y:S01]  /*6430*/  IMAD.HI.U32 R2, R0, R140, RZ ;  /* 0x0000008c00027227 */ /* 0x000fe200078e00ff */
[----:B------:R-:W-:-:S03]  /*6440*/  ISETP.GT.U32.AND P3, PT, R3, R134, PT ;  /* 0x000000860300720c */ /* 0x000fc60003f64070 */
[----:B------:R-:W-:Y:S02]  /*6450*/  IMAD.MOV R2, RZ, RZ, -R2 ;  /* 0x000000ffff027224 */ /* 0x000fe400078e0a02 */
[--C-:B------:R-:W-:Y:S01]  /*6460*/  @!P4 IMAD.IADD R135, R135, 0x1, -R3.reuse ;  /* 0x000000018787c824 */ /* 0x100fe200078e0a03 */
[----:B------:R-:W-:Y:S01]  /*6470*/  ISETP.GE.AND P4, PT, R7, RZ, PT ;  /* 0x000000ff0700720c */ /* 0x000fe20003f86270 */
[----:B------:R-:W-:Y:S01]  /*6480*/  IMAD R140, R3, R2, R140 ;  /* 0x00000002038c7224 */ /* 0x000fe200078e028c */
[----:B------:R-:W-:Y:S01]  /*6490*/  IADD3 R7, R5, 0x85, RZ ;  /* 0x0000008505077810 */ /* 0x000fe20007ffe0ff */
[--C-:B------:R-:W-:Y:S02]  /*64a0*/  @!P6 IMAD.IADD R137, R137, 0x1, -R3.reuse ;  /* 0x000000018989e824 */ /* 0x100fe400078e0a03 */
[--C-:B------:R-:W-:Y:S01]  /*64b0*/  @!P5 IMAD.IADD R139, R139, 0x1, -R3.reuse ;  /* 0x000000018b8bd824 */ /* 0x100fe200078e0a03 */
[----:B------:R-:W-:Y:S01]  /*64c0*/  IABS R142, R7 ;  /* 0x00000007008e7213 */ /* 0x000fe20000000000 */
[----:B------:R-:W-:Y:S01]  /*64d0*/  @!P3 IMAD.IADD R134, R134, 0x1, -R3 ;  /* 0x000000018686b824 */ /* 0x000fe200078e0a03 */
[C---:B------:R-:W-:Y:S01]  /*64e0*/  ISETP.GT.U32.AND P6, PT, R3.reuse, R137, PT ;  /* 0x000000890300720c */ /* 0x040fe20003fc4070 */
[----:B------:R-:W-:Y:S01]  /*64f0*/  IMAD.HI.U32 R4, R0, R141, RZ ;  /* 0x0000008d00047227 */ /* 0x000fe200078e00ff */
[----:B------:R-:W-:-:S02]  /*6500*/  ISETP.GT.U32.AND P5, PT, R3, R139, PT ;  /* 0x0000008b0300720c */ /* 0x000fc40003fa4070 */
[C---:B------:R-:W-:Y:S01]  /*6510*/  ISETP.GT.U32.AND P3, PT, R3.reuse, R138, PT ;  /* 0x0000008a0300720c */ /* 0x040fe20003f64070 */
[----:B------:R-:W-:Y:S01]  /*6520*/  IMAD.HI.U32 R2, R0, R142, RZ ;  /* 0x0000008e00027227 */ /* 0x000fe200078e00ff */
[----:B------:R-:W-:Y:S02]  /*6530*/  IADD3 R4, -R4, RZ, RZ ;  /* 0x000000ff04047210 */ /* 0x000fe40007ffe1ff */
[----:B------:R-:W-:Y:S01]  /*6540*/  @!P0 IADD3 R134, -R134, RZ, RZ ;  /* 0x000000ff86868210 */ /* 0x000fe20007ffe1ff */
[----:B------:R-:W-:Y:S02]  /*6550*/  IMAD.MOV R2, RZ, RZ, -R2 ;  /* 0x000000ffff027224 */ /* 0x000fe400078e0a02 */
[C---:B------:R-:W-:Y:S02]  /*6560*/  IMAD R141, R3.reuse, R4, R141 ;  /* 0x00000004038d7224 */ /* 0x040fe400078e028d */
[----:B------:R-:W-:Y:S02]  /*6570*/  IMAD R142, R3, R2, R142 ;  /* 0x00000002038e7224 */ /* 0x000fe400078e028e */
[----:B------:R-:W-:-:S02]  /*6580*/  @!P5 IMAD.IADD R139, R139, 0x1, -R3 ;  /* 0x000000018b8bd824 */ /* 0x000fc400078e0a03 */
[--C-:B------:R-:W-:Y:S01]  /*6590*/  @!P6 IMAD.IADD R137, R137, 0x1, -R3.reuse ;  /* 0x000000018989e824 */ /* 0x100fe200078e0a03 */
[----:B------:R-:W-:Y:S01]  /*65a0*/  ISETP.GT.U32.AND P5, PT, R3, R142, PT ;  /* 0x0000008e0300720c */ /* 0x000fe20003fa4070 */
[----:B------:R-:W-:Y:S01]  /*65b0*/  @!P3 IMAD.IADD R138, R138, 0x1, -R3 ;  /* 0x000000018a8ab824 */ /* 0x000fe200078e0a03 */
[----:B------:R-:W-:Y:S01]  /*65c0*/  ISETP.GE.AND P6, PT, R6, RZ, PT ;  /* 0x000000ff0600720c */ /* 0x000fe20003fc6270 */
[----:B------:R-:W-:Y:S01]  /*65d0*/  VIADD R6, R5, 0x86 ;  /* 0x0000008605067836 */ /* 0x000fe20000000000 */
[----:B------:R-:W-:Y:S01]  /*65e0*/  @!P4 IADD3 R137, -R137, RZ, RZ ;  /* 0x000000ff8989c210 */ /* 0x000fe20007ffe1ff */
[----:B------:R-:W-:Y:S01]  /*65f0*/  @!P1 IMAD.MOV R135, RZ, RZ, -R135 ;  /* 0x000000ffff879224 */ /* 0x000fe200078e0a87 */
[----:B------:R-:W-:Y:S01]  /*6600*/  ISETP.GT.U32.AND P4, PT, R3, R141, PT ;  /* 0x0000008d0300720c */ /* 0x000fe20003f84070 */
[----:B------:R-:W-:Y:S01]  /*6610*/  @!P2 IMAD.MOV R136, RZ, RZ, -R136 ;  /* 0x000000ffff88a224 */ /* 0x000fe200078e0a88 */
[----:B------:R-:W-:Y:S01]  /*6620*/  ISETP.GE.AND P3, PT, R10, RZ, PT ;  /* 0x000000ff0a00720c */ /* 0x000fe20003f66270 */
[----:B------:R-:W-:Y:S01]  /*6630*/  VIADD R10, R5, 0x87 ;  /* 0x00000087050a7836 */ /* 0x000fe20000000000 */
[----:B------:R-:W-:Y:S01]  /*6640*/  ISETP.GT.U32.AND P1, PT, R3, R140, PT ;  /* 0x0000008c0300720c */ /* 0x000fe20003f24070 */
[----:B------:R-:W-:Y:S01]  /*6650*/  VIADD R14, R5, 0xa2 ;  /* 0x000000a2050e7836 */ /* 0x000fe20000000000 */
[----:B------:R-:W-:Y:S01]  /*6660*/  IABS R143, R6 ;  /* 0x00000006008f7213 */ /* 0x000fe20000000000 */
[----:B------:R-:W-:Y:S01]  /*6670*/  @!P5 IMAD.IADD R142, R142, 0x1, -R3 ;  /* 0x000000018e8ed824 */ /* 0x000fe200078e0a03 */
[----:B------:R-:W-:Y:S01]  /*6680*/  ISETP.GT.U32.AND P0, PT, R3, R138, PT ;  /* 0x0000008a0300720c */ /* 0x000fe20003f04070 */
[----:B------:R-:W-:Y:S01]  /*6690*/  IMAD.HI.U32 R252, R0, R17, RZ ;  /* 0x0000001100fc7227 */ /* 0x000fe200078e00ff */
[----:B------:R-:W-:-:S02]  /*66a0*/  IABS R144, R10 ;  /* 0x0000000a00907213 */ /* 0x000fc40000000000 */
[----:B------:R-:W-:Y:S01]  /*66b0*/  ISETP.GT.U32.AND P5, PT, R3, R142, PT ;  /* 0x0000008e0300720c */ /* 0x000fe20003fa4070 */
[----:B------:R-:W-:Y:S01]  /*66c0*/  IMAD.HI.U32 R2, R0, R143, RZ ;  /* 0x0000008f00027227 */ /* 0x000fe200078e00ff */
[----:B------:R-:W-:Y:S02]  /*66d0*/  ISETP.GE.AND P2, PT, R11, RZ, PT ;  /* 0x000000ff0b00720c */ /* 0x000fe40003f46270 */
[----:B------:R-:W-:Y:S01]  /*66e0*/  IABS R171, R14 ;  /* 0x0000000e00ab7213 */ /* 0x000fe20000000000 */
[--C-:B------:R-:W-:Y:S01]  /*66f0*/  @!P4 IMAD.IADD R141, R141, 0x1, -R3.reuse ;  /* 0x000000018d8dc824 */ /* 0x100fe200078e0a03 */
[----:B------:R-:W-:Y:S01]  /*6700*/  IADD3 R4, -R2, RZ, RZ ;  /* 0x000000ff02047210 */ /* 0x000fe20007ffe1ff */
[----:B------:R-:W-:Y:S01]  /*6710*/  IMAD.HI.U32 R2, R0, R144, RZ ;  /* 0x0000009000027227 */ /* 0x000fe200078e00ff */
[----:B------:R-:W-:Y:S02]  /*6720*/  @!P1 IADD3 R140, R140, -R3, RZ ;  /* 0x800000038c8c9210 */ /* 0x000fe40007ffe0ff */
[----:B------:R-:W-:Y:S01]  /*6730*/  ISETP.GE.AND P1, PT, R7, RZ, PT ;  /* 0x000000ff0700720c */ /* 0x000fe20003f26270 */
[----:B------:R-:W-:Y:S01]  /*6740*/  @!P0 IMAD.IADD R138, R138, 0x1, -R3 ;  /* 0x000000018a8a8824 */ /* 0x000fe200078e0a03 */
[----:B------:R-:W-:Y:S01]  /*6750*/  ISETP.GT.U32.AND P4, PT, R3, R141, PT ;  /* 0x0000008d0300720c */ /* 0x000fe20003f84070 */
[----:B------:R-:W-:Y:S01]  /*6760*/  VIADD R7, R5, 0x88 ;  /* 0x0000008805077836 */ /* 0x000fe20000000000 */
[----:B------:R-:W-:Y:S01]  /*6770*/  ISETP.GE.AND P0, PT, R12, RZ, PT ;  /* 0x000000ff0c00720c */ /* 0x000fe20003f06270 */
[----:B------:R-:W-:-:S02]  /*6780*/  IMAD.MOV R2, RZ, RZ, -R2 ;  /* 0x000000ffff027224 */ /* 0x000fc400078e0a02 */
[----:B------:R-:W-:Y:S01]  /*6790*/  @!P6 IMAD.MOV R138, RZ, RZ, -R138 ;  /* 0x000000ffff8ae224 */ /* 0x000fe200078e0a8a */
[C---:B------:R-:W-:Y:S01]  /*67a0*/  ISETP.GT.U32.AND P6, PT, R3.reuse, R140, PT ;  /* 0x0000008c0300720c */ /* 0x040fe20003fc4070 */
[----:B------:R-:W-:Y:S01]  /*67b0*/  IMAD R144, R3, R2, R144 ;  /* 0x0000000203907224 */ /* 0x000fe200078e0290 */
[----:B------:R-:W-:Y:S01]  /*67c0*/  IABS R145, R7 ;  /* 0x0000000700917213 */ /* 0x000fe20000000000 */
[----:B------:R-:W-:Y:S02]  /*67d0*/  VIADD R11, R5, 0x89 ;  /* 0x00000089050b7836 */ /* 0x000fe40000000000 */
[----:B------:R-:W-:Y:S01]  /*67e0*/  @!P5 IMAD.IADD R142, R142, 0x1, -R3 ;  /* 0x000000018e8ed824 */ /* 0x000fe200078e0a03 */
[----:B------:R-:W-:Y:S01]  /*67f0*/  ISETP.GT.U32.AND P5, PT, R3, R144, PT ;  /* 0x000000900300720c */ /* 0x000fe20003fa4070 */
[----:B------:R-:W-:Y:S01]  /*6800*/  IMAD.HI.U32 R2, R0, R145, RZ ;  /* 0x0000009100027227 */ /* 0x000fe200078e00ff */
[----:B------:R-:W-:-:S03]  /*6810*/  IABS R146, R11 ;  /* 0x0000000b00927213 */ /* 0x000fc60000000000 */
[----:B------:R-:W-:Y:S01]  /*6820*/  IMAD R143, R3, R4, R143 ;  /* 0x00000004038f7224 */ /* 0x000fe200078e028f */
[----:B------:R-:W-:Y:S01]  /*6830*/  IADD3 R2, -R2, RZ, RZ ;  /* 0x000000ff02027210 */ /* 0x000fe20007ffe1ff */
[----:B------:R-:W-:Y:S01]  /*6840*/  @!P4 IMAD.IADD R141, R141, 0x1, -R3 ;  /* 0x000000018d8dc824 */ /* 0x000fe200078e0a03 */
[----:B------:R-:W-:Y:S01]  /*6850*/  ISETP.GE.AND P4, PT, R6, RZ, PT ;  /* 0x000000ff0600720c */ /* 0x000fe20003f86270 */
[----:B------:R-:W-:Y:S01]  /*6860*/  IMAD.HI.U32 R4, R0, R146, RZ ;  /* 0x0000009200047227 */ /* 0x000fe200078e00ff */
[----:B------:R-:W-:Y:S02]  /*6870*/  @!P6 IADD3 R140, R140, -R3, RZ ;  /* 0x800000038c8ce210 */ /* 0x000fe40007ffe0ff */
[----:B------:R-:W-:Y:S01]  /*6880*/  ISETP.GT.U32.AND P6, PT, R3, R143, PT ;  /* 0x0000008f0300720c */ /* 0x000fe20003fc4070 */
[----:B------:R-:W-:Y:S01]  /*6890*/  VIADD R6, R5, 0x8a ;  /* 0x0000008a05067836 */ /* 0x000fe20000000000 */
[----:B------:R-:W-:Y:S01]  /*68a0*/  @!P5 IADD3 R144, R144, -R3, RZ ;  /* 0x800000039090d210 */ /* 0x000fe20007ffe0ff */
[----:B------:R-:W-:Y:S01]  /*68b0*/  IMAD.MOV R4, RZ, RZ, -R4 ;  /* 0x000000ffff047224 */ /* 0x000fe200078e0a04 */
[----:B------:R-:W-:Y:S01]  /*68c0*/  @!P0 IADD3 R141, -R141, RZ, RZ ;  /* 0x000000ff8d8d8210 */ /* 0x000fe20007ffe1ff */
[C---:B------:R-:W-:Y:S01]  /*68d0*/  IMAD R145, R3.reuse, R2, R145 ;  /* 0x0000000203917224 */ /* 0x040fe200078e0291 */
[----:B------:R-:W-:Y:S01]  /*68e0*/  IABS R147, R6 ;  /* 0x0000000600937213 */ /* 0x000fe20000000000 */
[----:B------:R-:W-:Y:S01]  /*68f0*/  IMAD R146, R3, R4, R146 ;  /* 0x0000000403927224 */ /* 0x000fe200078e0292 */
[----:B------:R-:W-:Y:S01]  /*6900*/  ISETP.GE.AND P0, PT, R7, RZ, PT ;  /* 0x000000ff0700720c */ /* 0x000fe20003f06270 */
[----:B------:R-:W-:Y:S01]  /*6910*/  @!P2 IMAD.MOV R140, RZ, RZ, -R140 ;  /* 0x000000ffff8ca224 */ /* 0x000fe200078e0a8c */
[C---:B------:R-:W-:Y:S01]  /*6920*/  ISETP.GT.U32.AND P5, PT, R3.reuse, R145, PT ;  /* 0x000000910300720c */ /* 0x040fe20003fa4070 */
[----:B------:R-:W-:Y:S01]  /*6930*/  IMAD.HI.U32 R2, R0, R147, RZ ;  /* 0x0000009300027227 */ /* 0x000fe200078e00ff */
[----:B------:R-:W-:-:S03]  /*6940*/  ISETP.GT.U32.AND P2, PT, R3, R144, PT ;  /* 0x000000900300720c */ /* 0x000fc60003f44070 */
[----:B------:R-:W-:Y:S01]  /*6950*/  @!P1 IMAD.MOV R142, RZ, RZ, -R142 ;  /* 0x000000ffff8e9224 */ /* 0x000fe200078e0a8e */
[----:B------:R-:W-:Y:S01]  /*6960*/  ISETP.GT.U32.AND P1, PT, R3, R146, PT ;  /* 0x000000920300720c */ /* 0x000fe20003f24070 */
[----:B------:R-:W-:Y:S02]  /*6970*/  IMAD.MOV R2, RZ, RZ, -R2 ;  /* 0x000000ffff027224 */ /* 0x000fe400078e0a02 */
[----:B------:R-:W-:Y:S01]  /*6980*/  @!P6 IMAD.IADD R143, R143, 0x1, -R3 ;  /* 0x000000018f8fe824 */ /* 0x000fe200078e0a03 */
[----:B------:R-:W-:Y:S01]  /*6990*/  ISETP.GE.AND P6, PT, R10, RZ, PT ;  /* 0x000000ff0a00720c */ /* 0x000fe20003fc6270 */
[----:B------:R-:W-:Y:S02]  /*69a0*/  VIADD R10, R5, 0x8b ;  /* 0x0000008b050a7836 */ /* 0x000fe40000000000 */
[----:B------:R-:W-:Y:S02]  /*69b0*/  IMAD R147, R3, R2, R147 ;  /* 0x0000000203937224 */ /* 0x000fe400078e0293 */
[----:B------:R-:W-:Y:S01]  /*69c0*/  @!P5 IMAD.IADD R145, R145, 0x1, -R3 ;  /* 0x000000019191d824 */ /* 0x000fe200078e0a03 */
[----:B------:R-:W-:Y:S01]  /*69d0*/  IABS R148, R10 ;  /* 0x0000000a00947213 */ /* 0x000fe20000000000 */
[----:B------:R-:W-:Y:S01]  /*69e0*/  @!P3 IMAD.MOV R139, RZ, RZ, -R139 ;  /* 0x000000ffff8bb224 */ /* 0x000fe200078e0a8b */
[----:B------:R-:W-:Y:S01]  /*69f0*/  @!P2 IADD3 R144, R144, -R3, RZ ;  /* 0x800000039090a210 */ /* 0x000fe20007ffe0ff */
[----:B------:R-:W-:Y:S01]  /*6a00*/  VIADD R4, R5, 0x8c ;  /* 0x0000008c05047836 */ /* 0x000fe20000000000 */
[----:B------:R-:W-:Y:S01]  /*6a10*/  ISETP.GT.U32.AND P2, PT, R3, R147, PT ;  /* 0x000000930300720c */ /* 0x000fe20003f44070 */
[----:B------:R-:W-:Y:S01]  /*6a20*/  IMAD.HI.U32 R2, R0, R148, RZ ;  /* 0x0000009400027227 */ /* 0x000fe200078e00ff */
[----:B------:R-:W-:-:S02]  /*6a30*/  @!P1 IADD3 R146, R146, -R3, RZ ;  /* 0x8000000392929210 */ /* 0x000fc40007ffe0ff */
[C---:B------:R-:W-:Y:S01]  /*6a40*/  ISETP.GT.U32.AND P1, PT, R3.reuse, R145, PT ;  /* 0x000000910300720c */ /* 0x040fe20003f24070 */
[----:B------:R-:W-:Y:S01]  /*6a50*/  IMAD.MOV R2, RZ, RZ, -R2 ;  /* 0x000000ffff027224 */ /* 0x000fe200078e0a02 */
[C---:B------:R-:W-:Y:S01]  /*6a60*/  ISETP.GT.U32.AND P3, PT, R3.reuse, R143, PT ;  /* 0x0000008f0300720c */ /* 0x040fe20003f64070 */
[----:B------:R-:W-:Y:S01]  /*6a70*/  @!P6 IMAD.MOV R144, RZ, RZ, -R144 ;  /* 0x000000ffff90e224 */ /* 0x000fe200078e0a90 */
[----:B------:R-:W-:Y:S01]  /*6a80*/  IABS R149, R4 ;  /* 0x0000000400957213 */ /* 0x000fe20000000000 */
[----:B------:R-:W-:Y:S01]  /*6a90*/  IMAD R148, R3, R2, R148 ;  /* 0x0000000203947224 */ /* 0x000fe200078e0294 */
[----:B------:R-:W-:Y:S01]  /*6aa0*/  ISETP.GE.AND P5, PT, R6, RZ, PT ;  /* 0x000000ff0600720c */ /* 0x000fe20003fa6270 */
[----:B------:R-:W-:Y:S01]  /*6ab0*/  VIADD R6, R5, 0x8d ;  /* 0x0000008d05067836 */ /* 0x000fe20000000000 */
[----:B------:R-:W-:Y:S01]  /*6ac0*/  ISETP.GE.AND P6, PT, R10, RZ, PT ;  /* 0x000000ff0a00720c */ /* 0x000fe20003fc6270 */
[----:B------:R-:W-:Y:S01]  /*6ad0*/  @!P2 IMAD.IADD R147, R147, 0x1, -R3 ;  /* 0x000000019393a824 */ /* 0x000fe200078e0a03 */
[----:B------:R-:W-:Y:S01]  /*6ae0*/  IADD3 R10, R5, 0x8f, RZ ;  /* 0x0000008f050a7810 */ /* 0x000fe20007ffe0ff */
[----:B------:R-:W-:Y:S01]  /*6af0*/  IMAD.HI.U32 R2, R0, R149, RZ ;  /* 0x0000009500027227 */ /* 0x000fe200078e00ff */
[----:B------:R-:W-:-:S02]  /*6b00*/  IABS R150, R6 ;  /* 0x0000000600967213 */ /* 0x000fc40000000000 */
[----:B------:R-:W-:Y:S01]  /*6b10*/  ISETP.GT.U32.AND P2, PT, R3, R147, PT ;  /* 0x000000930300720c */ /* 0x000fe20003f44070 */
[--C-:B------:R-:W-:Y:S01]  /*6b20*/  @!P1 IMAD.IADD R145, R145, 0x1, -R3.reuse ;  /* 0x0000000191919824 */ /* 0x100fe200078e0a03 */
[----:B------:R-:W-:Y:S01]  /*6b30*/  ISETP.GT.U32.AND P1, PT, R3, R148, PT ;  /* 0x000000940300720c */ /* 0x000fe20003f24070 */
[----:B------:R-:W-:Y:S01]  /*6b40*/  @!P3 IMAD.IADD R143, R143, 0x1, -R3 ;  /* 0x000000018f8fb824 */ /* 0x000fe200078e0a03 */
[----:B------:R-:W-:Y:S01]  /*6b50*/  IADD3 R2, -R2, RZ, RZ ;  /* 0x000000ff02027210 */ /* 0x000fe20007ffe1ff */
[----:B------:R-:W-:Y:S01]  /*6b60*/  VIADD R7, R5, 0x8e ;  /* 0x0000008e05077836 */ /* 0x000fe20000000000 */
[----:B------:R-:W-:Y:S01]  /*6b70*/  ISETP.GE.AND P3, PT, R11, RZ, PT ;  /* 0x000000ff0b00720c */ /* 0x000fe20003f66270 */
[----:B------:R-:W-:Y:S01]  /*6b80*/  @!P4 IMAD.MOV R143, RZ, RZ, -R143 ;  /* 0x000000ffff8fc224 */ /* 0x000fe200078e0a8f */
[C---:B------:R-:W-:Y:S01]  /*6b90*/  ISETP.GT.U32.AND P4, PT, R3.reuse, R146, PT ;  /* 0x000000920300720c */ /* 0x040fe20003f84070 */
[----:B------:R-:W-:Y:S01]  /*6ba0*/  IMAD R149, R3, R2, R149 ;  /* 0x0000000203957224 */ /* 0x000fe200078e0295 */
[----:B------:R-:W-:Y:S01]  /*6bb0*/  IABS R152, R10 ;  /* 0x0000000a00987213 */ /* 0x000fe20000000000 */
[----:B------:R-:W-:Y:S01]  /*6bc0*/  IMAD.HI.U32 R2, R0, R150, RZ ;  /* 0x0000009600027227 */ /* 0x000fe200078e00ff */
[----:B------:R-:W-:-:S02]  /*6bd0*/  IABS R151, R7 ;  /* 0x0000000700977213 */ /* 0x000fc40000000000 */
[----:B------:R-:W-:Y:S01]  /*6be0*/  @!P0 IADD3 R145, -R145, RZ, RZ ;  /* 0x000000ff91918210 */ /* 0x000fe20007ffe1ff */
[--C-:B------:R-:W-:Y:S01]  /*6bf0*/  @!P1 IMAD.IADD R148, R148, 0x1, -R3.reuse ;  /* 0x0000000194949824 */ /* 0x100fe200078e0a03 */
[----:B------:R-:W-:Y:S01]  /*6c00*/  ISETP.GE.AND P0, PT, R6, RZ, PT ;  /* 0x000000ff0600720c */ /* 0x000fe20003f06270 */
[--C-:B------:R-:W-:Y:S01]  /*6c10*/  @!P2 IMAD.IADD R147, R147, 0x1, -R3.reuse ;  /* 0x000000019393a824 */ /* 0x100fe200078e0a03 */
[C---:B------:R-:W-:Y:S01]  /*6c20*/  ISETP.GT.U32.AND P2, PT, R3.reuse, R149, PT ;  /* 0x000000950300720c */ /* 0x040fe20003f44070 */
[----:B------:R-:W-:Y:S01]  /*6c30*/  IMAD.MOV R2, RZ, RZ, -R2 ;  /* 0x000000ffff027224 */ /* 0x000fe200078e0a02 */
[C---:B------:R-:W-:Y:S01]  /*6c40*/  ISETP.GT.U32.AND P1, PT, R3.reuse, R148, PT ;  /* 0x000000940300720c */ /* 0x040fe20003f24070 */
[----:B------:R-:W-:Y:S01]  /*6c50*/  @!P4 IMAD.IADD R146, R146, 0x1, -R3 ;  /* 0x000000019292c824 */ /* 0x000fe200078e0a03 */
[----:B------:R-:W-:Y:S01]  /*6c60*/  ISETP.GE.AND P4, PT, R4, RZ, PT ;  /* 0x000000ff0400720c */ /* 0x000fe20003f86270 */
[----:B------:R-:W-:Y:S02]  /*6c70*/  IMAD R150, R3, R2, R150 ;  /* 0x0000000203967224 */ /* 0x000fe400078e0296 */
[----:B------:R-:W-:-:S04]  /*6c80*/  IMAD.HI.U32 R4, R0, R152, RZ ;  /* 0x0000009800047227 */ /* 0x000fc800078e00ff */
[----:B------:R-:W-:Y:S01]  /*6c90*/  @!P3 IMAD.MOV R146, RZ, RZ, -R146 ;  /* 0x000000ffff92b224 */ /* 0x000fe200078e0a92 */
[----:B------:R-:W-:Y:S01]  /*6ca0*/  ISETP.GT.U32.AND P3, PT, R3, R150, PT ;  /* 0x000000960300720c */ /* 0x000fe20003f64070 */
[--C-:B------:R-:W-:Y:S02]  /*6cb0*/  @!P2 IMAD.IADD R149, R149, 0x1, -R3.reuse ;  /* 0x000000019595a824 */ /* 0x100fe400078e0a03 */
[----:B------:R-:W-:Y:S02]  /*6cc0*/  IMAD.MOV R4, RZ, RZ, -R4 ;  /* 0x000000ffff047224 */ /* 0x000fe400078e0a04 */
[--C-:B------:R-:W-:Y:S01]  /*6cd0*/  @!P1 IMAD.IADD R148, R148, 0x1, -R3.reuse ;  /* 0x0000000194949824 */ /* 0x100fe200078e0a03 */
[C---:B------:R-:W-:Y:S01]  /*6ce0*/  ISETP.GT.U32.AND P2, PT, R3.reuse, R149, PT ;  /* 0x000000950300720c */ /* 0x040fe20003f44070 */
[----:B------:R-:W-:Y:S01]  /*6cf0*/  IMAD.HI.U32 R2, R0, R151, RZ ;  /* 0x0000009700027227 */ /* 0x000fe200078e00ff */
[----:B------:R-:W-:Y:S02]  /*6d00*/  ISETP.GE.AND P1, PT, R10, RZ, PT ;  /* 0x000000ff0a00720c */ /* 0x000fe40003f26270 */
[----:B------:R-:W-:Y:S01]  /*6d10*/  @!P6 IADD3 R148, -R148, RZ, RZ ;  /* 0x000000ff9494e210 */ /* 0x000fe20007ffe1ff */
[----:B------:R-:W-:Y:S01]  /*6d20*/  IMAD R152, R3, R4, R152 ;  /* 0x0000000403987224 */ /* 0x000fe200078e0298 */
[----:B------:R-:W-:Y:S01]  /*6d30*/  IADD3 R2, -R2, RZ, RZ ;  /* 0x000000ff02027210 */ /* 0x000fe20007ffe1ff */
[----:B------:R-:W-:Y:S01]  /*6d40*/  @!P3 IMAD.IADD R150, R150, 0x1, -R3 ;  /* 0x000000019696b824 */ /* 0x000fe200078e0a03 */
[----:B------:R-:W-:Y:S01]  /*6d50*/  IADD3 R4, R5, 0x91, RZ ;  /* 0x0000009105047810 */ /* 0x000fe20007ffe0ff */
[----:B------:R-:W-:Y:S01]  /*6d60*/  @!P5 IMAD.MOV R147, RZ, RZ, -R147 ;  /* 0x000000ffff93d224 */ /* 0x000fe200078e0a93 */
[C---:B------:R-:W-:Y:S01]  /*6d70*/  ISETP.GT.U32.AND P6, PT, R3.reuse, R152, PT ;  /* 0x000000980300720c */ /* 0x040fe20003fc4070 */
[C---:B------:R-:W-:Y:S01]  /*6d80*/  IMAD R151, R3.reuse, R2, R151 ;  /* 0x0000000203977224 */ /* 0x040fe200078e0297 */
[----:B------:R-:W-:Y:S01]  /*6d90*/  ISETP.GT.U32.AND P3, PT, R3, R150, PT ;  /* 0x000000960300720c */ /* 0x000fe20003f64070 */
[----:B------:R-:W-:Y:S01]  /*6da0*/  @!P2 IMAD.IADD R149, R149, 0x1, -R3 ;  /* 0x000000019595a824 */ /* 0x000fe200078e0a03 */
[----:B------:R-:W-:Y:S01]  /*6db0*/  ISETP.GE.AND P5, PT, R7, RZ, PT ;  /* 0x000000ff0700720c */ /* 0x000fe20003fa6270 */
[----:B------:R-:W-:Y:S01]  /*6dc0*/  VIADD R7, R5, 0x92 ;  /* 0x0000009205077836 */ /* 0x000fe20000000000 */
[----:B------:R-:W-:Y:S01]  /*6dd0*/  ISETP.GT.U32.AND P2, PT, R3, R151, PT ;  /* 0x000000970300720c */ /* 0x000fe20003f44070 */
[C---:B------:R-:W-:Y:S01]  /*6de0*/  VIADD R6, R5.reuse, 0x90 ;  /* 0x0000009005067836 */ /* 0x040fe20000000000 */
[----:B------:R-:W-:Y:S01]  /*6df0*/  IABS R154, R4 ;  /* 0x00000004009a7213 */ /* 0x000fe20000000000 */
[----:B------:R-:W-:Y:S01]  /*6e00*/  @!P4 IMAD.MOV R149, RZ, RZ, -R149 ;  /* 0x000000ffff95c224 */ /* 0x000fe200078e0a95 */
[----:B------:R-:W-:Y:S01]  /*6e10*/  IABS R155, R7 ;  /* 0x00000007009b7213 */ /* 0x000fe20000000000 */
[C---:B------:R-:W-:Y:S01]  /*6e20*/  VIADD R11, R5.reuse, 0x96 ;  /* 0x00000096050b7836 */ /* 0x040fe20000000000 */
[----:B------:R-:W-:Y:S01]  /*6e30*/  IABS R153, R6 ;  /* 0x0000000600997213 */ /* 0x000fe20000000000 */
[----:B------:R-:W-:Y:S01]  /*6e40*/  @!P6 IMAD.IADD R152, R152, 0x1, -R3 ;  /* 0x000000019898e824 */ /* 0x000fe200078e0a03 */
[----:B------:R-:W-:Y:S01]  /*6e50*/  ISETP.GE.AND P4, PT, R6, RZ, PT ;  /* 0x000000ff0600720c */ /* 0x000fe20003f86270 */
[----:B------:R-:W-:Y:S01]  /*6e60*/  VIADD R12, R5, 0xa0 ;  /* 0x000000a0050c7836 */ /* 0x000fe20000000000 */
[----:B------:R-:W-:Y:S01]  /*6e70*/  @!P3 IADD3 R150, R150, -R3, RZ ;  /* 0x800000039696b210 */ /* 0x000fe20007ffe0ff */
[----:B------:R-:W-:Y:S01]  /*6e80*/  IMAD.HI.U32 R2, R0, R153, RZ ;  /* 0x0000009900027227 */ /* 0x000fe200078e00ff */
[----:B------:R-:W-:-:S02]  /*6e90*/  ISETP.GT.U32.AND P6, PT, R3, R152, PT ;  /* 0x000000980300720c */ /* 0x000fc40003fc4070 */
[----:B------:R-:W-:Y:S01]  /*6ea0*/  ISETP.GE.AND P3, PT, R4, RZ, PT ;  /* 0x000000ff0400720c */ /* 0x000fe20003f66270 */
[----:B------:R-:W-:Y:S01]  /*6eb0*/  @!P2 IMAD.IADD R151, R151, 0x1, -R3 ;  /* 0x000000019797a824 */ /* 0x000fe200078e0a03 */
[----:B------:R-:W-:Y:S01]  /*6ec0*/  @!P0 IADD3 R150, -R150, RZ, RZ ;  /* 0x000000ff96968210 */ /* 0x000fe20007ffe1ff */
[----:B------:R-:W-:Y:S01]  /*6ed0*/  IMAD.HI.U32 R4, R0, R155, RZ ;  /* 0x0000009b00047227 */ /* 0x000fe200078e00ff */
[----:B------:R-:W-:Y:S02]  /*6ee0*/  ISETP.GE.AND P0, PT, R7, RZ, PT ;  /* 0x000000ff0700720c */ /* 0x000fe40003f06270 */
[----:B------:R-:W-:Y:S01]  /*6ef0*/  ISETP.GT.U32.AND P2, PT, R3, R151, PT ;  /* 0x000000970300720c */ /* 0x000fe20003f44070 */
[----:B------:R-:W-:Y:S01]  /*6f00*/  IMAD.MOV R4, RZ, RZ, -R4 ;  /* 0x000000ffff047224 */ /* 0x000fe200078e0a04 */
[----:B------:R-:W-:Y:S01]  /*6f10*/  IABS R159, R11 ;  /* 0x0000000b009f7213 */ /* 0x000fe20000000000 */
[----:B------:R-:W-:Y:S01]  /*6f20*/  IMAD.MOV R6, RZ, RZ, -R2 ;  /* 0x000000ffff067224 */ /* 0x000fe200078e0a02 */
[----:B------:R-:W-:Y:S01]  /*6f30*/  IADD3 R10, R5, 0x95, RZ ;  /* 0x00000095050a7810 */ /* 0x000fe20007ffe0ff */
[C---:B------:R-:W-:Y:S01]  /*6f40*/  IMAD R155, R3.reuse, R4, R155 ;  /* 0x00000004039b7224 */ /* 0x040fe200078e029b */
[----:B------:R-:W-:Y:S01]  /*6f50*/  IABS R169, R12 ;  /* 0x0000000c00a97213 */ /* 0x000fe20000000000 */
[----:B------:R-:W-:Y:S01]  /*6f60*/  @!P6 IMAD.IADD R152, R152, 0x1, -R3 ;  /* 0x000000019898e824 */ /* 0x000fe200078e0a03 */
[----:B------:R-:W-:Y:S01]  /*6f70*/  IABS R158, R10 ;  /* 0x0000000a009e7213 */ /* 0x000fe20000000000 */
[----:B------:R-:W-:-:S02]  /*6f80*/  IMAD R153, R3, R6, R153 ;  /* 0x0000000603997224 */ /* 0x000fc400078e0299 */
[----:B------:R-:W-:Y:S01]  /*6f90*/  @!P1 IMAD.MOV R152, RZ, RZ, -R152 ;  /* 0x000000ffff989224 */ /* 0x000fe200078e0a98 */
[----:B------:R-:W-:Y:S01]  /*6fa0*/  ISETP.GT.U32.AND P1, PT, R3, R155, PT ;  /* 0x0000009b0300720c */ /* 0x000fe20003f24070 */
[----:B------:R-:W-:-:S04]  /*6fb0*/  IMAD.HI.U32 R2, R0, R154, RZ ;  /* 0x0000009a00027227 */ /* 0x000fc800078e00ff */
[----:B------:R-:W-:Y:S02]  /*6fc0*/  VIADD R7, R5, 0x94 ;  /* 0x0000009405077836 */ /* 0x000fe40000000000 */
[----:B------:R-:W-:Y:S01]  /*6fd0*/  @!P2 IMAD.IADD R151, R151, 0x1, -R3 ;  /* 0x000000019797a824 */ /* 0x000fe200078e0a03 */
[C---:B------:R-:W-:Y:S01]  /*6fe0*/  ISETP.GT.U32.AND P2, PT, R3.reuse, R153, PT ;  /* 0x000000990300720c */ /* 0x040fe20003f44070 */
[----:B------:R-:W-:Y:S01]  /*6ff0*/  IMAD.MOV R2, RZ, RZ, -R2 ;  /* 0x000000ffff027224 */ /* 0x000fe200078e0a02 */
[----:B------:R-:W-:Y:S01]  /*7000*/  IABS R157, R7 ;  /* 0x00000007009d7213 */ /* 0x000fe20000000000 */
[----:B------:R-:W-:Y:S02]  /*7010*/  @!P5 IMAD.MOV R151, RZ, RZ, -R151 ;  /* 0x000000ffff97d224 */ /* 0x000fe400078e0a97 */
[----:B------:R-:W-:Y:S01]  /*7020*/  IMAD R154, R3, R2, R154 ;  /* 0x00000002039a7224 */ /* 0x000fe200078e029a */
[----:B------:R-:W-:Y:S01]  /*7030*/  @!P1 IADD3 R155, R155, -R3, RZ ;  /* 0x800000039b9b9210 */ /* 0x000fe20007ffe0ff */
[----:B------:R-:W-:-:S03]  /*7040*/  IMAD.HI.U32 R4, R0, R157, RZ ;  /* 0x0000009d00047227 */ /* 0x000fc600078e00ff */
[----:B------:R-:W-:Y:S01]  /*7050*/  ISETP.GT.U32.AND P5, PT, R3, R154, PT ;  /* 0x0000009a0300720c */ /* 0x000fe20003fa4070 */
[C---:B------:R-:W-:Y:S01]  /*7060*/  VIADD R2, R5.reuse, 0x93 ;  /* 0x0000009305027836 */ /* 0x040fe20000000000 */
[----:B------:R-:W-:Y:S01]  /*7070*/  IADD3 R4, -R4, RZ, RZ ;  /* 0x000000ff04047210 */ /* 0x000fe20007ffe1ff */
[----:B------:R-:W-:Y:S01]  /*7080*/  VIADD R24, R5, 0xfa ;  /* 0x000000fa05187836 */ /* 0x000fe20000000000 */
[----:B------:R-:W-:Y:S01]  /*7090*/  ISETP.GT.U32.AND P1, PT, R3, R155, PT ;  /* 0x0000009b0300720c */ /* 0x000fe20003f24070 */
[----:B------:R-:W-:Y:S01]  /*70a0*/  VIADD R8, R5, 0xfd ;  /* 0x000000fd05087836 */ /* 0x000fe20000000000 */
[----:B------:R-:W-:Y:S01]  /*70b0*/  @!P2 IADD3 R153, R153, -R3, RZ ;  /* 0x800000039999a210 */ /* 0x000fe20007ffe0ff */
[C---:B------:R-:W-:Y:S01]  /*70c0*/  IMAD R157, R3.reuse, R4, R157 ;  /* 0x00000004039d7224 */ /* 0x040fe200078e029d */
[----:B------:R-:W-:Y:S01]  /*70d0*/  IABS R156, R2 ;  /* 0x00000002009c7213 */ /* 0x000fe20000000000 */
[----:B------:R-:W-:Y:S01]  /*70e0*/  IMAD.HI.U32 R4, R0, R159, RZ ;  /* 0x0000009f00047227 */ /* 0x000fe200078e00ff */
[----:B------:R-:W-:-:S02]  /*70f0*/  ISETP.GT.U32.AND P2, PT, R3, R153, PT ;  /* 0x000000990300720c */ /* 0x000fc40003f44070 */
[----:B------:R-:W-:Y:S01]  /*7100*/  ISETP.GE.AND P6, PT, R2, RZ, PT ;  /* 0x000000ff0200720c */ /* 0x000fe20003fc6270 */
[----:B------:R-:W-:Y:S02]  /*7110*/  IMAD.MOV R4, RZ, RZ, -R4 ;  /* 0x000000ffff047224 */ /* 0x000fe400078e0a04 */
[----:B------:R-:W-:Y:S02]  /*7120*/  @!P5 IMAD.IADD R154, R154, 0x1, -R3 ;  /* 0x000000019a9ad824 */ /* 0x000fe400078e0a03 */
[----:B------:R-:W-:Y:S01]  /*7130*/  IMAD.HI.U32 R2, R0, R156, RZ ;  /* 0x0000009c00027227 */ /* 0x000fe200078e00ff */
[----:B------:R-:W-:Y:S02]  /*7140*/  @!P1 IADD3 R155, R155, -R3, RZ ;  /* 0x800000039b9b9210 */ /* 0x000fe40007ffe0ff */
[C---:B------:R-:W-:Y:S01]  /*7150*/  ISETP.GT.U32.AND P5, PT, R3.reuse, R154, PT ;  /* 0x0000009a0300720c */ /* 0x040fe20003fa4070 */
[----:B------:R-:W-:Y:S02]  /*7160*/  IMAD R159, R3, R4, R159 ;  /* 0x00000004039f7224 */ /* 0x000fe400078e029f */
[----:B------:R-:W-:-:S02]  /*7170*/  IMAD.MOV R6, RZ, RZ, -R2 ;  /* 0x000000ffff067224 */ /* 0x000fc400078e0a02 */
[----:B------:R-:W-:Y:S01]  /*7180*/  @!P0 IMAD.MOV R155, RZ, RZ, -R155 ;  /* 0x000000ffff9b8224 */ /* 0x000fe200078e0a9b */
[----:B------:R-:W-:Y:S01]  /*7190*/  ISETP.GT.U32.AND P0, PT, R3, R159, PT ;  /* 0x0000009f0300720c */ /* 0x000fe20003f04070 */
[----:B------:R-:W-:-:S04]  /*71a0*/  IMAD.HI.U32 R2, R0, R158, RZ ;  /* 0x0000009e00027227 */ /* 0x000fc800078e00ff */
[----:B------:R-:W-:Y:S01]  /*71b0*/  @!P2 IMAD.IADD R153, R153, 0x1, -R3 ;  /* 0x000000019999a824 */ /* 0x000fe200078e0a03 */
[----:B------:R-:W-:Y:S01]  /*71c0*/  ISETP.GE.AND P2, PT, R7, RZ, PT ;  /* 0x000000ff0700720c */ /* 0x000fe20003f46270 */
[----:B------:R-:W-:Y:S01]  /*71d0*/  IMAD R156, R3, R6, R156 ;  /* 0x00000006039c7224 */ /* 0x000fe200078e029c */
[----:B------:R-:W-:Y:S01]  /*71e0*/  IADD3 R6, R5, 0x97, RZ ;  /* 0x0000009705067810 */ /* 0x000fe20007ffe0ff */
[----:B------:R-:W-:Y:S02]  /*71f0*/  IMAD.MOV R2, RZ, RZ, -R2 ;  /* 0x000000ffff027224 */ /* 0x000fe400078e0a02 */
[----:B------:R-:W-:Y:S01]  /*7200*/  @!P4 IMAD.MOV R153, RZ, RZ, -R153 ;  /* 0x000000ffff99c224 */ /* 0x000fe200078e0a99 */
[C---:B------:R-:W-:Y:S01]  /*7210*/  ISETP.GT.U32.AND P4, PT, R3.reuse, R157, PT ;  /* 0x0000009d0300720c */ /* 0x040fe20003f84070 */
[----:B------:R-:W-:Y:S01]  /*7220*/  IMAD R158, R3, R2, R158 ;  /* 0x00000002039e7224 */ /* 0x000fe200078e029e */
[----:B------:R-:W-:Y:S01]  /*7230*/  IABS R160, R6 ;  /* 0x0000000600a07213 */ /* 0x000fe20000000000 */
[----:B------:R-:W-:-:S02]  /*7240*/  VIADD R7, R5, 0x98 ;  /* 0x0000009805077836 */ /* 0x000fc40000000000 */
[--C-:B------:R-:W-:Y:S01]  /*7250*/  @!P5 IMAD.IADD R154, R154, 0x1, -R3.reuse ;  /* 0x000000019a9ad824 */ /* 0x100fe200078e0a03 */
[C---:B------:R-:W-:Y:S01]  /*7260*/  ISETP.GT.U32.AND P5, PT, R3.reuse, R156, PT ;  /* 0x0000009c0300720c */ /* 0x040fe20003fa4070 */
[----:B------:R-:W-:Y:S01]  /*7270*/  IMAD.HI.U32 R2, R0, R160, RZ ;  /* 0x000000a000027227 */ /* 0x000fe200078e00ff */
[----:B------:R-:W-:Y:S02]  /*7280*/  ISETP.GT.U32.AND P1, PT, R3, R158, PT ;  /* 0x0000009e0300720c */ /* 0x000fe40003f24070 */
[----:B------:R-:W-:Y:S01]  /*7290*/  IABS R161, R7 ;  /* 0x0000000700a17213 */ /* 0x000fe20000000000 */
[--C-:B------:R-:W-:Y:S02]  /*72a0*/  @!P0 IMAD.IADD R159, R159, 0x1, -R3.reuse ;  /* 0x000000019f9f8824 */ /* 0x100fe400078e0a03 */
[----:B------:R-:W-:Y:S02]  /*72b0*/  IMAD.MOV R2, RZ, RZ, -R2 ;  /* 0x000000ffff027224 */ /* 0x000fe400078e0a02 */
[----:B------:R-:W-:Y:S01]  /*72c0*/  @!P4 IMAD.IADD R157, R157, 0x1, -R3 ;  /* 0x000000019d9dc824 */ /* 0x000fe200078e0a03 */
[C---:B------:R-:W-:Y:S01]  /*72d0*/  ISETP.GT.U32.AND P0, PT, R3.reuse, R159, PT ;  /* 0x0000009f0300720c */ /* 0x040fe20003f04070 */
[----:B------:R-:W-:-:S02]  /*72e0*/  IMAD R160, R3, R2, R160 ;  /* 0x0000000203a07224 */ /* 0x000fc400078e02a0 */
[----:B------:R-:W-:Y:S01]  /*72f0*/  IMAD.HI.U32 R2, R0, R161, RZ ;  /* 0x000000a100027227 */ /* 0x000fe200078e00ff */
[----:B------:R-:W-:-:S03]  /*7300*/  ISETP.GT.U32.AND P4, PT, R3, R157, PT ;  /* 0x0000009d0300720c */ /* 0x000fc60003f84070 */
[----:B------:R-:W-:Y:S02]  /*7310*/  IMAD.MOV R2, RZ, RZ, -R2 ;  /* 0x000000ffff027224 */ /* 0x000fe400078e0a02 */
[--C-:B------:R-:W-:Y:S02]  /*7320*/  @!P5 IMAD.IADD R156, R156, 0x1, -R3.reuse ;  /* 0x000000019c9cd824 */ /* 0x100fe400078e0a03 */
[----:B------:R-:W-:Y:S02]  /*7330*/  @!P1 IMAD.IADD R158, R158, 0x1, -R3 ;  /* 0x000000019e9e9824 */ /* 0x000fe400078e0a03 */
[C---:B------:R-:W-:Y:S01]  /*7340*/  IMAD R161, R3.reuse, R2, R161 ;  /* 0x0000000203a17224 */ /* 0x040fe200078e02a1 */
[----:B------:R-:W-:Y:S01]  /*7350*/  ISETP.GT.U32.AND P5, PT, R3, R156, PT ;  /* 0x0000009c0300720c */ /* 0x000fe20003fa4070 */
[----:B------:R-:W-:Y:S01]  /*7360*/  @!P3 IMAD.MOV R154, RZ, RZ, -R154 ;  /* 0x000000ffff9ab224 */ /* 0x000fe200078e0a9a */
[----:B------:R-:W-:Y:S01]  /*7370*/  ISETP.GE.AND P3, PT, R10, RZ, PT ;  /* 0x000000ff0a00720c */ /* 0x000fe20003f66270 */
[----:B------:R-:W-:Y:S01]  /*7380*/  VIADD R10, R5, 0x99 ;  /* 0x00000099050a7836 */ /* 0x000fe20000000000 */
[----:B------:R-:W-:Y:S01]  /*7390*/  ISETP.GT.U32.AND P1, PT, R3, R158, PT ;  /* 0x0000009e0300720c */ /* 0x000fe20003f24070 */
[--C-:B------:R-:W-:Y:S01]  /*73a0*/  @!P0 IMAD.IADD R159, R159, 0x1, -R3.reuse ;  /* 0x000000019f9f8824 */ /* 0x100fe200078e0a03 */
[----:B------:R-:W-:Y:S01]  /*73b0*/  ISETP.GT.U32.AND P0, PT, R3, R161, PT ;  /* 0x000000a10300720c */ /* 0x000fe20003f04070 */
[----:B------:R-:W-:Y:S01]  /*73c0*/  @!P4 IMAD.IADD R157, R157, 0x1, -R3 ;  /* 0x000000019d9dc824 */ /* 0x000fe200078e0a03 */
[----:B------:R-:W-:Y:S01]  /*73d0*/  IABS R162, R10 ;  /* 0x0000000a00a27213 */ /* 0x000fe20000000000 */
[----:B------:R-:W-:Y:S01]  /*73e0*/  VIADD R2, R5, 0x9a ;  /* 0x0000009a05027836 */ /* 0x000fe20000000000 */
[----:B------:R-:W-:Y:S01]  /*73f0*/  ISETP.GT.U32.AND P4, PT, R3, R160, PT ;  /* 0x000000a00300720c */ /* 0x000fe20003f84070 */
[----:B------:R-:W-:Y:S01]  /*7400*/  @!P2 IMAD.MOV R157, RZ, RZ, -R157 ;  /* 0x000000ffff9da224 */ /* 0x000fe200078e0a9d */
[----:B------:R-:W-:Y:S01]  /*7410*/  ISETP.GE.AND P2, PT, R7, RZ, PT ;  /* 0x000000ff0700720c */ /* 0x000fe20003f46270 */
[----:B------:R-:W-:Y:S01]  /*7420*/  IMAD.HI.U32 R4, R0, R162, RZ ;  /* 0x000000a200047227 */ /* 0x000fe200078e00ff */
[----:B------:R-:W-:-:S02]  /*7430*/  @!P5 IADD3 R156, R156, -R3, RZ ;  /* 0x800000039c9cd210 */ /* 0x000fc40007ffe0ff */
[----:B------:R-:W-:Y:S01]  /*7440*/  ISETP.GE.AND P5, PT, R11, RZ, PT ;  /* 0x000000ff0b00720c */ /* 0x000fe20003fa6270 */
[----:B------:R-:W-:Y:S01]  /*7450*/  IMAD.MOV R4, RZ, RZ, -R4 ;  /* 0x000000ffff047224 */ /* 0x000fe200078e0a04 */
[----:B------:R-:W-:Y:S01]  /*7460*/  @!P1 IADD3 R158, R158, -R3, RZ ;  /* 0x800000039e9e9210 */ /* 0x000fe20007ffe0ff */
[--C-:B------:R-:W-:Y:S01]  /*7470*/  @!P0 IMAD.IADD R161, R161, 0x1, -R3.reuse ;  /* 0x00000001a1a18824 */ /* 0x100fe200078e0a03 */
[----:B------:R-:W-:Y:S01]  /*7480*/  IABS R163, R2 ;  /* 0x0000000200a37213 */ /* 0x000fe20000000000 */
[----:B------:R-:W-:Y:S01]  /*7490*/  IMAD R162, R3, R4, R162 ;  /* 0x0000000403a27224 */ /* 0x000fe200078e02a2 */
[----:B------:R-:W-:Y:S01]  /*74a0*/  IADD3 R4, R5, 0x9b, RZ ;  /* 0x0000009b05047810 */ /* 0x000fe20007ffe0ff */
[----:B------:R-:W-:Y:S01]  /*74b0*/  @!P3 IMAD.MOV R158, RZ, RZ, -R158 ;  /* 0x000000ffff9eb224 */ /* 0x000fe200078e0a9e */
[----:B------:R-:W-:Y:S01]  /*74c0*/  ISETP.GE.AND P3, PT, R2, RZ, PT ;  /* 0x000000ff0200720c */ /* 0x000fe20003f66270 */
[----:B------:R-:W-:Y:S01]  /*74d0*/  @!P4 IMAD.IADD R160, R160, 0x1, -R3 ;  /* 0x00000001a0a0c824 */ /* 0x000fe200078e0a03 */
[----:B------:R-:W-:Y:S01]  /*74e0*/  ISETP.GT.U32.AND P0, PT, R3, R161, PT ;  /* 0x000000a10300720c */ /* 0x000fe20003f04070 */
[----:B------:R-:W-:Y:S01]  /*74f0*/  IMAD.HI.U32 R2, R0, R163, RZ ;  /* 0x000000a300027227 */ /* 0x000fe200078e00ff */
[----:B------:R-:W-:-:S02]  /*7500*/  IABS R164, R4 ;  /* 0x0000000400a47213 */ /* 0x000fc40000000000 */
[----:B------:R-:W-:Y:S01]  /*7510*/  ISETP.GT.U32.AND P4, PT, R3, R160, PT ;  /* 0x000000a00300720c */ /* 0x000fe20003f84070 */
[----:B------:R-:W-:Y:S01]  /*7520*/  IMAD.MOV R2, RZ, RZ, -R2 ;  /* 0x000000ffff027224 */ /* 0x000fe200078e0a02 */
[----:B------:R-:W-:Y:S01]  /*7530*/  @!P6 IADD3 R156, -R156, RZ, RZ ;  /* 0x000000ff9c9ce210 */ /* 0x000fe20007ffe1ff */
[----:B------:R-:W-:Y:S01]  /*7540*/  @!P5 IMAD.MOV R159, RZ, RZ, -R159 ;  /* 0x000000ffff9fd224 */ /* 0x000fe200078e0a9f */
[----:B------:R-:W-:Y:S01]  /*7550*/  ISETP.GE.AND P5, PT, R4, RZ, PT ;  /* 0x000000ff0400720c */ /* 0x000fe20003fa6270 */
[----:B------:R-:W-:Y:S01]  /*7560*/  IMAD.HI.U32 R4, R0, R164, RZ ;  /* 0x000000a400047227 */ /* 0x000fe200078e00ff */
[----:B------:R-:W-:Y:S02]  /*7570*/  ISETP.GE.AND P6, PT, R6, RZ, PT ;  /* 0x000000ff0600720c */ /* 0x000fe40003fc6270 */
[----:B------:R-:W-:Y:S01]  /*7580*/  IADD3 R6, R5, 0x9c, RZ ;  /* 0x0000009c05067810 */ /* 0x000fe20007ffe0ff */
[----:B------:R-:W-:Y:S01]  /*7590*/  IMAD R163, R3, R2, R163 ;  /* 0x0000000203a37224 */ /* 0x000fe200078e02a3 */
[----:B------:R-:W-:Y:S01]  /*75a0*/  IADD3 R4, -R4, RZ, RZ ;  /* 0x000000ff04047210 */ /* 0x000fe20007ffe1ff */
[--C-:B------:R-:W-:Y:S01]  /*75b0*/  @!P0 IMAD.IADD R161, R161, 0x1, -R3.reuse ;  /* 0x00000001a1a18824 */ /* 0x100fe200078e0a03 */
[----:B------:R-:W-:Y:S01]  /*75c0*/  IABS R165, R6 ;  /* 0x0000000600a57213 */ /* 0x000fe20000000000 */
[----:B------:R-:W-:Y:S01]  /*75d0*/  @!P4 IMAD.IADD R160, R160, 0x1, -R3 ;  /* 0x00000001a0a0c824 */ /* 0x000fe200078e0a03 */
[C---:B------:R-:W-:Y:S01]  /*75e0*/  ISETP.GT.U32.AND P0, PT, R3.reuse, R163, PT ;  /* 0x000000a30300720c */ /* 0x040fe20003f04070 */
[C---:B------:R-:W-:Y:S01]  /*75f0*/  IMAD R164, R3.reuse, R4, R164 ;  /* 0x0000000403a47224 */ /* 0x040fe200078e02a4 */
[----:B------:R-:W-:Y:S01]  /*7600*/  ISETP.GT.U32.AND P4, PT, R3, R162, PT ;  /* 0x000000a20300720c */ /* 0x000fe20003f84070 */
[----:B------:R-:W-:Y:S01]  /*7610*/  VIADD R7, R5, 0x9d ;  /* 0x0000009d05077836 */ /* 0x000fe20000000000 */
[----:B------:R-:W-:Y:S01]  /*7620*/  ISETP.GE.AND P1, PT, R10, RZ, PT ;  /* 0x000000ff0a00720c */ /* 0x000fe20003f26270 */
[----:B------:R-:W-:Y:S01]  /*7630*/  @!P6 IMAD.MOV R160, RZ, RZ, -R160 ;  /* 0x000000ffffa0e224 */ /* 0x000fe200078e0aa0 */
[----:B------:R-:W-:Y:S01]  /*7640*/  ISETP.GT.U32.AND P6, PT, R3, R164, PT ;  /* 0x000000a40300720c */ /* 0x000fe20003fc4070 */
[----:B------:R-:W-:Y:S01]  /*7650*/  IMAD.HI.U32 R2, R0, R165, RZ ;  /* 0x000000a500027227 */ /* 0x000fe200078e00ff */
[----:B------:R-:W-:-:S02]  /*7660*/  IABS R166, R7 ;  /* 0x0000000700a67213 */ /* 0x000fc40000000000 */
[----:B------:R-:W-:Y:S01]  /*7670*/  IADD3 R10, R5, 0x9e, RZ ;  /* 0x0000009e050a7810 */ /* 0x000fe20007ffe0ff */
[----:B------:R-:W-:Y:S02]  /*7680*/  IMAD.MOV R2, RZ, RZ, -R2 ;  /* 0x000000ffff027224 */ /* 0x000fe400078e0a02 */
[--C-:B------:R-:W-:Y:S01]  /*7690*/  @!P0 IMAD.IADD R163, R163, 0x1, -R3.reuse ;  /* 0x00000001a3a38824 */ /* 0x100fe200078e0a03 */
[----:B------:R-:W-:Y:S01]  /*76a0*/  IABS R167, R10 ;  /* 0x0000000a00a77213 */ /* 0x000fe20000000000 */
[--C-:B------:R-:W-:Y:S02]  /*76b0*/  @!P4 IMAD.IADD R162, R162, 0x1, -R3.reuse ;  /* 0x00000001a2a2c824 */ /* 0x100fe400078e0a03 */
[----:B------:R-:W-:Y:S01]  /*76c0*/  IMAD.HI.U32 R4, R0, R166, RZ ;  /* 0x000000a600047227 */ /* 0x000fe200078e00ff */
[C---:B------:R-:W-:Y:S02]  /*76d0*/  ISETP.GT.U32.AND P0, PT, R3.reuse, R163, PT ;  /* 0x000000a30300720c */ /* 0x040fe40003f04070 */
[C---:B------:R-:W-:Y:S01]  /*76e0*/  ISETP.GT.U32.AND P4, PT, R3.reuse, R162, PT ;  /* 0x000000a20300720c */ /* 0x040fe20003f84070 */
[----:B------:R-:W-:Y:S01]  /*76f0*/  @!P6 IMAD.IADD R164, R164, 0x1, -R3 ;  /* 0x00000001a4a4e824 */ /* 0x000fe200078e0a03 */
[----:B------:R-:W-:Y:S01]  /*7700*/  IADD3 R4, -R4, RZ, RZ ;  /* 0x000000ff04047210 */ /* 0x000fe20007ffe1ff */
[----:B------:R-:W-:-:S02]  /*7710*/  IMAD R165, R3, R2, R165 ;  /* 0x0000000203a57224 */ /* 0x000fc400078e02a5 */
[----:B------:R-:W-:Y:S01]  /*7720*/  IMAD.HI.U32 R2, R0, R167, RZ ;  /* 0x000000a700027227 */ /* 0x000fe200078e00ff */
[----:B------:R-:W-:-:S03]  /*7730*/  ISETP.GT.U32.AND P6, PT, R3, R164, PT ;  /* 0x000000a40300720c */ /* 0x000fc60003fc4070 */
[----:B------:R-:W-:Y:S02]  /*7740*/  VIADD R11, R5, 0x9f ;  /* 0x0000009f050b7836 */ /* 0x000fe40000000000 */
[----:B------:R-:W-:Y:S01]  /*7750*/  @!P0 IMAD.IADD R163, R163, 0x1, -R3 ;  /* 0x00000001a3a38824 */ /* 0x000fe200078e0a03 */
[C---:B------:R-:W-:Y:S01]  /*7760*/  ISETP.GT.U32.AND P0, PT, R3.reuse, R165, PT ;  /* 0x000000a50300720c */ /* 0x040fe20003f04070 */
[----:B------:R-:W-:Y:S01]  /*7770*/  @!P2 IMAD.MOV R161, RZ, RZ, -R161 ;  /* 0x000000ffffa1a224 */ /* 0x000fe200078e0aa1 */
[----:B------:R-:W-:Y:S01]  /*7780*/  ISETP.GE.AND P2, PT, R6, RZ, PT ;  /* 0x000000ff0600720c */ /* 0x000fe20003f46270 */
[C---:B------:R-:W-:Y:S01]  /*7790*/  IMAD R166, R3.reuse, R4, R166 ;  /* 0x0000000403a67224 */ /* 0x040fe200078e02a6 */
[----:B------:R-:W-:Y:S01]  /*77a0*/  IADD3 R6, -R2, RZ, RZ ;  /* 0x000000ff02067210 */ /* 0x000fe20007ffe1ff */
[--C-:B------:R-:W-:Y:S01]  /*77b0*/  @!P4 IMAD.IADD R162, R162, 0x1, -R3.reuse ;  /* 0x00000001a2a2c824 */ /* 0x100fe200078e0a03 */
[----:B------:R-:W-:Y:S01]  /*77c0*/  IABS R168, R11 ;  /* 0x0000000b00a87213 */ /* 0x000fe20000000000 */
[----:B------:R-:W-:Y:S01]  /*77d0*/  @!P6 IMAD.IADD R164, R164, 0x1, -R3 ;  /* 0x00000001a4a4e824 */ /* 0x000fe200078e0a03 */
[C---:B------:R-:W-:Y:S01]  /*77e0*/  ISETP.GT.U32.AND P6, PT, R3.reuse, R166, PT ;  /* 0x000000a60300720c */ /* 0x040fe20003fc4070 */
[----:B------:R-:W-:Y:S01]  /*77f0*/  IMAD R167, R3, R6, R167 ;  /* 0x0000000603a77224 */ /* 0x000fe200078e02a7 */
[----:B------:R-:W-:Y:S01]  /*7800*/  ISETP.GE.AND P4, PT, R7, RZ, PT ;  /* 0x000000ff0700720c */ /* 0x000fe20003f86270 */
[----:B------:R-:W-:-:S02]  /*7810*/  IMAD.HI.U32 R2, R0, R168, RZ ;  /* 0x000000a800027227 */ /* 0x000fc400078e00ff */
[----:B------:R-:W-:Y:S02]  /*7820*/  @!P0 IADD3 R165, R165, -R3, RZ ;  /* 0x80000003a5a58210 */ /* 0x000fe40007ffe0ff */
[----:B------:R-:W-:Y:S01]  /*7830*/  IMAD.MOV R7, RZ, RZ, -R2 ;  /* 0x000000ffff077224 */ /* 0x000fe200078e0a02 */
[----:B------:R-:W-:Y:S01]  /*7840*/  ISETP.GT.U32.AND P0, PT, R3, R167, PT ;  /* 0x000000a70300720c */ /* 0x000fe20003f04070 */
[----:B------:R-:W-:-:S04]  /*7850*/  IMAD.HI.U32 R4, R0, R169, RZ ;  /* 0x000000a900047227 */ /* 0x000fc800078e00ff */
[C---:B------:R-:W-:Y:S02]  /*7860*/  IMAD R168, R3.reuse, R7, R168 ;  /* 0x0000000703a87224 */ /* 0x040fe400078e02a8 */
[----:B------:R-:W-:Y:S02]  /*7870*/  @!P6 IMAD.IADD R166, R166, 0x1, -R3 ;  /* 0x00000001a6a6e824 */ /* 0x000fe400078e0a03 */
[----:B------:R-:W-:Y:S01]  /*7880*/  IMAD.MOV R4, RZ, RZ, -R4 ;  /* 0x000000ffff047224 */ /* 0x000fe200078e0a04 */
[----:B------:R-:W-:Y:S01]  /*7890*/  ISETP.GT.U32.AND P6, PT, R3, R168, PT ;  /* 0x000000a80300720c */ /* 0x000fe20003fc4070 */
[----:B------:R-:W-:Y:S02]  /*78a0*/  @!P3 IMAD.MOV R163, RZ, RZ, -R163 ;  /* 0x000000ffffa3b224 */ /* 0x000fe400078e0aa3 */
[----:B------:R-:W-:Y:S01]  /*78b0*/  @!P0 IMAD.IADD R167, R167, 0x1, -R3 ;  /* 0x00000001a7a78824 */ /* 0x000fe200078e0a03 */
[C---:B------:R-:W-:Y:S01]  /*78c0*/  ISETP.GT.U32.AND P0, PT, R3.reuse, R166, PT ;  /* 0x000000a60300720c */ /* 0x040fe20003f04070 */
[----:B------:R-:W-:-:S02]  /*78d0*/  IMAD R169, R3, R4, R169 ;  /* 0x0000000403a97224 */ /* 0x000fc400078e02a9 */
[----:B------:R-:W-:Y:S01]  /*78e0*/  IMAD.HI.U32 R2, R0, R171, RZ ;  /* 0x000000ab00027227 */ /* 0x000fe200078e00ff */
[----:B------:R-:W-:-:S03]  /*78f0*/  ISETP.GT.U32.AND P3, PT, R3, R167, PT ;  /* 0x000000a70300720c */ /* 0x000fc60003f64070 */
[----:B------:R-:W-:Y:S01]  /*7900*/  @!P1 IMAD.MOV R162, RZ, RZ, -R162 ;  /* 0x000000ffffa29224 */ /* 0x000fe200078e0aa2 */
[C---:B------:R-:W-:Y:S01]  /*7910*/  ISETP.GT.U32.AND P1, PT, R3.reuse, R165, PT ;  /* 0x000000a50300720c */ /* 0x040fe20003f24070 */
[----:B------:R-:W-:Y:S01]  /*7920*/  @!P5 IMAD.MOV R164, RZ, RZ, -R164 ;  /* 0x000000ffffa4d224 */ /* 0x000fe200078e0aa4 */
[C---:B------:R-:W-:Y:S01]  /*7930*/  ISETP.GT.U32.AND P5, PT, R3.reuse, R169, PT ;  /* 0x000000a90300720c */ /* 0x040fe20003fa4070 */
[----:B------:R-:W-:Y:S01]  /*7940*/  IMAD.HI.U32 R6, R0, R170, RZ ;  /* 0x000000aa00067227 */ /* 0x000fe200078e00ff */
[-C--:B------:R-:W-:Y:S02]  /*7950*/  @!P6 IADD3 R168, R168, -R3.reuse, RZ ;  /* 0x80000003a8a8e210 */ /* 0x080fe40007ffe0ff */
[----:B------:R-:W-:Y:S01]  /*7960*/  @!P0 IADD3 R166, R166, -R3, RZ ;  /* 0x80000003a6a68210 */ /* 0x000fe20007ffe0ff */
[----:B------:R-:W-:Y:S01]  /*7970*/  IMAD.MOV R2, RZ, RZ, -R2 ;  /* 0x000000ffff027224 */ /* 0x000fe200078e0a02 */
[----:B------:R-:W-:Y:S01]  /*7980*/  ISETP.GT.U32.AND P6, PT, R3, R168, PT ;  /* 0x000000a80300720c */ /* 0x000fe20003fc4070 */
[----:B------:R-:W-:Y:S01]  /*7990*/  VIADD R7, R5, 0xa4 ;  /* 0x000000a405077836 */ /* 0x000fe20000000000 */
[----:B------:R-:W-:Y:S01]  /*79a0*/  ISETP.GE.AND P0, PT, R10, RZ, PT ;  /* 0x000000ff0a00720c */ /* 0x000fe20003f06270 */
[----:B------:R-:W-:-:S02]  /*79b0*/  IMAD.MOV R6, RZ, RZ, -R6 ;  /* 0x000000ffff067224 */ /* 0x000fc400078e0a06 */
[C---:B------:R-:W-:Y:S01]  /*79c0*/  IMAD R171, R3.reuse, R2, R171 ;  /* 0x0000000203ab7224 */ /* 0x040fe200078e02ab */
[----:B------:R-:W-:Y:S01]  /*79d0*/  IABS R173, R7 ;  /* 0x0000000700ad7213 */ /* 0x000fe20000000000 */
[----:B------:R-:W-:Y:S01]  /*79e0*/  IMAD R170, R3, R6, R170 ;  /* 0x0000000603aa7224 */ /* 0x000fe200078e02aa */
[----:B------:R-:W-:Y:S01]  /*79f0*/  IADD3 R6, R5, 0xa3, RZ ;  /* 0x000000a305067810 */ /* 0x000fe20007ffe0ff */
[--C-:B------:R-:W-:Y:S01]  /*7a00*/  @!P3 IMAD.IADD R167, R167, 0x1, -R3.reuse ;  /* 0x00000001a7a7b824 */ /* 0x100fe200078e0a03 */
[----:B------:R-:W-:Y:S01]  /*7a10*/  ISETP.GT.U32.AND P3, PT, R3, R171, PT ;  /* 0x000000ab0300720c */ /* 0x000fe20003f64070 */
[--C-:B------:R-:W-:Y:S01]  /*7a20*/  @!P1 IMAD.IADD R165, R165, 0x1, -R3.reuse ;  /* 0x00000001a5a59824 */ /* 0x100fe200078e0a03 */
[----:B------:R-:W-:Y:S01]  /*7a30*/  IABS R172, R6 ;  /* 0x0000000600ac7213 */ /* 0x000fe20000000000 */
[----:B------:R-:W-:Y:S01]  /*7a40*/  IMAD.HI.U32 R4, R0, R173, RZ ;  /* 0x000000ad00047227 */ /* 0x000fe200078e00ff */
[----:B------:R-:W-:Y:S02]  /*7a50*/  ISETP.GT.U32.AND P1, PT, R3, R170, PT ;  /* 0x000000aa0300720c */ /* 0x000fe40003f24070 */
[----:B------:R-:W-:Y:S01]  /*7a60*/  @!P0 IADD3 R167, -R167, RZ, RZ ;  /* 0x000000ffa7a78210 */ /* 0x000fe20007ffe1ff */
[----:B------:R-:W-:Y:S01]  /*7a70*/  @!P5 IMAD.IADD R169, R169, 0x1, -R3 ;  /* 0x00000001a9a9d824 */ /* 0x000fe200078e0a03 */
[----:B------:R-:W-:Y:S01]  /*7a80*/  IADD3 R4, -R4, RZ, RZ ;  /* 0x000000ff04047210 */ /* 0x000fe20007ffe1ff */
[----:B------:R-:W-:Y:S01]  /*7a90*/  @!P2 IMAD.MOV R165, RZ, RZ, -R165 ;  /* 0x000000ffffa5a224 */ /* 0x000fe200078e0aa5 */
[----:B------:R-:W-:Y:S01]  /*7aa0*/  ISETP.GE.AND P5, PT, R12, RZ, PT ;  /* 0x000000ff0c00720c */ /* 0x000fe20003fa6270 */
[----:B------:R-:W-:Y:S01]  /*7ab0*/  @!P6 IMAD.IADD R168, R168, 0x1, -R3 ;  /* 0x00000001a8a8e824 */ /* 0x000fe200078e0a03 */
[----:B------:R-:W-:Y:S01]  /*7ac0*/  ISETP.GT.U32.AND P2, PT, R3, R169, PT ;  /* 0x000000a90300720c */ /* 0x000fe20003f44070 */
[----:B------:R-:W-:Y:S01]  /*7ad0*/  IMAD.HI.U32 R2, R0, R172, RZ ;  /* 0x000000ac00027227 */ /* 0x000fe200078e00ff */
[----:B------:R-:W-:-:S02]  /*7ae0*/  ISETP.GE.AND P6, PT, R11, RZ, PT ;  /* 0x000000ff0b00720c */ /* 0x000fc40003fc6270 */
[----:B------:R-:W-:Y:S01]  /*7af0*/  @!P3 IADD3 R171, R171, -R3, RZ ;  /* 0x80000003ababb210 */ /* 0x000fe20007ffe0ff */
[C---:B------:R-:W-:Y:S02]  /*7b00*/  IMAD R173, R3.reuse, R4, R173 ;  /* 0x0000000403ad7224 */ /* 0x040fe400078e02ad */
[----:B------:R-:W-:Y:S01]  /*7b10*/  IMAD.MOV R2, RZ, RZ, -R2 ;  /* 0x000000ffff027224 */ /* 0x000fe200078e0a02 */
[----:B------:R-:W-:Y:S01]  /*7b20*/  ISETP.GT.U32.AND P3, PT, R3, R171, PT ;  /* 0x000000ab0300720c */ /* 0x000fe20003f64070 */
[----:B------:R-:W-:Y:S02]  /*7b30*/  VIADD R4, R5, 0xa5 ;  /* 0x000000a505047836 */ /* 0x000fe40000000000 */
[----:B------:R-:W-:Y:S02]  /*7b40*/  IMAD R172, R3, R2, R172 ;  /* 0x0000000203ac7224 */ /* 0x000fe400078e02ac */
[----:B------:R-:W-:Y:S01]  /*7b50*/  @!P2 IMAD.IADD R169, R169, 0x1, -R3 ;  /* 0x00000001a9a9a824 */ /* 0x000fe200078e0a03 */
[----:B------:R-:W-:Y:S01]  /*7b60*/  IABS R174, R4 ;  /* 0x0000000400ae7213 */ /* 0x000fe20000000000 */
[----:B------:R-:W-:Y:S01]  /*7b70*/  @!P6 IMAD.MOV R168, RZ, RZ, -R168 ;  /* 0x000000ffffa8e224 */ /* 0x000fe200078e0aa8 */
[----:B------:R-:W-:Y:S01]  /*7b80*/  ISETP.GT.U32.AND P2, PT, R3, R173, PT ;  /* 0x000000ad0300720c */ /* 0x000fe20003f44070 */
[----:B------:R-:W-:Y:S01]  /*7b90*/  VIADD R10, R5, 0xa6 ;  /* 0x000000a6050a7836 */ /* 0x000fe20000000000 */
[----:B------:R-:W-:Y:S01]  /*7ba0*/  ISETP.GT.U32.AND P0, PT, R3, R172, PT ;  /* 0x000000ac0300720c */ /* 0x000fe20003f04070 */
[----:B------:R-:W-:Y:S01]  /*7bb0*/  IMAD.HI.U32 R2, R0, R174, RZ ;  /* 0x000000ae00027227 */ /* 0x000fe200078e00ff */
[----:B------:R-:W-:-:S02]  /*7bc0*/  ISETP.GE.AND P6, PT, R14, RZ, PT ;  /* 0x000000ff0e00720c */ /* 0x000fc40003fc6270 */
[----:B------:R-:W-:Y:S01]  /*7bd0*/  @!P3 IADD3 R171, R171, -R3, RZ ;  /* 0x80000003ababb210 */ /* 0x000fe20007ffe0ff */
[----:B------:R-:W-:Y:S01]  /*7be0*/  IMAD.MOV R2, RZ, RZ, -R2 ;  /* 0x000000ffff027224 */ /* 0x000fe200078e0a02 */
[----:B------:R-:W-:Y:S01]  /*7bf0*/  IABS R175, R10 ;  /* 0x0000000a00af7213 */ /* 0x000fe20000000000 */
[--C-:B------:R-:W-:Y:S01]  /*7c00*/  @!P1 IMAD.IADD R170, R170, 0x1, -R3.reuse ;  /* 0x00000001aaaa9824 */ /* 0x100fe200078e0a03 */
[----:B------:R-:W-:Y:S01]  /*7c10*/  @!P5 IADD3 R169, -R169, RZ, RZ ;  /* 0x000000ffa9a9d210 */ /* 0x000fe20007ffe1ff */
[----:B------:R-:W-:Y:S01]  /*7c20*/  IMAD R174, R3, R2, R174 ;  /* 0x0000000203ae7224 */ /* 0x000fe200078e02ae */
[----:B------:R-:W-:Y:S01]  /*7c30*/  ISETP.GE.AND P3, PT, R7, RZ, PT ;  /* 0x000000ff0700720c */ /* 0x000fe20003f66270 */
[--C-:B------:R-:W-:Y:S01]  /*7c40*/  @!P2 IMAD.IADD R173, R173, 0x1, -R3.reuse ;  /* 0x00000001adada824 */ /* 0x100fe200078e0a03 */
[----:B------:R-:W-:Y:S01]  /*7c50*/  ISETP.GE.AND P1, PT, R13, RZ, PT ;  /* 0x000000ff0d00720c */ /* 0x000fe20003f26270 */
[----:B------:R-:W-:Y:S01]  /*7c60*/  @!P0 IMAD.IADD R172, R172, 0x1, -R3 ;  /* 0x00000001acac8824 */ /* 0x000fe200078e0a03 */
[----:B------:R-:W-:Y:S01]  /*7c70*/  ISETP.GE.AND P0, PT, R4, RZ, PT ;  /* 0x000000ff0400720c */ /* 0x000fe20003f06270 */
[----:B------:R-:W-:Y:S01]  /*7c80*/  @!P6 IMAD.MOV R171, RZ, RZ, -R171 ;  /* 0x000000ffffabe224 */ /* 0x000fe200078e0aab */
[C---:B------:R-:W-:Y:S01]  /*7c90*/  ISETP.GT.U32.AND P6, PT, R3.reuse, R174, PT ;  /* 0x000000ae0300720c */ /* 0x040fe20003fc4070 */
[----:B------:R-:W-:Y:S01]  /*7ca0*/  IMAD.HI.U32 R4, R0, R175, RZ ;  /* 0x000000af00047227 */ /* 0x000fe200078e00ff */
[----:B------:R-:W-:-:S02]  /*7cb0*/  ISETP.GT.U32.AND P5, PT, R3, R173, PT ;  /* 0x000000ad0300720c */ /* 0x000fc40003fa4070 */
[C---:B------:R-:W-:Y:S01]  /*7cc0*/  ISETP.GT.U32.AND P2, PT, R3.reuse, R172, PT ;  /* 0x000000ac0300720c */ /* 0x040fe20003f44070 */
[----:B------:R-:W-:Y:S01]  /*7cd0*/  @!P4 IMAD.MOV R166, RZ, RZ, -R166 ;  /* 0x000000ffffa6c224 */ /* 0x000fe200078e0aa6 */
[----:B------:R-:W-:Y:S01]  /*7ce0*/  ISETP.GT.U32.AND P4, PT, R3, R170, PT ;  /* 0x000000aa0300720c */ /* 0x000fe20003f84070 */
[----:B------:R-:W-:Y:S02]  /*7cf0*/  IMAD.MOV R4, RZ, RZ, -R4 ;  /* 0x000000ffff047224 */ /* 0x000fe400078e0a04 */
[----:B------:R-:W-:Y:S02]  /*7d00*/  VIADD R2, R5, 0xa7 ;  /* 0x000000a705027836 */ /* 0x000fe40000000000 */
[----:B------:R-:W-:Y:S01]  /*7d10*/  IMAD R175, R3, R4, R175 ;  /* 0x0000000403af7224 */ /* 0x000fe200078e02af */
[C---:B------:R-:W-:Y:S01]  /*7d20*/  IADD3 R4, R5.reuse, 0xa8, RZ ;  /* 0x000000a805047810 */ /* 0x040fe20007ffe0ff */
[----:B------:R-:W-:Y:S01]  /*7d30*/  VIADD R7, R5, 0xa9 ;  /* 0x000000a905077836 */ /* 0x000fe20000000000 */
[----:B------:R-:W-:Y:S01]  /*7d40*/  IABS R176, R2 ;  /* 0x0000000200b07213 */ /* 0x000fe20000000000 */
[--C-:B------:R-:W-:Y:S01]  /*7d50*/  @!P6 IMAD.IADD R174, R174, 0x1, -R3.reuse ;  /* 0x00000001aeaee824 */ /* 0x100fe200078e0a03 */
[----:B------:R-:W-:Y:S01]  /*7d60*/  @!P5 IADD3 R173, R173, -R3, RZ ;  /* 0x80000003adadd210 */ /* 0x000fe20007ffe0ff */
[--C-:B------:R-:W-:Y:S01]  /*7d70*/  @!P2 IMAD.IADD R172, R172, 0x1, -R3.reuse ;  /* 0x00000001acaca824 */ /* 0x100fe200078e0a03 */
[----:B------:R-:W-:Y:S01]  /*7d80*/  ISETP.GT.U32.AND P5, PT, R3, R175, PT ;  /* 0x000000af0300720c */ /* 0x000fe20003fa4070 */
[----:B------:R-:W-:Y:S01]  /*7d90*/  @!P4 IMAD.IADD R170, R170, 0x1, -R3 ;  /* 0x00000001aaaac824 */ /* 0x000fe200078e0a03 */
[----:B------:R-:W-:Y:S01]  /*7da0*/  ISETP.GE.AND P2, PT, R2, RZ, PT ;  /* 0x000000ff0200720c */ /* 0x000fe20003f46270 */
[----:B------:R-:W-:Y:S01]  /*7db0*/  IMAD.HI.U32 R2, R0, R176, RZ ;  /* 0x000000b000027227 */ /* 0x000fe200078e00ff */
[----:B------:R-:W-:-:S02]  /*7dc0*/  IABS R178, R7 ;  /* 0x0000000700b27213 */ /* 0x000fc40000000000 */
[C---:B------:R-:W-:Y:S01]  /*7dd0*/  ISETP.GT.U32.AND P6, PT, R3.reuse, R174, PT ;  /* 0x000000ae0300720c */ /* 0x040fe20003fc4070 */
[----:B------:R-:W-:Y:S01]  /*7de0*/  @!P1 IMAD.MOV R170, RZ, RZ, -R170 ;  /* 0x000000ffffaa9224 */ /* 0x000fe200078e0aaa */
[----:B------:R-:W-:Y:S01]  /*7df0*/  ISETP.GE.AND P4, PT, R6, RZ, PT ;  /* 0x000000ff0600720c */ /* 0x000fe20003f86270 */
[----:B------:R-:W-:Y:S01]  /*7e00*/  IMAD.HI.U32 R6, R0, R178, RZ ;  /* 0x000000b200067227 */ /* 0x000fe200078e00ff */
[----:B------:R-:W-:Y:S02]  /*7e10*/  IADD3 R2, -R2, RZ, RZ ;  /* 0x000000ff02027210 */ /* 0x000fe40007ffe1ff */
[----:B------:R-:W-:Y:S01]  /*7e20*/  IABS R177, R4 ;  /* 0x0000000400b17213 */ /* 0x000fe20000000000 */
[----:B------:R-:W-:Y:S01]  /*7e30*/  IMAD.MOV R6, RZ, RZ, -R6 ;  /* 0x000000ffff067224 */ /* 0x000fe200078e0a06 */
[----:B------:R-:W-:Y:S01]  /*7e40*/  ISETP.GE.AND P1, PT, R10, RZ, PT ;  /* 0x000000ff0a00720c */ /* 0x000fe20003f26270 */
[----:B------:R-:W-:Y:S02]  /*7e50*/  IMAD R176, R3, R2, R176 ;  /* 0x0000000203b07224 */ /* 0x000fe400078e02b0 */
[----:B------:R-:W-:-:S02]  /*7e60*/  @!P5 IMAD.IADD R175, R175, 0x1, -R3 ;  /* 0x00000001afafd824 */ /* 0x000fc400078e0a03 */
[----:B------:R-:W-:Y:S01]  /*7e70*/  @!P6 IMAD.IADD R174, R174, 0x1, -R3 ;  /* 0x00000001aeaee824 */ /* 0x000fe200078e0a03 */
[C---:B------:R-:W-:Y:S01]  /*7e80*/  ISETP.GT.U32.AND P6, PT, R3.reuse, R176, PT ;  /* 0x000000b00300720c */ /* 0x040fe20003fc4070 */
[C---:B------:R-:W-:Y:S01]  /*7e90*/  IMAD R178, R3.reuse, R6, R178 ;  /* 0x0000000603b27224 */ /* 0x040fe200078e02b2 */
[----:B------:R-:W-:Y:S01]  /*7ea0*/  ISETP.GT.U32.AND P5, PT, R3, R175, PT ;  /* 0x000000af0300720c */ /* 0x000fe20003fa4070 */
[----:B------:R-:W-:Y:S01]  /*7eb0*/  @!P4 IMAD.MOV R172, RZ, RZ, -R172 ;  /* 0x000000ffffacc224 */ /* 0x000fe200078e0aac */
[----:B------:R-:W-:Y:S01]  /*7ec0*/  ISETP.GE.AND P4, PT, R4, RZ, PT ;  /* 0x000000ff0400720c */ /* 0x000fe20003f86270 */
[----:B------:R-:W-:-:S04]  /*7ed0*/  IMAD.HI.U32 R4, R0, R177, RZ ;  /* 0x000000b100047227 */ /* 0x000fc800078e00ff */
[----:B------:R-:W-:Y:S01]  /*7ee0*/  @!P0 IMAD.MOV R174, RZ, RZ, -R174 ;  /* 0x000000ffffae8224 */ /* 0x000fe200078e0aae */
[----:B------:R-:W-:Y:S01]  /*7ef0*/  ISETP.GT.U32.AND P0, PT, R3, R178, PT ;  /* 0x000000b20300720c */ /* 0x000fe20003f04070 */
[----:B------:R-:W-:Y:S02]  /*7f00*/  IMAD.MOV R4, RZ, RZ, -R4 ;  /* 0x000000ffff047224 */ /* 0x000fe400078e0a04 */
[----:B------:R-:W-:Y:S02]  /*7f10*/  VIADD R10, R5, 0xac ;  /* 0x000000ac050a7836 */ /* 0x000fe40000000000 */
[----:B------:R-:W-:Y:S01]  /*7f20*/  IMAD R177, R3, R4, R177 ;  /* 0x0000000403b17224 */ /* 0x000fe200078e02b1 */
[C---:B------:R-:W-:Y:S01]  /*7f30*/  IADD3 R4, R5.reuse, 0xaa, RZ ;  /* 0x000000aa05047810 */ /* 0x040fe20007ffe0ff */
[----:B------:R-:W-:Y:S01]  /*7f40*/  VIADD R11, R5, 0xad ;  /* 0x000000ad050b7836 */ /* 0x000fe20000000000 */
[-C--:B------:R-:W-:Y:S01]  /*7f50*/  @!P5 IADD3 R175, R175, -R3.reuse, RZ ;  /* 0x80000003afafd210 */ /* 0x080fe20007ffe0ff */
[----:B------:R-:W-:Y:S01]  /*7f60*/  @!P6 IMAD.IADD R176, R176, 0x1, -R3 ;  /* 0x00000001b0b0e824 */ /* 0x000fe200078e0a03 */
[----:B------:R-:W-:Y:S01]  /*7f70*/  IABS R179, R4 ;  /* 0x0000000400b37213 */ /* 0x000fe20000000000 */
[----:B------:R-:W-:Y:S01]  /*7f80*/  @!P3 IMAD.MOV R173, RZ, RZ, -R173 ;  /* 0x000000ffffadb224 */ /* 0x000fe200078e0aad */
[----:B------:R-:W-:Y:S01]  /*7f90*/  IABS R181, R10 ;  /* 0x0000000a00b57213 */ /* 0x000fe20000000000 */
[----:B------:R-:W-:Y:S01]  /*7fa0*/  @!P1 IMAD.MOV R175, RZ, RZ, -R175 ;  /* 0x000000ffffaf9224 */ /* 0x000fe200078e0aaf */
[----:B------:R-:W-:Y:S01]  /*7fb0*/  @!P0 IADD3 R178, R178, -R3, RZ ;  /* 0x80000003b2b28210 */ /* 0x000fe20007ffe0ff */
[----:B------:R-:W-:Y:S01]  /*7fc0*/  IMAD.HI.U32 R2, R0, R179, RZ ;  /* 0x000000b300027227 */ /* 0x000fe200078e00ff */
[----:B------:R-:W-:-:S02]  /*7fd0*/  IABS R182, R11 ;  /* 0x0000000b00b67213 */ /* 0x000fc40000000000 */
[C---:B------:R-:W-:Y:S01]  /*7fe0*/  ISETP.GT.U32.AND P6, PT, R3.reuse, R176, PT ;  /* 0x000000b00300720c */ /* 0x040fe20003fc4070 */
[----:B------:R-:W-:Y:S01]  /*7ff0*/  IMAD.MOV R2, RZ, RZ, -R2 ;  /* 0x000000ffff027224 */ /* 0x000fe200078e0a02 */
[----:B------:R-:W-:Y:S01]  /*8000*/  ISETP.GT.U32.AND P0, PT, R3, R178, PT ;  /* 0x000000b20300720c */ /* 0x000fe20003f04070 */
[----:B------:R-:W-:Y:S01]  /*8010*/  IMAD.HI.U32 R6, R0, R182, RZ ;  /* 0x000000b600067227 */ /* 0x000fe200078e00ff */
[----:B------:R-:W-:Y:S02]  /*8020*/  ISETP.GE.AND P1, PT, R4, RZ, PT ;  /* 0x000000ff0400720c */ /* 0x000fe40003f26270 */
[----:B------:R-:W-:Y:S01]  /*8030*/  ISETP.GE.AND P3, PT, R7, RZ, PT ;  /* 0x000000ff0700720c */ /* 0x000fe20003f66270 */
[----:B------:R-:W-:Y:S01]  /*8040*/  IMAD.HI.U32 R4, R0, R181, RZ ;  /* 0x000000b500047227 */ /* 0x000fe200078e00ff */
[----:B------:R-:W-:Y:S02]  /*8050*/  IADD3 R6, -R6, RZ, RZ ;  /* 0x000000ff06067210 */ /* 0x000fe40007ffe1ff */
[----:B------:R-:W-:Y:S01]  /*8060*/  ISETP.GT.U32.AND P5, PT, R3, R177, PT ;  /* 0x000000b10300720c */ /* 0x000fe20003fa4070 */
[----:B------:R-:W-:-:S02]  /*8070*/  VIADD R7, R5, 0xab ;  /* 0x000000ab05077836 */ /* 0x000fc40000000000 */
[----:B------:R-:W-:Y:S02]  /*8080*/  IMAD.MOV R4, RZ, RZ, -R4 ;  /* 0x000000ffff047224 */ /* 0x000fe400078e0a04 */
[C---:B------:R-:W-:Y:S01]  /*8090*/  IMAD R179, R3.reuse, R2, R179 ;  /* 0x0000000203b37224 */ /* 0x040fe200078e02b3 */
[----:B------:R-:W-:Y:S01]  /*80a0*/  IABS R180, R7 ;  /* 0x0000000700b47213 */ /* 0x000fe20000000000 */
[C---:B------:R-:W-:Y:S01]  /*80b0*/  IMAD R181, R3.reuse, R4, R181 ;  /* 0x0000000403b57224 */ /* 0x040fe200078e02b5 */
[----:B------:R-:W-:Y:S01]  /*80c0*/  @!P0 IADD3 R178, R178, -R3, RZ ;  /* 0x80000003b2b28210 */ /* 0x000fe20007ffe0ff */
[----:B------:R-:W-:Y:S01]  /*80d0*/  @!P6 IMAD.IADD R176, R176, 0x1, -R3 ;  /* 0x00000001b0b0e824 */ /* 0x000fe200078e0a03 */
[----:B------:R-:W-:Y:S01]  /*80e0*/  ISETP.GT.U32.AND P6, PT, R3, R179, PT ;  /* 0x000000b30300720c */ /* 0x000fe20003fc4070 */
[----:B------:R-:W-:Y:S01]  /*80f0*/  VIADD R4, R5, 0xae ;  /* 0x000000ae05047836 */ /* 0x000fe20000000000 */
[----:B------:R-:W-:Y:S01]  /*8100*/  ISETP.GT.U32.AND P0, PT, R3, R181, PT ;  /* 0x000000b50300720c */ /* 0x000fe20003f04070 */
[----:B------:R-:W-:Y:S01]  /*8110*/  IMAD.HI.U32 R2, R0, R180, RZ ;  /* 0x000000b400027227 */ /* 0x000fe200078e00ff */
[----:B------:R-:W-:-:S02]  /*8120*/  @!P5 IADD3 R177, R177, -R3, RZ ;  /* 0x80000003b1b1d210 */ /* 0x000fc40007ffe0ff */
[----:B------:R-:W-:Y:S01]  /*8130*/  IABS R183, R4 ;  /* 0x0000000400b77213 */ /* 0x000fe20000000000 */
[C---:B------:R-:W-:Y:S01]  /*8140*/  IMAD R182, R3.reuse, R6, R182 ;  /* 0x0000000603b67224 */ /* 0x040fe200078e02b6 */
[C---:B------:R-:W-:Y:S01]  /*8150*/  ISETP.GT.U32.AND P5, PT, R3.reuse, R177, PT ;  /* 0x000000b10300720c */ /* 0x040fe20003fa4070 */
[----:B------:R-:W-:Y:S02]  /*8160*/  IMAD.MOV R2, RZ, RZ, -R2 ;  /* 0x000000ffff027224 */ /* 0x000fe400078e0a02 */
[----:B------:R-:W-:Y:S01]  /*8170*/  @!P3 IMAD.MOV R178, RZ, RZ, -R178 ;  /* 0x000000ffffb2b224 */ /* 0x000fe200078e0ab2 */
[C---:B------:R-:W-:Y:S01]  /*8180*/  ISETP.GT.U32.AND P3, PT, R3.reuse, R182, PT ;  /* 0x000000b60300720c */ /* 0x040fe20003f64070 */
[----:B------:R-:W-:Y:S02]  /*8190*/  IMAD R180, R3, R2, R180 ;  /* 0x0000000203b47224 */ /* 0x000fe400078e02b4 */
[----:B------:R-:W-:Y:S02]  /*81a0*/  VIADD R6, R5, 0xaf ;  /* 0x000000af05067836 */ /* 0x000fe40000000000 */
[----:B------:R-:W-:-:S03]  /*81b0*/  IMAD.HI.U32 R2, R0, R183, RZ ;  /* 0x000000b700027227 */ /* 0x000fc600078e00ff */
[----:B------:R-:W-:Y:S01]  /*81c0*/  IABS R184, R6 ;  /* 0x0000000600b87213 */ /* 0x000fe20000000000 */
[--C-:B------:R-:W-:Y:S02]  /*81d0*/  @!P6 IMAD.IADD R179, R179, 0x1, -R3.reuse ;  /* 0x00000001b3b3e824 */ /* 0x100fe400078e0a03 */
[----:B------:R-:W-:Y:S01]  /*81e0*/  @!P2 IMAD.MOV R176, RZ, RZ, -R176 ;  /* 0x000000ffffb0a224 */ /* 0x000fe200078e0ab0 */
[C---:B------:R-:W-:Y:S01]  /*81f0*/  ISETP.GT.U32.AND P2, PT, R3.reuse, R180, PT ;  /* 0x000000b40300720c */ /* 0x040fe20003f44070 */
[----:B------:R-:W-:Y:S01]  /*8200*/  IMAD.MOV R2, RZ, RZ, -R2 ;  /* 0x000000ffff027224 */ /* 0x000fe200078e0a02 */
[----:B------:R-:W-:Y:S01]  /*8210*/  ISETP.GT.U32.AND P6, PT, R3, R179, PT ;  /* 0x000000b30300720c */ /* 0x000fe20003fc4070 */
[----:B------:R-:W-:Y:S01]  /*8220*/  @!P0 IMAD.IADD R181, R181, 0x1, -R3 ;  /* 0x00000001b5b58824 */ /* 0x000fe200078e0a03 */
[----:B------:R-:W-:Y:S01]  /*8230*/  @!P3 IADD3 R182, R182, -R3, RZ ;  /* 0x80000003b6b6b210 */ /* 0x000fe20007ffe0ff */
[C---:B------:R-:W-:Y:S02]  /*8240*/  IMAD R183, R3.reuse, R2, R183 ;  /* 0x0000000203b77224 */ /* 0x040fe400078e02b7 */
[----:B------:R-:W-:Y:S01]  /*8250*/  IMAD.HI.U32 R2, R0, R184, RZ ;  /* 0x000000b800027227 */ /* 0x000fe200078e00ff */
[----:B------:R-:W-:-:S03]  /*8260*/  ISETP.GT.U32.AND P3, PT, R3, R181, PT ;  /* 0x000000b50300720c */ /* 0x000fc60003f64070 */
[--C-:B------:R-:W-:Y:S01]  /*8270*/  @!P5 IMAD.IADD R177, R177, 0x1, -R3.reuse ;  /* 0x00000001b1b1d824 */ /* 0x100fe200078e0a03 */
[----:B------:R-:W-:Y:S01]  /*8280*/  IADD3 R2, -R2, RZ, RZ ;  /* 0x000000ff02027210 */ /* 0x000fe20007ffe1ff */
[----:B------:R-:W-:Y:S01]  /*8290*/  @!P2 IMAD.IADD R180, R180, 0x1, -R3 ;  /* 0x00000001b4b4a824 */ /* 0x000fe200078e0a03 */
[----:B------:R-:W-:Y:S01]  /*82a0*/  ISETP.GE.AND P5, PT, R7, RZ, PT ;  /* 0x000000ff0700720c */ /* 0x000fe20003fa6270 */
[----:B------:R-:W-:Y:S01]  /*82b0*/  @!P4 IMAD.MOV R177, RZ, RZ, -R177 ;  /* 0x000000ffffb1c224 */ /* 0x000fe200078e0ab1 */
[----:B------:R-:W-:Y:S01]  /*82c0*/  @!P6 IADD3 R179, R179, -R3, RZ ;  /* 0x80000003b3b3e210 */ /* 0x000fe20007ffe0ff */
[C---:B------:R-:W-:Y:S01]  /*82d0*/  IMAD R184, R3.reuse, R2, R184 ;  /* 0x0000000203b87224 */ /* 0x040fe200078e02b8 */
[----:B------:R-:W-:Y:S01]  /*82e0*/  ISETP.GT.U32.AND P0, PT, R3, R180, PT ;  /* 0x000000b40300720c */ /* 0x000fe20003f04070 */
[----:B------:R-:W-:Y:S01]  /*82f0*/  VIADD R7, R5, 0xb0 ;  /* 0x000000b005077836 */ /* 0x000fe20000000000 */
        /* <DEDUP_REMOVED lines=8> */
[----:B------:R-:W-:Y:S01]  /*8380*/  ISETP.GE.AND P2, PT, R4, RZ, PT ;  /* 0x000000ff0400720c */ /* 0x000fe20003f46270 */
[----:B------:R-:W-:Y:S01]  /*8390*/  VIADD R12, R5, 0xb7 ;  /* 0x000000b7050c7836 */ /* 0x000fe20000000000 */
[----:B------:R-:W-:Y:S01]  /*83a0*/  IABS R186, R10 ;  /* 0x0000000a00ba7213 */ /* 0x000fe20000000000 */
[----:B------:R-:W-:Y:S01]  /*83b0*/  @!P0 IMAD.IADD R180, R180, 0x1, -R3 ;  /* 0x00000001b4b48824 */ /* 0x000fe200078e0a03 */
[----:B------:R-:W-:Y:S01]  /*83c0*/  IABS R187, R11 ;  /* 0x0000000b00bb7213 */ /* 0x000fe20000000000 */
[----:B------:R-:W-:Y:S01]  /*83d0*/  @!P4 IMAD.MOV R181, RZ, RZ, -R181 ;  /* 0x000000ffffb5c224 */ /* 0x000fe200078e0ab5 */
[----:B------:R-:W-:Y:S01]  /*83e0*/  ISETP.GT.U32.AND P0, PT, R3, R183, PT ;  /* 0x000000b70300720c */ /* 0x000fe20003f04070 */
[----:B------:R-:W-:Y:S01]  /*83f0*/  IMAD.HI.U32 R4, R0, R186, RZ ;  /* 0x000000ba00047227 */ /* 0x000fe200078e00ff */
[----:B------:R-:W-:-:S02]  /*8400*/  @!P3 IADD3 R184, R184, -R3, RZ ;  /* 0x80000003b8b8b210 */ /* 0x000fc40007ffe0ff */
[----:B------:R-:W-:Y:S01]  /*8410*/  @!P1 IADD3 R182, R182, -R3, RZ ;  /* 0x80000003b6b69210 */ /* 0x000fe20007ffe0ff */
[----:B------:R-:W-:Y:S01]  /*8420*/  @!P5 IMAD.MOV R180, RZ, RZ, -R180 ;  /* 0x000000ffffb4d224 */ /* 0x000fe200078e0ab4 */
[----:B------:R-:W-:Y:S01]  /*8430*/  ISETP.GE.AND P1, PT, R6, RZ, PT ;  /* 0x000000ff0600720c */ /* 0x000fe20003f26270 */
[----:B------:R-:W-:Y:S01]  /*8440*/  IMAD.HI.U32 R6, R0, R187, RZ ;  /* 0x000000bb00067227 */ /* 0x000fe200078e00ff */
[C---:B------:R-:W-:Y:S02]  /*8450*/  ISETP.GT.U32.AND P5, PT, R3.reuse, R184, PT ;  /* 0x000000b80300720c */ /* 0x040fe40003fa4070 */
[----:B------:R-:W-:Y:S01]  /*8460*/  IABS R185, R7 ;  /* 0x0000000700b97213 */ /* 0x000fe20000000000 */
[----:B------:R-:W-:Y:S01]  /*8470*/  IMAD.MOV R4, RZ, RZ, -R4 ;  /* 0x000000ffff047224 */ /* 0x000fe200078e0a04 */
[----:B------:R-:W-:Y:S01]  /*8480*/  IABS R192, R12 ;  /* 0x0000000c00c07213 */ /* 0x000fe20000000000 */
[----:B------:R-:W-:Y:S02]  /*8490*/  IMAD.MOV R6, RZ, RZ, -R6 ;  /* 0x000000ffff067224 */ /* 0x000fe400078e0a06 */
[----:B------:R-:W-:-:S02]  /*84a0*/  IMAD R186, R3, R4, R186 ;  /* 0x0000000403ba7224 */ /* 0x000fc400078e02ba */
[----:B------:R-:W-:Y:S01]  /*84b0*/  IMAD R187, R3, R6, R187 ;  /* 0x0000000603bb7224 */ /* 0x000fe200078e02bb */
[----:B------:R-:W-:Y:S01]  /*84c0*/  IADD3 R6, R5, 0xb3, RZ ;  /* 0x000000b305067810 */ /* 0x000fe20007ffe0ff */
[----:B------:R-:W-:Y:S01]  /*84d0*/  @!P6 IMAD.MOV R182, RZ, RZ, -R182 ;  /* 0x000000ffffb6e224 */ /* 0x000fe200078e0ab6 */
[C---:B------:R-:W-:Y:S01]  /*84e0*/  ISETP.GT.U32.AND P6, PT, R3.reuse, R186, PT ;  /* 0x000000ba0300720c */ /* 0x040fe20003fc4070 */
[----:B------:R-:W-:Y:S01]  /*84f0*/  IMAD.HI.U32 R2, R0, R185, RZ ;  /* 0x000000b900027227 */ /* 0x000fe200078e00ff */
[----:B------:R-:W-:Y:S02]  /*8500*/  @!P5 IADD3 R184, R184, -R3, RZ ;  /* 0x80000003b8b8d210 */ /* 0x000fe40007ffe0ff */
[----:B------:R-:W-:Y:S01]  /*8510*/  ISETP.GT.U32.AND P5, PT, R3, R187, PT ;  /* 0x000000bb0300720c */ /* 0x000fe20003fa4070 */
[----:B------:R-:W-:Y:S01]  /*8520*/  @!P0 IMAD.IADD R183, R183, 0x1, -R3 ;  /* 0x00000001b7b78824 */ /* 0x000fe200078e0a03 */
[----:B------:R-:W-:Y:S01]  /*8530*/  ISETP.GE.AND P0, PT, R7, RZ, PT ;  /* 0x000000ff0700720c */ /* 0x000fe20003f06270 */
[----:B------:R-:W-:Y:S01]  /*8540*/  IMAD.MOV R2, RZ, RZ, -R2 ;  /* 0x000000ffff027224 */ /* 0x000fe200078e0a02 */
[----:B------:R-:W-:Y:S01]  /*8550*/  IABS R188, R6 ;  /* 0x0000000600bc7213 */ /* 0x000fe20000000000 */
[----:B------:R-:W-:Y:S01]  /*8560*/  VIADD R7, R5, 0xb4 ;  /* 0x000000b405077836 */ /* 0x000fe20000000000 */
[C---:B------:R-:W-:Y:S01]  /*8570*/  ISETP.GT.U32.AND P3, PT, R3.reuse, R183, PT ;  /* 0x000000b70300720c */ /* 0x040fe20003f64070 */
[----:B------:R-:W-:-:S02]  /*8580*/  IMAD R185, R3, R2, R185 ;  /* 0x0000000203b97224 */ /* 0x000fc400078e02b9 */
[----:B------:R-:W-:Y:S01]  /*8590*/  IMAD.HI.U32 R2, R0, R188, RZ ;  /* 0x000000bc00027227 */ /* 0x000fe200078e00ff */
[----:B------:R-:W-:Y:S02]  /*85a0*/  IABS R189, R7 ;  /* 0x0000000700bd7213 */ /* 0x000fe40000000000 */
[----:B------:R-:W-:Y:S01]  /*85b0*/  ISETP.GT.U32.AND P4, PT, R3, R185, PT ;  /* 0x000000b90300720c */ /* 0x000fe20003f84070 */
[--C-:B------:R-:W-:Y:S01]  /*85c0*/  @!P6 IMAD.IADD R186, R186, 0x1, -R3.reuse ;  /* 0x00000001babae824 */ /* 0x100fe200078e0a03 */
[----:B------:R-:W-:Y:S01]  /*85d0*/  IADD3 R4, -R2, RZ, RZ ;  /* 0x000000ff02047210 */ /* 0x000fe20007ffe1ff */
[----:B------:R-:W-:Y:S02]  /*85e0*/  @!P5 IMAD.IADD R187, R187, 0x1, -R3 ;  /* 0x00000001bbbbd824 */ /* 0x000fe400078e0a03 */
[----:B------:R-:W-:Y:S01]  /*85f0*/  IMAD.HI.U32 R2, R0, R189, RZ ;  /* 0x000000bd00027227 */ /* 0x000fe200078e00ff */
[----:B------:R-:W-:-:S03]  /*8600*/  ISETP.GT.U32.AND P5, PT, R3, R186, PT ;  /* 0x000000ba0300720c */ /* 0x000fc60003fa4070 */
[----:B------:R-:W-:Y:S02]  /*8610*/  IMAD.MOV R2, RZ, RZ, -R2 ;  /* 0x000000ffff027224 */ /* 0x000fe400078e0a02 */
[----:B------:R-:W-:Y:S01]  /*8620*/  @!P3 IMAD.IADD R183, R183, 0x1, -R3 ;  /* 0x00000001b7b7b824 */ /* 0x000fe200078e0a03 */
[----:B------:R-:W-:Y:S01]  /*8630*/  ISETP.GE.AND P3, PT, R10, RZ, PT ;  /* 0x000000ff0a00720c */ /* 0x000fe20003f66270 */
[----:B------:R-:W-:Y:S02]  /*8640*/  IMAD R189, R3, R2, R189 ;  /* 0x0000000203bd7224 */ /* 0x000fe400078e02bd */
[----:B------:R-:W-:Y:S02]  /*8650*/  VIADD R10, R5, 0xb5 ;  /* 0x000000b5050a7836 */ /* 0x000fe40000000000 */
[--C-:B------:R-:W-:Y:S01]  /*8660*/  @!P4 IMAD.IADD R185, R185, 0x1, -R3.reuse ;  /* 0x00000001b9b9c824 */ /* 0x100fe200078e0a03 */
[----:B------:R-:W-:Y:S01]  /*8670*/  ISETP.GE.AND P4, PT, R11, RZ, PT ;  /* 0x000000ff0b00720c */ /* 0x000fe20003f86270 */
[----:B------:R-:W-:Y:S01]  /*8680*/  @!P5 IMAD.IADD R186, R186, 0x1, -R3 ;  /* 0x00000001babad824 */ /* 0x000fe200078e0a03 */
[C---:B------:R-:W-:Y:S01]  /*8690*/  ISETP.GT.U32.AND P5, PT, R3.reuse, R189, PT ;  /* 0x000000bd0300720c */ /* 0x040fe20003fa4070 */
[----:B------:R-:W-:Y:S01]  /*86a0*/  IMAD R188, R3, R4, R188 ;  /* 0x0000000403bc7224 */ /* 0x000fe200078e02bc */
[----:B------:R-:W-:Y:S01]  /*86b0*/  IABS R190, R10 ;  /* 0x0000000a00be7213 */ /* 0x000fe20000000000 */
[----:B------:R-:W-:Y:S01]  /*86c0*/  @!P2 IMAD.MOV R183, RZ, RZ, -R183 ;  /* 0x000000ffffb7a224 */ /* 0x000fe200078e0ab7 */
[----:B------:R-:W-:Y:S01]  /*86d0*/  IADD3 R11, R5, 0xb6, RZ ;  /* 0x000000b6050b7810 */ /* 0x000fe20007ffe0ff */
[----:B------:R-:W-:Y:S01]  /*86e0*/  @!P1 IMAD.MOV R184, RZ, RZ, -R184 ;  /* 0x000000ffffb89224 */ /* 0x000fe200078e0ab8 */
[----:B------:R-:W-:Y:S01]  /*86f0*/  ISETP.GT.U32.AND P6, PT, R3, R185, PT ;  /* 0x000000b90300720c */ /* 0x000fe20003fc4070 */
[----:B------:R-:W-:Y:S01]  /*8700*/  IMAD.HI.U32 R2, R0, R190, RZ ;  /* 0x000000be00027227 */ /* 0x000fe200078e00ff */
[----:B------:R-:W-:-:S02]  /*8710*/  IABS R191, R11 ;  /* 0x0000000b00bf7213 */ /* 0x000fc40000000000 */
[----:B------:R-:W-:Y:S01]  /*8720*/  ISETP.GT.U32.AND P2, PT, R3, R187, PT ;  /* 0x000000bb0300720c */ /* 0x000fe20003f44070 */
[----:B------:R-:W-:Y:S02]  /*8730*/  IMAD.MOV R4, RZ, RZ, -R2 ;  /* 0x000000ffff047224 */ /* 0x000fe400078e0a02 */
[----:B------:R-:W-:Y:S01]  /*8740*/  @!P5 IADD3 R189, R189, -R3, RZ ;  /* 0x80000003bdbdd210 */ /* 0x000fe20007ffe0ff */
[----:B------:R-:W-:-:S03]  /*8750*/  IMAD.HI.U32 R2, R0, R191, RZ ;  /* 0x000000bf00027227 */ /* 0x000fc600078e00ff */
[C---:B------:R-:W-:Y:S01]  /*8760*/  ISETP.GT.U32.AND P5, PT, R3.reuse, R189, PT ;  /* 0x000000bd0300720c */ /* 0x040fe20003fa4070 */
[----:B------:R-:W-:Y:S02]  /*8770*/  IMAD R190, R3, R4, R190 ;  /* 0x0000000403be7224 */ /* 0x000fe400078e02be */
[----:B------:R-:W-:Y:S02]  /*8780*/  IMAD.MOV R4, RZ, RZ, -R2 ;  /* 0x000000ffff047224 */ /* 0x000fe400078e0a02 */
[----:B------:R-:W-:Y:S01]  /*8790*/  @!P6 IMAD.IADD R185, R185, 0x1, -R3 ;  /* 0x00000001b9b9e824 */ /* 0x000fe200078e0a03 */
[C---:B------:R-:W-:Y:S01]  /*87a0*/  ISETP.GT.U32.AND P6, PT, R3.reuse, R188, PT ;  /* 0x000000bc0300720c */ /* 0x040fe20003fc4070 */
[----:B------:R-:W-:Y:S01]  /*87b0*/  IMAD R191, R3, R4, R191 ;  /* 0x0000000403bf7224 */ /* 0x000fe200078e02bf */
[----:B------:R-:W-:Y:S01]  /*87c0*/  @!P2 IADD3 R187, R187, -R3, RZ ;  /* 0x80000003bbbba210 */ /* 0x000fe20007ffe0ff */
[----:B------:R-:W-:Y:S01]  /*87d0*/  VIADD R4, R5, 0xb8 ;  /* 0x000000b805047836 */ /* 0x000fe20000000000 */
[----:B------:R-:W-:Y:S01]  /*87e0*/  ISETP.GE.AND P2, PT, R6, RZ, PT ;  /* 0x000000ff0600720c */ /* 0x000fe20003f46270 */
[----:B------:R-:W-:Y:S01]  /*87f0*/  IMAD.HI.U32 R2, R0, R192, RZ ;  /* 0x000000c000027227 */ /* 0x000fe200078e00ff */
[----:B------:R-:W-:-:S02]  /*8800*/  @!P4 IADD3 R187, -R187, RZ, RZ ;  /* 0x000000ffbbbbc210 */ /* 0x000fc40007ffe1ff */
[----:B------:R-:W-:Y:S01]  /*8810*/  @!P5 IADD3 R189, R189, -R3, RZ ;  /* 0x80000003bdbdd210 */ /* 0x000fe20007ffe0ff */
[----:B------:R-:W-:Y:S01]  /*8820*/  IMAD.MOV R2, RZ, RZ, -R2 ;  /* 0x000000ffff027224 */ /* 0x000fe200078e0a02 */
[----:B------:R-:W-:Y:S01]  /*8830*/  ISETP.GT.U32.AND P5, PT, R3, R191, PT ;  /* 0x000000bf0300720c */ /* 0x000fe20003fa4070 */
[----:B------:R-:W-:Y:S01]  /*8840*/  @!P0 IMAD.MOV R185, RZ, RZ, -R185 ;  /* 0x000000ffffb98224 */ /* 0x000fe200078e0ab9 */
[----:B------:R-:W-:Y:S01]  /*8850*/  IABS R193, R4 ;  /* 0x0000000400c17213 */ /* 0x000fe20000000000 */
[----:B------:R-:W-:Y:S01]  /*8860*/  @!P6 IMAD.IADD R188, R188, 0x1, -R3 ;  /* 0x00000001bcbce824 */ /* 0x000fe200078e0a03 */
[----:B------:R-:W-:Y:S01]  /*8870*/  ISETP.GE.AND P6, PT, R7, RZ, PT ;  /* 0x000000ff0700720c */ /* 0x000fe20003fc6270 */
[C---:B------:R-:W-:Y:S01]  /*8880*/  IMAD R192, R3.reuse, R2, R192 ;  /* 0x0000000203c07224 */ /* 0x040fe200078e02c0 */
[C---:B------:R-:W-:Y:S01]  /*8890*/  ISETP.GT.U32.AND P0, PT, R3.reuse, R190, PT ;  /* 0x000000be0300720c */ /* 0x040fe20003f04070 */
[----:B------:R-:W-:Y:S01]  /*88a0*/  IMAD.HI.U32 R2, R0, R193, RZ ;  /* 0x000000c100027227 */ /* 0x000fe200078e00ff */
[----:B------:R-:W-:-:S02]  /*88b0*/  ISETP.GT.U32.AND P1, PT, R3, R188, PT ;  /* 0x000000bc0300720c */ /* 0x000fc40003f24070 */
[----:B------:R-:W-:Y:S01]  /*88c0*/  ISETP.GE.AND P4, PT, R11, RZ, PT ;  /* 0x000000ff0b00720c */ /* 0x000fe20003f86270 */
[----:B------:R-:W-:Y:S02]  /*88d0*/  IMAD.MOV R2, RZ, RZ, -R2 ;  /* 0x000000ffff027224 */ /* 0x000fe400078e0a02 */
[----:B------:R-:W-:Y:S02]  /*88e0*/  @!P5 IMAD.IADD R191, R191, 0x1, -R3 ;  /* 0x00000001bfbfd824 */ /* 0x000fe400078e0a03 */
[----:B------:R-:W-:Y:S02]  /*88f0*/  IMAD R193, R3, R2, R193 ;  /* 0x0000000203c17224 */ /* 0x000fe400078e02c1 */
[----:B------:R-:W-:Y:S01]  /*8900*/  @!P6 IADD3 R189, -R189, RZ, RZ ;  /* 0x000000ffbdbde210 */ /* 0x000fe20007ffe1ff */
[----:B------:R-:W-:Y:S01]  /*8910*/  VIADD R7, R5, 0xbb ;  /* 0x000000bb05077836 */ /* 0x000fe20000000000 */
[C---:B------:R-:W-:Y:S01]  /*8920*/  ISETP.GT.U32.AND P5, PT, R3.reuse, R191, PT ;  /* 0x000000bf0300720c */ /* 0x040fe20003fa4070 */
[--C-:B------:R-:W-:Y:S01]  /*8930*/  @!P0 IMAD.IADD R190, R190, 0x1, -R3.reuse ;  /* 0x00000001bebe8824 */ /* 0x100fe200078e0a03 */
[----:B------:R-:W-:Y:S01]  /*8940*/  ISETP.GT.U32.AND P6, PT, R3, R192, PT ;  /* 0x000000c00300720c */ /* 0x000fe20003fc4070 */
[--C-:B------:R-:W-:Y:S01]  /*8950*/  @!P1 IMAD.IADD R188, R188, 0x1, -R3.reuse ;  /* 0x00000001bcbc9824 */ /* 0x100fe200078e0a03 */
[----:B------:R-:W-:Y:S01]  /*8960*/  IABS R196, R7 ;  /* 0x0000000700c47213 */ /* 0x000fe20000000000 */
[----:B------:R-:W-:Y:S01]  /*8970*/  VIADD R6, R5, 0xba ;  /* 0x000000ba05067836 */ /* 0x000fe20000000000 */
[----:B------:R-:W-:Y:S01]  /*8980*/  ISETP.GT.U32.AND P0, PT, R3, R190, PT ;  /* 0x000000be0300720c */ /* 0x000fe20003f04070 */
[----:B------:R-:W-:Y:S01]  /*8990*/  @!P2 IMAD.MOV R188, RZ, RZ, -R188 ;  /* 0x000000ffffbca224 */ /* 0x000fe200078e0abc */
[----:B------:R-:W-:Y:S01]  /*89a0*/  ISETP.GE.AND P2, PT, R4, RZ, PT ;  /* 0x000000ff0400720c */ /* 0x000fe20003f46270 */
[----:B------:R-:W-:Y:S01]  /*89b0*/  VIADD R4, R5, 0xb9 ;  /* 0x000000b905047836 */ /* 0x000fe20000000000 */
[----:B------:R-:W-:Y:S01]  /*89c0*/  IABS R195, R6 ;  /* 0x0000000600c37213 */ /* 0x000fe20000000000 */
[----:B------:R-:W-:Y:S01]  /*89d0*/  @!P3 IMAD.MOV R186, RZ, RZ, -R186 ;  /* 0x000000ffffbab224 */ /* 0x000fe200078e0aba */
[----:B------:R-:W-:Y:S01]  /*89e0*/  ISETP.GE.AND P3, PT, R10, RZ, PT ;  /* 0x000000ff0a00720c */ /* 0x000fe20003f66270 */
[--C-:B------:R-:W-:Y:S01]  /*89f0*/  @!P5 IMAD.IADD R191, R191, 0x1, -R3.reuse ;  /* 0x00000001bfbfd824 */ /* 0x100fe200078e0a03 */
[----:B------:R-:W-:Y:S01]  /*8a00*/  ISETP.GT.U32.AND P5, PT, R3, R193, PT ;  /* 0x000000c10300720c */ /* 0x000fe20003fa4070 */
[----:B------:R-:W-:Y:S01]  /*8a10*/  @!P6 IMAD.IADD R192, R192, 0x1, -R3 ;  /* 0x00000001c0c0e824 */ /* 0x000fe200078e0a03 */
[----:B------:R-:W-:Y:S01]  /*8a20*/  IABS R194, R4 ;  /* 0x0000000400c27213 */ /* 0x000fe20000000000 */
[----:B------:R-:W-:Y:S01]  /*8a30*/  @!P4 IMAD.MOV R191, RZ, RZ, -R191 ;  /* 0x000000ffffbfc224 */ /* 0x000fe200078e0abf */
[----:B------:R-:W-:Y:S01]  /*8a40*/  ISETP.GE.AND P1, PT, R12, RZ, PT ;  /* 0x000000ff0c00720c */ /* 0x000fe20003f26270 */
[----:B------:R-:W-:Y:S01]  /*8a50*/  VIADD R10, R5, 0xbe ;  /* 0x000000be050a7836 */ /* 0x000fe20000000000 */
[----:B------:R-:W-:Y:S01]  /*8a60*/  ISETP.GT.U32.AND P6, PT, R3, R192, PT ;  /* 0x000000c00300720c */ /* 0x000fe20003fc4070 */
[----:B------:R-:W-:Y:S01]  /*8a70*/  IMAD.HI.U32 R2, R0, R194, RZ ;  /* 0x000000c200027227 */ /* 0x000fe200078e00ff */
[----:B------:R-:W-:-:S02]  /*8a80*/  @!P0 IADD3 R190, R190, -R3, RZ ;  /* 0x80000003bebe8210 */ /* 0x000fc40007ffe0ff */
[----:B------:R-:W-:Y:S01]  /*8a90*/  ISETP.GE.AND P0, PT, R4, RZ, PT ;  /* 0x000000ff0400720c */ /* 0x000fe20003f06270 */
[----:B------:R-:W-:Y:S01]  /*8aa0*/  IMAD.MOV R2, RZ, RZ, -R2 ;  /* 0x000000ffff027224 */ /* 0x000fe200078e0a02 */
[----:B------:R-:W-:Y:S01]  /*8ab0*/  ISETP.GE.AND P4, PT, R7, RZ, PT ;  /* 0x000000ff0700720c */ /* 0x000fe20003f86270 */
[----:B------:R-:W-:Y:S01]  /*8ac0*/  @!P5 IMAD.IADD R193, R193, 0x1, -R3 ;  /* 0x00000001c1c1d824 */ /* 0x000fe200078e0a03 */
[----:B------:R-:W-:Y:S01]  /*8ad0*/  IADD3 R7, R5, 0xbd, RZ ;  /* 0x000000bd05077810 */ /* 0x000fe20007ffe0ff */
[C---:B------:R-:W-:Y:S01]  /*8ae0*/  IMAD R194, R3.reuse, R2, R194 ;  /* 0x0000000203c27224 */ /* 0x040fe200078e02c2 */
[----:B------:R-:W-:Y:S01]  /*8af0*/  @!P3 IADD3 R190, -R190, RZ, RZ ;  /* 0x000000ffbebeb210 */ /* 0x000fe20007ffe1ff */
[----:B------:R-:W-:Y:S01]  /*8b00*/  IMAD.HI.U32 R2, R0, R196, RZ ;  /* 0x000000c400027227 */ /* 0x000fe200078e00ff */
[C---:B------:R-:W-:Y:S02]  /*8b10*/  ISETP.GT.U32.AND P5, PT, R3.reuse, R193, PT ;  /* 0x000000c10300720c */ /* 0x040fe40003fa4070 */
[----:B------:R-:W-:Y:S01]  /*8b20*/  @!P6 IADD3 R192, R192, -R3, RZ ;  /* 0x80000003c0c0e210 */ /* 0x000fe20007ffe0ff */
[----:B------:R-:W-:Y:S01]  /*8b30*/  IMAD.MOV R2, RZ, RZ, -R2 ;  /* 0x000000ffff027224 */ /* 0x000fe200078e0a02 */
[----:B------:R-:W-:Y:S01]  /*8b40*/  ISETP.GT.U32.AND P6, PT, R3, R194, PT ;  /* 0x000000c20300720c */ /* 0x000fe20003fc4070 */
[----:B------:R-:W-:Y:S01]  /*8b50*/  IMAD.HI.U32 R4, R0, R195, RZ ;  /* 0x000000c300047227 */ /* 0x000fe200078e00ff */
[----:B------:R-:W-:-:S02]  /*8b60*/  IABS R198, R7 ;  /* 0x0000000700c67213 */ /* 0x000fc40000000000 */
[----:B------:R-:W-:Y:S01]  /*8b70*/  ISETP.GE.AND P3, PT, R6, RZ, PT ;  /* 0x000000ff0600720c */ /* 0x000fe20003f66270 */
[----:B------:R-:W-:Y:S01]  /*8b80*/  IMAD R196, R3, R2, R196 ;  /* 0x0000000203c47224 */ /* 0x000fe200078e02c4 */
[----:B------:R-:W-:Y:S01]  /*8b90*/  IABS R199, R10 ;  /* 0x0000000a00c77213 */ /* 0x000fe20000000000 */
[----:B------:R-:W-:Y:S01]  /*8ba0*/  IMAD.MOV R4, RZ, RZ, -R4 ;  /* 0x000000ffff047224 */ /* 0x000fe200078e0a04 */
[C---:B------:R-:W-:Y:S01]  /*8bb0*/  IADD3 R12, R5.reuse, 0xcc, RZ ;  /* 0x000000cc050c7810 */ /* 0x040fe20007ffe0ff */
[----:B------:R-:W-:Y:S01]  /*8bc0*/  VIADD R6, R5, 0xbc ;  /* 0x000000bc05067836 */ /* 0x000fe20000000000 */
[----:B------:R-:W-:Y:S01]  /*8bd0*/  @!P5 IADD3 R193, R193, -R3, RZ ;  /* 0x80000003c1c1d210 */ /* 0x000fe20007ffe0ff */
[C---:B------:R-:W-:Y:S01]  /*8be0*/  IMAD R195, R3.reuse, R4, R195 ;  /* 0x0000000403c37224 */ /* 0x040fe200078e02c3 */
[----:B------:R-:W-:Y:S01]  /*8bf0*/  ISETP.GT.U32.AND P5, PT, R3, R196, PT ;  /* 0x000000c40300720c */ /* 0x000fe20003fa4070 */
[----:B------:R-:W-:Y:S01]  /*8c00*/  @!P6 IMAD.IADD R194, R194, 0x1, -R3 ;  /* 0x00000001c2c2e824 */ /* 0x000fe200078e0a03 */
[----:B------:R-:W-:Y:S01]  /*8c10*/  IABS R197, R6 ;  /* 0x0000000600c57213 */ /* 0x000fe20000000000 */
[----:B------:R-:W-:Y:S01]  /*8c20*/  IMAD.HI.U32 R4, R0, R198, RZ ;  /* 0x000000c600047227 */ /* 0x000fe200078e00ff */
[----:B------:R-:W-:-:S02]  /*8c30*/  IABS R213, R12 ;  /* 0x0000000c00d57213 */ /* 0x000fc40000000000 */
[C---:B------:R-:W-:Y:S01]  /*8c40*/  ISETP.GT.U32.AND P6, PT, R3.reuse, R194, PT ;  /* 0x000000c20300720c */ /* 0x040fe20003fc4070 */
[----:B------:R-:W-:Y:S01]  /*8c50*/  @!P1 IMAD.MOV R192, RZ, RZ, -R192 ;  /* 0x000000ffffc09224 */ /* 0x000fe200078e0ac0 */
[----:B------:R-:W-:Y:S01]  /*8c60*/  ISETP.GT.U32.AND P1, PT, R3, R195, PT ;  /* 0x000000c30300720c */ /* 0x000fe20003f24070 */
[----:B------:R-:W-:Y:S01]  /*8c70*/  @!P2 IMAD.MOV R193, RZ, RZ, -R193 ;  /* 0x000000ffffc1a224 */ /* 0x000fe200078e0ac1 */
[----:B------:R-:W-:Y:S01]  /*8c80*/  ISETP.GE.AND P2, PT, R6, RZ, PT ;  /* 0x000000ff0600720c */ /* 0x000fe20003f46270 */
[----:B------:R-:W-:Y:S01]  /*8c90*/  IMAD.HI.U32 R6, R0, R199, RZ ;  /* 0x000000c700067227 */ /* 0x000fe200078e00ff */
[----:B------:R-:W-:-:S03]  /*8ca0*/  IADD3 R4, -R4, RZ, RZ ;  /* 0x000000ff04047210 */ /* 0x000fc60007ffe1ff */
[--C-:B------:R-:W-:Y:S02]  /*8cb0*/  @!P5 IMAD.IADD R196, R196, 0x1, -R3.reuse ;  /* 0x00000001c4c4d824 */ /* 0x100fe400078e0a03 */
[----:B------:R-:W-:Y:S02]  /*8cc0*/  IMAD.MOV R6, RZ, RZ, -R6 ;  /* 0x000000ffff067224 */ /* 0x000fe400078e0a06 */
[----:B------:R-:W-:Y:S01]  /*8cd0*/  @!P6 IMAD.IADD R194, R194, 0x1, -R3 ;  /* 0x00000001c2c2e824 */ /* 0x000fe200078e0a03 */
[C---:B------:R-:W-:Y:S01]  /*8ce0*/  ISETP.GT.U32.AND P5, PT, R3.reuse, R196, PT ;  /* 0x000000c40300720c */ /* 0x040fe20003fa4070 */
[----:B------:R-:W-:Y:S01]  /*8cf0*/  IMAD R198, R3, R4, R198 ;  /* 0x0000000403c67224 */ /* 0x000fe200078e02c6 */
[----:B------:R-:W-:Y:S01]  /*8d00*/  ISETP.GE.AND P6, PT, R7, RZ, PT ;  /* 0x000000ff0700720c */ /* 0x000fe20003fc6270 */
[----:B------:R-:W-:Y:S01]  /*8d10*/  IMAD R199, R3, R6, R199 ;  /* 0x0000000603c77224 */ /* 0x000fe200078e02c7 */
[----:B------:R-:W-:Y:S01]  /*8d20*/  IADD3 R6, R5, 0xc0, RZ ;  /* 0x000000c005067810 */ /* 0x000fe20007ffe0ff */
[----:B------:R-:W-:Y:S01]  /*8d30*/  @!P0 IMAD.MOV R194, RZ, RZ, -R194 ;  /* 0x000000ffffc28224 */ /* 0x000fe200078e0ac2 */
[----:B------:R-:W-:Y:S01]  /*8d40*/  ISETP.GT.U32.AND P0, PT, R3, R198, PT ;  /* 0x000000c60300720c */ /* 0x000fe20003f04070 */
[----:B------:R-:W-:Y:S01]  /*8d50*/  @!P1 IMAD.IADD R195, R195, 0x1, -R3 ;  /* 0x00000001c3c39824 */ /* 0x000fe200078e0a03 */
[----:B------:R-:W-:Y:S01]  /*8d60*/  IABS R201, R6 ;  /* 0x0000000600c97213 */ /* 0x000fe20000000000 */
[----:B------:R-:W-:-:S03]  /*8d70*/  IMAD.HI.U32 R2, R0, R197, RZ ;  /* 0x000000c500027227 */ /* 0x000fc600078e00ff */
[C---:B------:R-:W-:Y:S01]  /*8d80*/  ISETP.GT.U32.AND P1, PT, R3.reuse, R195, PT ;  /* 0x000000c30300720c */ /* 0x040fe20003f24070 */
[----:B------:R-:W-:Y:S01]  /*8d90*/  @!P5 IMAD.IADD R196, R196, 0x1, -R3 ;  /* 0x00000001c4c4d824 */ /* 0x000fe200078e0a03 */
[C---:B------:R-:W-:Y:S01]  /*8da0*/  ISETP.GT.U32.AND P5, PT, R3.reuse, R199, PT ;  /* 0x000000c70300720c */ /* 0x040fe20003fa4070 */
[----:B------:R-:W-:Y:S02]  /*8db0*/  IMAD.MOV R2, RZ, RZ, -R2 ;  /* 0x000000ffff027224 */ /* 0x000fe400078e0a02 */
[----:B------:R-:W-:Y:S02]  /*8dc0*/  IMAD.HI.U32 R4, R0, R201, RZ ;  /* 0x000000c900047227 */ /* 0x000fe400078e00ff */
[----:B------:R-:W-:Y:S02]  /*8dd0*/  @!P0 IADD3 R198, R198, -R3, RZ ;  /* 0x80000003c6c68210 */ /* 0x000fe40007ffe0ff */
[----:B------:R-:W-:Y:S01]  /*8de0*/  IMAD R197, R3, R2, R197 ;  /* 0x0000000203c57224 */ /* 0x000fe200078e02c5 */
[----:B------:R-:W-:Y:S01]  /*8df0*/  IADD3 R4, -R4, RZ, RZ ;  /* 0x000000ff04047210 */ /* 0x000fe20007ffe1ff */
[----:B------:R-:W-:-:S02]  /*8e00*/  VIADD R2, R5, 0xbf ;  /* 0x000000bf05027836 */ /* 0x000fc40000000000 */
[----:B------:R-:W-:Y:S01]  /*8e10*/  @!P1 IADD3 R195, R195, -R3, RZ ;  /* 0x80000003c3c39210 */ /* 0x000fe20007ffe0ff */
[----:B------:R-:W-:Y:S01]  /*8e20*/  VIADD R7, R5, 0xc1 ;  /* 0x000000c105077836 */ /* 0x000fe20000000000 */
[----:B------:R-:W-:Y:S01]  /*8e30*/  ISETP.GT.U32.AND P1, PT, R3, R197, PT ;  /* 0x000000c50300720c */ /* 0x000fe20003f24070 */
[----:B------:R-:W-:Y:S01]  /*8e40*/  @!P5 IMAD.IADD R199, R199, 0x1, -R3 ;  /* 0x00000001c7c7d824 */ /* 0x000fe200078e0a03 */
[C---:B------:R-:W-:Y:S01]  /*8e50*/  ISETP.GT.U32.AND P5, PT, R3.reuse, R198, PT ;  /* 0x000000c60300720c */ /* 0x040fe20003fa4070 */
[----:B------:R-:W-:Y:S01]  /*8e60*/  IMAD R201, R3, R4, R201 ;  /* 0x0000000403c97224 */ /* 0x000fe200078e02c9 */
[----:B------:R-:W-:Y:S01]  /*8e70*/  IABS R200, R2 ;  /* 0x0000000200c87213 */ /* 0x000fe20000000000 */
[----:B------:R-:W-:Y:S01]  /*8e80*/  @!P3 IMAD.MOV R195, RZ, RZ, -R195 ;  /* 0x000000ffffc3b224 */ /* 0x000fe200078e0ac3 */
[----:B------:R-:W-:Y:S01]  /*8e90*/  ISETP.GE.AND P3, PT, R10, RZ, PT ;  /* 0x000000ff0a00720c */ /* 0x000fe20003f66270 */
[----:B------:R-:W-:Y:S01]  /*8ea0*/  VIADD R10, R5, 0xc2 ;  /* 0x000000c2050a7836 */ /* 0x000fe20000000000 */
[----:B------:R-:W-:Y:S01]  /*8eb0*/  IABS R202, R7 ;  /* 0x0000000700ca7213 */ /* 0x000fe20000000000 */
[----:B------:R-:W-:Y:S01]  /*8ec0*/  @!P4 IMAD.MOV R196, RZ, RZ, -R196 ;  /* 0x000000ffffc4c224 */ /* 0x000fe200078e0ac4 */
[----:B------:R-:W-:Y:S01]  /*8ed0*/  ISETP.GT.U32.AND P4, PT, R3, R199, PT ;  /* 0x000000c70300720c */ /* 0x000fe20003f84070 */
[----:B------:R-:W-:Y:S01]  /*8ee0*/  VIADD R11, R5, 0xc3 ;  /* 0x000000c3050b7836 */ /* 0x000fe20000000000 */
[----:B------:R-:W-:Y:S01]  /*8ef0*/  IABS R203, R10 ;  /* 0x0000000a00cb7213 */ /* 0x000fe20000000000 */
[----:B------:R-:W-:Y:S01]  /*8f00*/  @!P1 IMAD.IADD R197, R197, 0x1, -R3 ;  /* 0x00000001c5c59824 */ /* 0x000fe200078e0a03 */
[----:B------:R-:W-:Y:S01]  /*8f10*/  ISETP.GE.AND P1, PT, R2, RZ, PT ;  /* 0x000000ff0200720c */ /* 0x000fe20003f26270 */
[----:B------:R-:W-:Y:S01]  /*8f20*/  IMAD.HI.U32 R2, R0, R200, RZ ;  /* 0x000000c800027227 */ /* 0x000fe200078e00ff */
[----:B------:R-:W-:-:S02]  /*8f30*/  @!P5 IADD3 R198, R198, -R3, RZ ;  /* 0x80000003c6c6d210 */ /* 0x000fc40007ffe0ff */
[C---:B------:R-:W-:Y:S01]  /*8f40*/  ISETP.GT.U32.AND P5, PT, R3.reuse, R201, PT ;  /* 0x000000c90300720c */ /* 0x040fe20003fa4070 */
[----:B------:R-:W-:Y:S01]  /*8f50*/  IMAD.MOV R2, RZ, RZ, -R2 ;  /* 0x000000ffff027224 */ /* 0x000fe200078e0a02 */
[----:B------:R-:W-:Y:S01]  /*8f60*/  ISETP.GT.U32.AND P0, PT, R3, R197, PT ;  /* 0x000000c50300720c */ /* 0x000fe20003f04070 */
[----:B------:R-:W-:Y:S01]  /*8f70*/  VIADD R13, R5, 0xcd ;  /* 0x000000cd050d7836 */ /* 0x000fe20000000000 */
[----:B------:R-:W-:Y:S01]  /*8f80*/  @!P6 IADD3 R198, -R198, RZ, RZ ;  /* 0x000000ffc6c6e210 */ /* 0x000fe20007ffe1ff */
[----:B------:R-:W-:Y:S01]  /*8f90*/  IMAD R200, R3, R2, R200 ;  /* 0x0000000203c87224 */ /* 0x000fe200078e02c8 */
[----:B------:R-:W-:Y:S01]  /*8fa0*/  IABS R204, R11 ;  /* 0x0000000b00cc7213 */ /* 0x000fe20000000000 */
[----:B------:R-:W-:Y:S01]  /*8fb0*/  IMAD.HI.U32 R2, R0, R202, RZ ;  /* 0x000000ca00027227 */ /* 0x000fe200078e00ff */
[----:B------:R-:W-:-:S03]  /*8fc0*/  IABS R214, R13 ;  /* 0x0000000d00d67213 */ /* 0x000fc60000000000 */
[----:B------:R-:W-:Y:S02]  /*8fd0*/  IMAD.MOV R4, RZ, RZ, -R2 ;  /* 0x000000ffff047224 */ /* 0x000fe400078e0a02 */
[----:B------:R-:W-:Y:S02]  /*8fe0*/  @!P5 IMAD.IADD R201, R201, 0x1, -R3 ;  /* 0x00000001c9c9d824 */ /* 0x000fe400078e0a03 */
[----:B------:R-:W-:-:S03]  /*8ff0*/  IMAD.HI.U32 R2, R0, R203, RZ ;  /* 0x000000cb00027227 */ /* 0x000fc600078e00ff */
[----:B------:R-:W-:Y:S01]  /*9000*/  ISETP.GT.U32.AND P5, PT, R3, R201, PT ;  /* 0x000000c90300720c */ /* 0x000fe20003fa4070 */
[----:B------:R-:W-:Y:S02]  /*9010*/  IMAD.MOV R2, RZ, RZ, -R2 ;  /* 0x000000ffff027224 */ /* 0x000fe400078e0a02 */
[----:B------:R-:W-:Y:S01]  /*9020*/  @!P4 IMAD.IADD R199, R199, 0x1, -R3 ;  /* 0x00000001c7c7c824 */ /* 0x000fe200078e0a03 */
[----:B------:R-:W-:Y:S01]  /*9030*/  ISETP.GE.AND P4, PT, R6, RZ, PT ;  /* 0x000000ff0600720c */ /* 0x000fe20003f86270 */
[C---:B------:R-:W-:Y:S02]  /*9040*/  IMAD R203, R3.reuse, R2, R203 ;  /* 0x0000000203cb7224 */ /* 0x040fe400078e02cb */
[----:B------:R-:W-:Y:S02]  /*9050*/  IMAD R202, R3, R4, R202 ;  /* 0x0000000403ca7224 */ /* 0x000fe400078e02ca */
[--C-:B------:R-:W-:Y:S01]  /*9060*/  @!P0 IMAD.IADD R197, R197, 0x1, -R3.reuse ;  /* 0x00000001c5c58824 */ /* 0x100fe200078e0a03 */
[----:B------:R-:W-:Y:S01]  /*9070*/  ISETP.GT.U32.AND P0, PT, R3, R200, PT ;  /* 0x000000c80300720c */ /* 0x000fe20003f04070 */
[----:B------:R-:W-:Y:S01]  /*9080*/  VIADD R6, R5, 0xc4 ;  /* 0x000000c405067836 */ /* 0x000fe20000000000 */
[----:B------:R-:W-:Y:S01]  /*9090*/  ISETP.GT.U32.AND P6, PT, R3, R202, PT ;  /* 0x000000ca0300720c */ /* 0x000fe20003fc4070 */
[----:B------:R-:W-:Y:S01]  /*90a0*/  @!P5 IMAD.IADD R201, R201, 0x1, -R3 ;  /* 0x00000001c9c9d824 */ /* 0x000fe200078e0a03 */
[----:B------:R-:W-:Y:S01]  /*90b0*/  ISETP.GT.U32.AND P5, PT, R3, R203, PT ;  /* 0x000000cb0300720c */ /* 0x000fe20003fa4070 */
[----:B------:R-:W-:Y:S01]  /*90c0*/  IMAD.HI.U32 R4, R0, R204, RZ ;  /* 0x000000cc00047227 */ /* 0x000fe200078e00ff */
[----:B------:R-:W-:-:S02]  /*90d0*/  IABS R205, R6 ;  /* 0x0000000600cd7213 */ /* 0x000fc40000000000 */
[----:B------:R-:W-:Y:S01]  /*90e0*/  @!P2 IADD3 R197, -R197, RZ, RZ ;  /* 0x000000ffc5c5a210 */ /* 0x000fe20007ffe1ff */
[----:B------:R-:W-:Y:S02]  /*90f0*/  IMAD.MOV R4, RZ, RZ, -R4 ;  /* 0x000000ffff047224 */ /* 0x000fe400078e0a04 */
[----:B------:R-:W-:-:S04]  /*9100*/  IMAD.HI.U32 R2, R0, R205, RZ ;  /* 0x000000cd00027227 */ /* 0x000fc800078e00ff */
[--C-:B------:R-:W-:Y:S01]  /*9110*/  @!P0 IMAD.IADD R200, R200, 0x1, -R3.reuse ;  /* 0x00000001c8c88824 */ /* 0x100fe200078e0a03 */
[----:B------:R-:W-:Y:S01]  /*9120*/  ISETP.GE.AND P0, PT, R7, RZ, PT ;  /* 0x000000ff0700720c */ /* 0x000fe20003f06270 */
[--C-:B------:R-:W-:Y:S01]  /*9130*/  @!P5 IMAD.IADD R203, R203, 0x1, -R3.reuse ;  /* 0x00000001cbcbd824 */ /* 0x100fe200078e0a03 */
[----:B------:R-:W-:Y:S01]  /*9140*/  IADD3 R7, R5, 0xc5, RZ ;  /* 0x000000c505077810 */ /* 0x000fe20007ffe0ff */
[----:B------:R-:W-:Y:S01]  /*9150*/  IMAD.MOV R2, RZ, RZ, -R2 ;  /* 0x000000ffff027224 */ /* 0x000fe200078e0a02 */
[C---:B------:R-:W-:Y:S01]  /*9160*/  ISETP.GT.U32.AND P2, PT, R3.reuse, R200, PT ;  /* 0x000000c80300720c */ /* 0x040fe20003f44070 */
[----:B------:R-:W-:Y:S01]  /*9170*/  @!P6 IMAD.IADD R202, R202, 0x1, -R3 ;  /* 0x00000001cacae824 */ /* 0x000fe200078e0a03 */
[C---:B------:R-:W-:Y:S01]  /*9180*/  ISETP.GT.U32.AND P5, PT, R3.reuse, R203, PT ;  /* 0x000000cb0300720c */ /* 0x040fe20003fa4070 */
[C---:B------:R-:W-:Y:S01]  /*9190*/  IMAD R205, R3.reuse, R2, R205 ;  /* 0x0000000203cd7224 */ /* 0x040fe200078e02cd */
[----:B------:R-:W-:Y:S01]  /*91a0*/  IABS R206, R7 ;  /* 0x0000000700ce7213 */ /* 0x000fe20000000000 */
[C---:B------:R-:W-:Y:S01]  /*91b0*/  IMAD R204, R3.reuse, R4, R204 ;  /* 0x0000000403cc7224 */ /* 0x040fe200078e02cc */
[----:B------:R-:W-:Y:S01]  /*91c0*/  ISETP.GT.U32.AND P6, PT, R3, R202, PT ;  /* 0x000000ca0300720c */ /* 0x000fe20003fc4070 */
[----:B------:R-:W-:Y:S01]  /*91d0*/  @!P3 IMAD.MOV R199, RZ, RZ, -R199 ;  /* 0x000000ffffc7b224 */ /* 0x000fe200078e0ac7 */
[----:B------:R-:W-:Y:S01]  /*91e0*/  ISETP.GE.AND P3, PT, R10, RZ, PT ;  /* 0x000000ff0a00720c */ /* 0x000fe20003f66270 */
[----:B------:R-:W-:-:S04]  /*91f0*/  IMAD.HI.U32 R4, R0, R206, RZ ;  /* 0x000000ce00047227 */ /* 0x000fc800078e00ff */
[----:B------:R-:W-:Y:S01]  /*9200*/  VIADD R10, R5, 0xc6 ;  /* 0x000000c6050a7836 */ /* 0x000fe20000000000 */
[----:B------:R-:W-:Y:S01]  /*9210*/  IADD3 R4, -R4, RZ, RZ ;  /* 0x000000ff04047210 */ /* 0x000fe20007ffe1ff */
[----:B------:R-:W-:Y:S01]  /*9220*/  @!P2 IMAD.IADD R200, R200, 0x1, -R3 ;  /* 0x00000001c8c8a824 */ /* 0x000fe200078e0a03 */
[----:B------:R-:W-:Y:S01]  /*9230*/  @!P5 IADD3 R203, R203, -R3, RZ ;  /* 0x80000003cbcbd210 */ /* 0x000fe20007ffe0ff */
[----:B------:R-:W-:Y:S01]  /*9240*/  @!P4 IMAD.MOV R201, RZ, RZ, -R201 ;  /* 0x000000ffffc9c224 */ /* 0x000fe200078e0ac9 */
[C---:B------:R-:W-:Y:S01]  /*9250*/  ISETP.GT.U32.AND P5, PT, R3.reuse, R205, PT ;  /* 0x000000cd0300720c */ /* 0x040fe20003fa4070 */
[----:B------:R-:W-:Y:S01]  /*9260*/  @!P6 IMAD.IADD R202, R202, 0x1, -R3 ;  /* 0x00000001cacae824 */ /* 0x000fe200078e0a03 */
[----:B------:R-:W-:Y:S01]  /*9270*/  IABS R207, R10 ;  /* 0x0000000a00cf7213 */ /* 0x000fe20000000000 */
[----:B------:R-:W-:Y:S01]  /*9280*/  IMAD R206, R3, R4, R206 ;  /* 0x0000000403ce7224 */ /* 0x000fe200078e02ce */
[----:B------:R-:W-:Y:S01]  /*9290*/  @!P1 IADD3 R200, -R200, RZ, RZ ;  /* 0x000000ffc8c89210 */ /* 0x000fe20007ffe1ff */
[----:B------:R-:W-:Y:S01]  /*92a0*/  VIADD R4, R5, 0xc7 ;  /* 0x000000c705047836 */ /* 0x000fe20000000000 */
[----:B------:R-:W-:Y:S01]  /*92b0*/  ISETP.GT.U32.AND P1, PT, R3, R204, PT ;  /* 0x000000cc0300720c */ /* 0x000fe20003f24070 */
[----:B------:R-:W-:Y:S01]  /*92c0*/  IMAD.HI.U32 R2, R0, R207, RZ ;  /* 0x000000cf00027227 */ /* 0x000fe200078e00ff */
[----:B------:R-:W-:-:S02]  /*92d0*/  ISETP.GE.AND P6, PT, R7, RZ, PT ;  /* 0x000000ff0700720c */ /* 0x000fc40003fc6270 */
[----:B------:R-:W-:Y:S01]  /*92e0*/  IABS R208, R4 ;  /* 0x0000000400d07213 */ /* 0x000fe20000000000 */
[----:B------:R-:W-:Y:S01]  /*92f0*/  @!P0 IMAD.MOV R202, RZ, RZ, -R202 ;  /* 0x000000ffffca8224 */ /* 0x000fe200078e0aca */
[----:B------:R-:W-:Y:S01]  /*9300*/  ISETP.GT.U32.AND P0, PT, R3, R206, PT ;  /* 0x000000ce0300720c */ /* 0x000fe20003f04070 */
[----:B------:R-:W-:Y:S01]  /*9310*/  @!P5 IMAD.IADD R205, R205, 0x1, -R3 ;  /* 0x00000001cdcdd824 */ /* 0x000fe200078e0a03 */
[----:B------:R-:W-:Y:S01]  /*9320*/  ISETP.GE.AND P4, PT, R6, RZ, PT ;  /* 0x000000ff0600720c */ /* 0x000fe20003f86270 */
[----:B------:R-:W-:Y:S01]  /*9330*/  IMAD.MOV R2, RZ, RZ, -R2 ;  /* 0x000000ffff027224 */ /* 0x000fe200078e0a02 */
[----:B------:R-:W-:Y:S01]  /*9340*/  ISETP.GE.AND P2, PT, R11, RZ, PT ;  /* 0x000000ff0b00720c */ /* 0x000fe20003f46270 */
[----:B------:R-:W-:Y:S01]  /*9350*/  VIADD R7, R5, 0xc8 ;  /* 0x000000c805077836 */ /* 0x000fe20000000000 */
[C---:B------:R-:W-:Y:S01]  /*9360*/  ISETP.GT.U32.AND P5, PT, R3.reuse, R205, PT ;  /* 0x000000cd0300720c */ /* 0x040fe20003fa4070 */
[----:B------:R-:W-:Y:S02]  /*9370*/  IMAD R207, R3, R2, R207 ;  /* 0x0000000203cf7224 */ /* 0x000fe400078e02cf */
[----:B------:R-:W-:Y:S01]  /*9380*/  IMAD.HI.U32 R2, R0, R208, RZ ;  /* 0x000000d000027227 */ /* 0x000fe200078e00ff */
[----:B------:R-:W-:-:S03]  /*9390*/  IABS R209, R7 ;  /* 0x0000000700d17213 */ /* 0x000fc60000000000 */
[----:B------:R-:W-:Y:S01]  /*93a0*/  @!P1 IMAD.IADD R204, R204, 0x1, -R3 ;  /* 0x00000001cccc9824 */ /* 0x000fe200078e0a03 */
[-C--:B------:R-:W-:Y:S01]  /*93b0*/  @!P0 IADD3 R206, R206, -R3.reuse, RZ ;  /* 0x80000003cece8210 */ /* 0x080fe20007ffe0ff */
[----:B------:R-:W-:Y:S02]  /*93c0*/  IMAD.MOV R2, RZ, RZ, -R2 ;  /* 0x000000ffff027224 */ /* 0x000fe400078e0a02 */
[----:B------:R-:W-:Y:S01]  /*93d0*/  @!P3 IMAD.MOV R203, RZ, RZ, -R203 ;  /* 0x000000ffffcbb224 */ /* 0x000fe200078e0acb */
[C---:B------:R-:W-:Y:S01]  /*93e0*/  ISETP.GT.U32.AND P1, PT, R3.reuse, R204, PT ;  /* 0x000000cc0300720c */ /* 0x040fe20003f24070 */
[----:B------:R-:W-:Y:S01]  /*93f0*/  IMAD R208, R3, R2, R208 ;  /* 0x0000000203d07224 */ /* 0x000fe200078e02d0 */
[----:B------:R-:W-:Y:S01]  /*9400*/  @!P5 IADD3 R205, R205, -R3, RZ ;  /* 0x80000003cdcdd210 */ /* 0x000fe20007ffe0ff */
[----:B------:R-:W-:Y:S01]  /*9410*/  IMAD.HI.U32 R2, R0, R209, RZ ;  /* 0x000000d100027227 */ /* 0x000fe200078e00ff */
[C---:B------:R-:W-:Y:S02]  /*9420*/  ISETP.GT.U32.AND P5, PT, R3.reuse, R207, PT ;  /* 0x000000cf0300720c */ /* 0x040fe40003fa4070 */
[----:B------:R-:W-:Y:S01]  /*9430*/  ISETP.GT.U32.AND P0, PT, R3, R206, PT ;  /* 0x000000ce0300720c */ /* 0x000fe20003f04070 */
[----:B------:R-:W-:Y:S01]  /*9440*/  IMAD.MOV R2, RZ, RZ, -R2 ;  /* 0x000000ffff027224 */ /* 0x000fe200078e0a02 */
[----:B------:R-:W-:Y:S01]  /*9450*/  ISETP.GE.AND P3, PT, R10, RZ, PT ;  /* 0x000000ff0a00720c */ /* 0x000fe20003f66270 */
[----:B------:R-:W-:-:S02]  /*9460*/  VIADD R10, R5, 0xc9 ;  /* 0x000000c9050a7836 */ /* 0x000fc40000000000 */
[----:B------:R-:W-:Y:S02]  /*9470*/  IMAD R209, R3, R2, R209 ;  /* 0x0000000203d17224 */ /* 0x000fe400078e02d1 */
[----:B------:R-:W-:Y:S01]  /*9480*/  VIADD R6, R5, 0xca ;  /* 0x000000ca05067836 */ /* 0x000fe20000000000 */
[----:B------:R-:W-:Y:S01]  /*9490*/  IABS R210, R10 ;  /* 0x0000000a00d27213 */ /* 0x000fe20000000000 */
[----:B------:R-:W-:Y:S01]  /*94a0*/  @!P4 IMAD.MOV R205, RZ, RZ, -R205 ;  /* 0x000000ffffcdc224 */ /* 0x000fe200078e0acd */
[----:B------:R-:W-:Y:S01]  /*94b0*/  @!P1 IADD3 R204, R204, -R3, RZ ;  /* 0x80000003cccc9210 */ /* 0x000fe20007ffe0ff */
[--C-:B------:R-:W-:Y:S01]  /*94c0*/  @!P5 IMAD.IADD R207, R207, 0x1, -R3.reuse ;  /* 0x00000001cfcfd824 */ /* 0x100fe200078e0a03 */
[C---:B------:R-:W-:Y:S01]  /*94d0*/  ISETP.GT.U32.AND P5, PT, R3.reuse, R209, PT ;  /* 0x000000d10300720c */ /* 0x040fe20003fa4070 */
[----:B------:R-:W-:Y:S01]  /*94e0*/  @!P0 IMAD.IADD R206, R206, 0x1, -R3 ;  /* 0x00000001cece8824 */ /* 0x000fe200078e0a03 */
[----:B------:R-:W-:Y:S01]  /*94f0*/  ISETP.GE.AND P1, PT, R4, RZ, PT ;  /* 0x000000ff0400720c */ /* 0x000fe20003f26270 */
[----:B------:R-:W-:Y:S01]  /*9500*/  IMAD.HI.U32 R4, R0, R210, RZ ;  /* 0x000000d200047227 */ /* 0x000fe200078e00ff */
[----:B------:R-:W-:-:S02]  /*9510*/  ISETP.GT.U32.AND P0, PT, R3, R208, PT ;  /* 0x000000d00300720c */ /* 0x000fc40003f04070 */
[----:B------:R-:W-:Y:S01]  /*9520*/  IABS R211, R6 ;  /* 0x0000000600d37213 */ /* 0x000fe20000000000 */
[----:B------:R-:W-:Y:S02]  /*9530*/  IMAD.MOV R4, RZ, RZ, -R4 ;  /* 0x000000ffff047224 */ /* 0x000fe400078e0a04 */
[----:B------:R-:W-:Y:S02]  /*9540*/  VIADD R11, R5, 0xcb ;  /* 0x000000cb050b7836 */ /* 0x000fe40000000000 */
[----:B------:R-:W-:-:S03]  /*9550*/  IMAD.HI.U32 R2, R0, R211, RZ ;  /* 0x000000d300027227 */ /* 0x000fc600078e00ff */
[----:B------:R-:W-:Y:S01]  /*9560*/  IABS R212, R11 ;  /* 0x0000000b00d47213 */ /* 0x000fe20000000000 */
[----:B------:R-:W-:Y:S02]  /*9570*/  IMAD R210, R3, R4, R210 ;  /* 0x0000000403d27224 */ /* 0x000fe400078e02d2 */
[----:B------:R-:W-:Y:S02]  /*9580*/  IMAD.MOV R2, RZ, RZ, -R2 ;  /* 0x000000ffff027224 */ /* 0x000fe400078e0a02 */
[--C-:B------:R-:W-:Y:S02]  /*9590*/  @!P5 IMAD.IADD R209, R209, 0x1, -R3.reuse ;  /* 0x00000001d1d1d824 */ /* 0x100fe400078e0a03 */
[----:B------:R-:W-:Y:S01]  /*95a0*/  @!P0 IMAD.IADD R208, R208, 0x1, -R3 ;  /* 0x00000001d0d08824 */ /* 0x000fe200078e0a03 */
[C---:B------:R-:W-:Y:S01]  /*95b0*/  ISETP.GT.U32.AND P0, PT, R3.reuse, R210, PT ;  /* 0x000000d20300720c */ /* 0x040fe20003f04070 */
[C---:B------:R-:W-:Y:S01]  /*95c0*/  IMAD R211, R3.reuse, R2, R211 ;  /* 0x0000000203d37224 */ /* 0x040fe200078e02d3 */
[C---:B------:R-:W-:Y:S01]  /*95d0*/  ISETP.GT.U32.AND P4, PT, R3.reuse, R209, PT ;  /* 0x000000d10300720c */ /* 0x040fe20003f84070 */
[----:B------:R-:W-:Y:S01]  /*95e0*/  IMAD.HI.U32 R2, R0, R213, RZ ;  /* 0x000000d500027227 */ /* 0x000fe200078e00ff */
[----:B------:R-:W-:-:S03]  /*95f0*/  ISETP.GT.U32.AND P5, PT, R3, R208, PT ;  /* 0x000000d00300720c */ /* 0x000fc60003fa4070 */
[----:B------:R-:W-:Y:S01]  /*9600*/  IMAD.HI.U32 R4, R0, R212, RZ ;  /* 0x000000d400047227 */ /* 0x000fe200078e00ff */
[----:B------:R-:W-:-:S03]  /*9610*/  IADD3 R2, -R2, RZ, RZ ;  /* 0x000000ff02027210 */ /* 0x000fc60007ffe1ff */
[----:B------:R-:W-:Y:S01]  /*9620*/  @!P2 IMAD.MOV R204, RZ, RZ, -R204 ;  /* 0x000000ffffcca224 */ /* 0x000fe200078e0acc */
[----:B------:R-:W-:Y:S01]  /*9630*/  IADD3 R4, -R4, RZ, RZ ;  /* 0x000000ff04047210 */ /* 0x000fe20007ffe1ff */
[C---:B------:R-:W-:Y:S01]  /*9640*/  IMAD R213, R3.reuse, R2, R213 ;  /* 0x0000000203d57224 */ /* 0x040fe200078e02d5 */
[----:B------:R-:W-:Y:S01]  /*9650*/  ISETP.GT.U32.AND P2, PT, R3, R207, PT ;  /* 0x000000cf0300720c */ /* 0x000fe20003f44070 */
[--C-:B------:R-:W-:Y:S02]  /*9660*/  @!P0 IMAD.IADD R210, R210, 0x1, -R3.reuse ;  /* 0x00000001d2d28824 */ /* 0x100fe400078e0a03 */
[----:B------:R-:W-:Y:S01]  /*9670*/  @!P4 IMAD.IADD R209, R209, 0x1, -R3 ;  /* 0x00000001d1d1c824 */ /* 0x000fe200078e0a03 */
[C---:B------:R-:W-:Y:S01]  /*9680*/  ISETP.GT.U32.AND P4, PT, R3.reuse, R213, PT ;  /* 0x000000d50300720c */ /* 0x040fe20003f84070 */
[C---:B------:R-:W-:Y:S01]  /*9690*/  IMAD R212, R3.reuse, R4, R212 ;  /* 0x0000000403d47224 */ /* 0x040fe200078e02d4 */
[C---:B------:R-:W-:Y:S01]  /*96a0*/  ISETP.GT.U32.AND P0, PT, R3.reuse, R210, PT ;  /* 0x000000d20300720c */ /* 0x040fe20003f04070 */
[----:B------:R-:W-:Y:S01]  /*96b0*/  @!P6 IMAD.MOV R206, RZ, RZ, -R206 ;  /* 0x000000ffffcee224 */ /* 0x000fe200078e0ace */
[----:B------:R-:W-:Y:S01]  /*96c0*/  ISETP.GT.U32.AND P6, PT, R3, R211, PT ;  /* 0x000000d30300720c */ /* 0x000fe20003fc4070 */
[----:B------:R-:W-:-:S02]  /*96d0*/  VIADD R4, R5, 0xce ;  /* 0x000000ce05047836 */ /* 0x000fc40000000000 */
[----:B------:R-:W-:Y:S02]  /*96e0*/  IMAD.HI.U32 R2, R0, R214, RZ ;  /* 0x000000d600027227 */ /* 0x000fe400078e00ff */
[-C--:B------:R-:W-:Y:S02]  /*96f0*/  @!P2 IADD3 R207, R207, -R3.reuse, RZ ;  /* 0x80000003cfcfa210 */ /* 0x080fe40007ffe0ff */
[--C-:B------:R-:W-:Y:S01]  /*9700*/  @!P5 IMAD.IADD R208, R208, 0x1, -R3.reuse ;  /* 0x00000001d0d0d824 */ /* 0x100fe200078e0a03 */
[----:B------:R-:W-:Y:S01]  /*9710*/  IABS R215, R4 ;  /* 0x0000000400d77213 */ /* 0x000fe20000000000 */
[----:B------:R-:W-:Y:S01]  /*9720*/  @!P4 IMAD.IADD R213, R213, 0x1, -R3 ;  /* 0x00000001d5d5c824 */ /* 0x000fe200078e0a03 */
[C---:B------:R-:W-:Y:S01]  /*9730*/  ISETP.GT.U32.AND P2, PT, R3.reuse, R212, PT ;  /* 0x000000d40300720c */ /* 0x040fe20003f44070 */
[----:B------:R-:W-:Y:S01]  /*9740*/  IMAD.MOV R2, RZ, RZ, -R2 ;  /* 0x000000ffff027224 */ /* 0x000fe200078e0a02 */
[----:B------:R-:W-:Y:S01]  /*9750*/  @!P0 IADD3 R210, R210, -R3, RZ ;  /* 0x80000003d2d28210 */ /* 0x000fe20007ffe0ff */
[----:B------:R-:W-:Y:S01]  /*9760*/  @!P1 IMAD.MOV R208, RZ, RZ, -R208 ;  /* 0x000000ffffd09224 */ /* 0x000fe200078e0ad0 */
[----:B------:R-:W-:Y:S01]  /*9770*/  ISETP.GE.AND P0, PT, R10, RZ, PT ;  /* 0x000000ff0a00720c */ /* 0x000fe20003f06270 */
[C---:B------:R-:W-:Y:S01]  /*9780*/  IMAD R214, R3.reuse, R2, R214 ;  /* 0x0000000203d67224 */ /* 0x040fe200078e02d6 */
[----:B------:R-:W-:Y:S01]  /*9790*/  ISETP.GT.U32.AND P1, PT, R3, R213, PT ;  /* 0x000000d50300720c */ /* 0x000fe20003f24070 */
[----:B------:R-:W-:Y:S01]  /*97a0*/  IMAD.HI.U32 R2, R0, R215, RZ ;  /* 0x000000d700027227 */ /* 0x000fe200078e00ff */
[----:B------:R-:W-:-:S02]  /*97b0*/  ISETP.GE.AND P5, PT, R7, RZ, PT ;  /* 0x000000ff0700720c */ /* 0x000fc40003fa6270 */
[----:B------:R-:W-:Y:S01]  /*97c0*/  IADD3 R10, R5, 0xd3, RZ ;  /* 0x000000d3050a7810 */ /* 0x000fe20007ffe0ff */
[----:B------:R-:W-:Y:S01]  /*97d0*/  @!P6 IMAD.IADD R211, R211, 0x1, -R3 ;  /* 0x00000001d3d3e824 */ /* 0x000fe200078e0a03 */
[----:B------:R-:W-:Y:S01]  /*97e0*/  ISETP.GE.AND P6, PT, R6, RZ, PT ;  /* 0x000000ff0600720c */ /* 0x000fe20003fc6270 */
[----:B------:R-:W-:Y:S01]  /*97f0*/  IMAD.MOV R2, RZ, RZ, -R2 ;  /* 0x000000ffff027224 */ /* 0x000fe200078e0a02 */
[----:B------:R-:W-:Y:S01]  /*9800*/  IADD3 R6, R5, 0xcf, RZ ;  /* 0x000000cf05067810 */ /* 0x000fe20007ffe0ff */
[----:B------:R-:W-:Y:S01]  /*9810*/  @!P3 IMAD.MOV R207, RZ, RZ, -R207 ;  /* 0x000000ffffcfb224 */ /* 0x000fe200078e0acf */
[C---:B------:R-:W-:Y:S01]  /*9820*/  ISETP.GT.U32.AND P3, PT, R3.reuse, R211, PT ;  /* 0x000000d30300720c */ /* 0x040fe20003f64070 */
[C---:B------:R-:W-:Y:S01]  /*9830*/  IMAD R215, R3.reuse, R2, R215 ;  /* 0x0000000203d77224 */ /* 0x040fe200078e02d7 */
[----:B------:R-:W-:Y:S01]  /*9840*/  IABS R216, R6 ;  /* 0x0000000600d87213 */ /* 0x000fe20000000000 */
[----:B------:R-:W-:Y:S01]  /*9850*/  @!P0 IMAD.MOV R210, RZ, RZ, -R210 ;  /* 0x000000ffffd28224 */ /* 0x000fe200078e0ad2 */
[----:B------:R-:W-:Y:S01]  /*9860*/  ISETP.GT.U32.AND P0, PT, R3, R214, PT ;  /* 0x000000d60300720c */ /* 0x000fe20003f04070 */
[--C-:B------:R-:W-:Y:S01]  /*9870*/  @!P1 IMAD.IADD R213, R213, 0x1, -R3.reuse ;  /* 0x00000001d5d59824 */ /* 0x100fe200078e0a03 */
[----:B------:R-:W-:Y:S01]  /*9880*/  ISETP.GT.U32.AND P1, PT, R3, R215, PT ;  /* 0x000000d70300720c */ /* 0x000fe20003f24070 */
[----:B------:R-:W-:Y:S01]  /*9890*/  @!P2 IMAD.IADD R212, R212, 0x1, -R3 ;  /* 0x00000001d4d4a824 */ /* 0x000fe200078e0a03 */
[----:B------:R-:W-:Y:S01]  /*98a0*/  ISETP.GE.AND P2, PT, R11, RZ, PT ;  /* 0x000000ff0b00720c */ /* 0x000fe20003f46270 */
[----:B------:R-:W-:Y:S01]  /*98b0*/  VIADD R11, R5, 0xd0 ;  /* 0x000000d0050b7836 */ /* 0x000fe20000000000 */
[----:B------:R-:W-:Y:S01]  /*98c0*/  @!P5 IADD3 R209, -R209, RZ, RZ ;  /* 0x000000ffd1d1d210 */ /* 0x000fe20007ffe1ff */
[----:B------:R-:W-:Y:S01]  /*98d0*/  IMAD.HI.U32 R2, R0, R216, RZ ;  /* 0x000000d800027227 */ /* 0x000fe200078e00ff */
[----:B------:R-:W-:-:S02]  /*98e0*/  IABS R220, R10 ;  /* 0x0000000a00dc7213 */ /* 0x000fc40000000000 */
[----:B------:R-:W-:Y:S01]  /*98f0*/  IABS R217, R11 ;  /* 0x0000000b00d97213 */ /* 0x000fe20000000000 */
[----:B------:R-:W-:Y:S01]  /*9900*/  @!P3 IMAD.IADD R211, R211, 0x1, -R3 ;  /* 0x00000001d3d3b824 */ /* 0x000fe200078e0a03 */
[----:B------:R-:W-:Y:S01]  /*9910*/  ISETP.GT.U32.AND P4, PT, R3, R212, PT ;  /* 0x000000d40300720c */ /* 0x000fe20003f84070 */
[----:B------:R-:W-:Y:S01]  /*9920*/  IMAD.MOV R2, RZ, RZ, -R2 ;  /* 0x000000ffff027224 */ /* 0x000fe200078e0a02 */
[----:B------:R-:W-:Y:S01]  /*9930*/  @!P0 IADD3 R214, R214, -R3, RZ ;  /* 0x80000003d6d68210 */ /* 0x000fe20007ffe0ff */
[----:B------:R-:W-:Y:S01]  /*9940*/  @!P6 IMAD.MOV R211, RZ, RZ, -R211 ;  /* 0x000000ffffd3e224 */ /* 0x000fe200078e0ad3 */
[----:B------:R-:W-:Y:S01]  /*9950*/  ISETP.GE.AND P5, PT, R12, RZ, PT ;  /* 0x000000ff0c00720c */ /* 0x000fe20003fa6270 */
[----:B------:R-:W-:Y:S01]  /*9960*/  @!P1 IMAD.IADD R215, R215, 0x1, -R3 ;  /* 0x00000001d7d79824 */ /* 0x000fe200078e0a03 */
[C---:B------:R-:W-:Y:S01]  /*9970*/  ISETP.GT.U32.AND P6, PT, R3.reuse, R214, PT ;  /* 0x000000d60300720c */ /* 0x040fe20003fc4070 */
[C---:B------:R-:W-:Y:S01]  /*9980*/  IMAD R216, R3.reuse, R2, R216 ;  /* 0x0000000203d87224 */ /* 0x040fe200078e02d8 */
[----:B------:R-:W-:Y:S01]  /*9990*/  ISETP.GE.AND P0, PT, R6, RZ, PT ;  /* 0x000000ff0600720c */ /* 0x000fe20003f06270 */
[----:B------:R-:W-:Y:S01]  /*99a0*/  IMAD.HI.U32 R2, R0, R217, RZ ;  /* 0x000000d900027227 */ /* 0x000fe200078e00ff */
[----:B------:R-:W-:-:S02]  /*99b0*/  ISETP.GT.U32.AND P1, PT, R3, R215, PT ;  /* 0x000000d70300720c */ /* 0x000fc40003f24070 */
[----:B------:R-:W-:Y:S01]  /*99c0*/  ISETP.GE.AND P3, PT, R13, RZ, PT ;  /* 0x000000ff0d00720c */ /* 0x000fe20003f66270 */
[----:B------:R-:W-:Y:S01]  /*99d0*/  IMAD.MOV R2, RZ, RZ, -R2 ;  /* 0x000000ffff027224 */ /* 0x000fe200078e0a02 */
[----:B------:R-:W-:Y:S01]  /*99e0*/  @!P4 IADD3 R212, R212, -R3, RZ ;  /* 0x80000003d4d4c210 */ /* 0x000fe20007ffe0ff */
[----:B------:R-:W-:Y:S01]  /*99f0*/  VIADD R12, R5, 0xd1 ;  /* 0x000000d1050c7836 */ /* 0x000fe20000000000 */
[----:B------:R-:W-:Y:S01]  /*9a00*/  ISETP.GE.AND P4, PT, R4, RZ, PT ;  /* 0x000000ff0400720c */ /* 0x000fe20003f86270 */
[----:B------:R-:W-:Y:S01]  /*9a10*/  IMAD R217, R3, R2, R217 ;  /* 0x0000000203d97224 */ /* 0x000fe200078e02d9 */
[----:B------:R-:W-:Y:S01]  /*9a20*/  IADD3 R7, R5, 0xd4, RZ ;  /* 0x000000d405077810 */ /* 0x000fe20007ffe0ff */
[----:B------:R-:W-:Y:S01]  /*9a30*/  @!P6 IMAD.IADD R214, R214, 0x1, -R3 ;  /* 0x00000001d6d6e824 */ /* 0x000fe200078e0a03 */
[----:B------:R-:W-:Y:S01]  /*9a40*/  ISETP.GT.U32.AND P6, PT, R3, R216, PT ;  /* 0x000000d80300720c */ /* 0x000fe20003fc4070 */
[----:B------:R-:W-:Y:S01]  /*9a50*/  IMAD.HI.U32 R6, R0, R220, RZ ;  /* 0x000000dc00067227 */ /* 0x000fe200078e00ff */
[----:B------:R-:W-:-:S02]  /*9a60*/  IABS R218, R12 ;  /* 0x0000000c00da7213 */ /* 0x000fc40000000000 */
[----:B------:R-:W-:Y:S01]  /*9a70*/  IABS R221, R7 ;  /* 0x0000000700dd7213 */ /* 0x000fe20000000000 */
[--C-:B------:R-:W-:Y:S01]  /*9a80*/  @!P1 IMAD.IADD R215, R215, 0x1, -R3.reuse ;  /* 0x00000001d7d79824 */ /* 0x100fe200078e0a03 */
[----:B------:R-:W-:Y:S01]  /*9a90*/  ISETP.GT.U32.AND P1, PT, R3, R217, PT ;  /* 0x000000d90300720c */ /* 0x000fe20003f24070 */
[----:B------:R-:W-:Y:S01]  /*9aa0*/  VIADD R13, R5, 0xd2 ;  /* 0x000000d2050d7836 */ /* 0x000fe20000000000 */
[----:B------:R-:W-:Y:S01]  /*9ab0*/  IADD3 R6, -R6, RZ, RZ ;  /* 0x000000ff06067210 */ /* 0x000fe20007ffe1ff */
[----:B------:R-:W-:Y:S01]  /*9ac0*/  IMAD.HI.U32 R2, R0, R218, RZ ;  /* 0x000000da00027227 */ /* 0x000fe200078e00ff */
[----:B------:R-:W-:Y:S02]  /*9ad0*/  @!P5 IADD3 R213, -R213, RZ, RZ ;  /* 0x000000ffd5d5d210 */ /* 0x000fe40007ffe1ff */
[----:B------:R-:W-:Y:S01]  /*9ae0*/  IABS R219, R13 ;  /* 0x0000000d00db7213 */ /* 0x000fe20000000000 */
[----:B------:R-:W-:Y:S01]  /*9af0*/  @!P6 IMAD.IADD R216, R216, 0x1, -R3 ;  /* 0x00000001d8d8e824 */ /* 0x000fe200078e0a03 */
[----:B------:R-:W-:Y:S01]  /*9b00*/  ISETP.GE.AND P6, PT, R11, RZ, PT ;  /* 0x000000ff0b00720c */ /* 0x000fe20003fc6270 */
[----:B------:R-:W-:-:S02]  /*9b10*/  IMAD R220, R3, R6, R220 ;  /* 0x0000000603dc7224 */ /* 0x000fc400078e02dc */
[----:B------:R-:W-:-:S04]  /*9b20*/  IMAD.HI.U32 R4, R0, R219, RZ ;  /* 0x000000db00047227 */ /* 0x000fc800078e00ff */
[----:B------:R-:W-:Y:S01]  /*9b30*/  @!P1 IMAD.IADD R217, R217, 0x1, -R3 ;  /* 0x00000001d9d99824 */ /* 0x000fe200078e0a03 */
[C---:B------:R-:W-:Y:S01]  /*9b40*/  ISETP.GT.U32.AND P1, PT, R3.reuse, R216, PT ;  /* 0x000000d80300720c */ /* 0x040fe20003f24070 */
[----:B------:R-:W-:Y:S02]  /*9b50*/  IMAD.MOV R2, RZ, RZ, -R2 ;  /* 0x000000ffff027224 */ /* 0x000fe400078e0a02 */
[----:B------:R-:W-:Y:S02]  /*9b60*/  IMAD.MOV R4, RZ, RZ, -R4 ;  /* 0x000000ffff047224 */ /* 0x000fe400078e0a04 */
[C---:B------:R-:W-:Y:S02]  /*9b70*/  IMAD R218, R3.reuse, R2, R218 ;  /* 0x0000000203da7224 */ /* 0x040fe400078e02da */
[C---:B------:R-:W-:Y:S02]  /*9b80*/  IMAD R219, R3.reuse, R4, R219 ;  /* 0x0000000403db7224 */ /* 0x040fe400078e02db */
[----:B------:R-:W-:Y:S01]  /*9b90*/  IMAD.HI.U32 R2, R0, R221, RZ ;  /* 0x000000dd00027227 */ /* 0x000fe200078e00ff */
[----:B------:R-:W-:-:S03]  /*9ba0*/  ISETP.GT.U32.AND P5, PT, R3, R218, PT ;  /* 0x000000da0300720c */ /* 0x000fc60003fa4070 */
[----:B------:R-:W-:Y:S01]  /*9bb0*/  @!P1 IMAD.IADD R216, R216, 0x1, -R3 ;  /* 0x00000001d8d89824 */ /* 0x000fe200078e0a03 */
[----:B------:R-:W-:Y:S01]  /*9bc0*/  ISETP.GT.U32.AND P1, PT, R3, R220, PT ;  /* 0x000000dc0300720c */ /* 0x000fe20003f24070 */
[----:B------:R-:W-:Y:S01]  /*9bd0*/  VIADD R4, R5, 0xd5 ;  /* 0x000000d505047836 */ /* 0x000fe20000000000 */
[----:B------:R-:W-:Y:S01]  /*9be0*/  IADD3 R2, -R2, RZ, RZ ;  /* 0x000000ff02027210 */ /* 0x000fe20007ffe1ff */
[----:B------:R-:W-:Y:S01]  /*9bf0*/  @!P3 IMAD.MOV R214, RZ, RZ, -R214 ;  /* 0x000000ffffd6b224 */ /* 0x000fe200078e0ad6 */
[C---:B------:R-:W-:Y:S01]  /*9c00*/  ISETP.GT.U32.AND P3, PT, R3.reuse, R219, PT ;  /* 0x000000db0300720c */ /* 0x040fe20003f64070 */
[----:B------:R-:W-:Y:S01]  /*9c10*/  @!P2 IMAD.MOV R212, RZ, RZ, -R212 ;  /* 0x000000ffffd4a224 */ /* 0x000fe200078e0ad4 */
[C---:B------:R-:W-:Y:S01]  /*9c20*/  ISETP.GT.U32.AND P2, PT, R3.reuse, R217, PT ;  /* 0x000000d90300720c */ /* 0x040fe20003f44070 */
[----:B------:R-:W-:Y:S01]  /*9c30*/  IMAD R221, R3, R2, R221 ;  /* 0x0000000203dd7224 */ /* 0x000fe200078e02dd */
[----:B------:R-:W-:Y:S01]  /*9c40*/  IABS R222, R4 ;  /* 0x0000000400de7213 */ /* 0x000fe20000000000 */
[----:B------:R-:W-:-:S02]  /*9c50*/  @!P0 IMAD.MOV R216, RZ, RZ, -R216 ;  /* 0x000000ffffd88224 */ /* 0x000fc400078e0ad8 */
[--C-:B------:R-:W-:Y:S01]  /*9c60*/  @!P5 IMAD.IADD R218, R218, 0x1, -R3.reuse ;  /* 0x00000001dadad824 */ /* 0x100fe200078e0a03 */
[----:B------:R-:W-:Y:S01]  /*9c70*/  ISETP.GE.AND P5, PT, R10, RZ, PT ;  /* 0x000000ff0a00720c */ /* 0x000fe20003fa6270 */
[--C-:B------:R-:W-:Y:S02]  /*9c80*/  @!P1 IMAD.IADD R220, R220, 0x1, -R3.reuse ;  /* 0x00000001dcdc9824 */ /* 0x100fe400078e0a03 */
[----:B------:R-:W-:Y:S02]  /*9c90*/  IMAD.HI.U32 R2, R0, R222, RZ ;  /* 0x000000de00027227 */ /* 0x000fe400078e00ff */
[----:B------:R-:W-:Y:S02]  /*9ca0*/  @!P3 IADD3 R219, R219, -R3, RZ ;  /* 0x80000003dbdbb210 */ /* 0x000fe40007ffe0ff */
[----:B------:R-:W-:Y:S01]  /*9cb0*/  ISETP.GT.U32.AND P0, PT, R3, R220, PT ;  /* 0x000000dc0300720c */ /* 0x000fe20003f04070 */
[----:B------:R-:W-:Y:S01]  /*9cc0*/  @!P2 IMAD.IADD R217, R217, 0x1, -R3 ;  /* 0x00000001d9d9a824 */ /* 0x000fe200078e0a03 */
[----:B------:R-:W-:Y:S01]  /*9cd0*/  IADD3 R2, -R2, RZ, RZ ;  /* 0x000000ff02027210 */ /* 0x000fe20007ffe1ff */
[----:B------:R-:W-:Y:S01]  /*9ce0*/  VIADD R6, R5, 0xd6 ;  /* 0x000000d605067836 */ /* 0x000fe20000000000 */
[C---:B------:R-:W-:Y:S01]  /*9cf0*/  ISETP.GT.U32.AND P3, PT, R3.reuse, R218, PT ;  /* 0x000000da0300720c */ /* 0x040fe20003f64070 */
[----:B------:R-:W-:Y:S01]  /*9d00*/  @!P6 IMAD.MOV R217, RZ, RZ, -R217 ;  /* 0x000000ffffd9e224 */ /* 0x000fe200078e0ad9 */
[C---:B------:R-:W-:Y:S01]  /*9d10*/  ISETP.GT.U32.AND P6, PT, R3.reuse, R221, PT ;  /* 0x000000dd0300720c */ /* 0x040fe20003fc4070 */
[----:B------:R-:W-:Y:S01]  /*9d20*/  IMAD R222, R3, R2, R222 ;  /* 0x0000000203de7224 */ /* 0x000fe200078e02de */
[----:B------:R-:W-:Y:S01]  /*9d30*/  IABS R223, R6 ;  /* 0x0000000600df7213 */ /* 0x000fe20000000000 */
[----:B------:R-:W-:Y:S01]  /*9d40*/  @!P4 IMAD.MOV R215, RZ, RZ, -R215 ;  /* 0x000000ffffd7c224 */ /* 0x000fe200078e0ad7 */
[----:B------:R-:W-:Y:S01]  /*9d50*/  ISETP.GE.AND P4, PT, R12, RZ, PT ;  /* 0x000000ff0c00720c */ /* 0x000fe20003f86270 */
[----:B------:R-:W-:Y:S01]  /*9d60*/  VIADD R10, R5, 0xd9 ;  /* 0x000000d9050a7836 */ /* 0x000fe20000000000 */
[C---:B------:R-:W-:Y:S01]  /*9d70*/  ISETP.GT.U32.AND P1, PT, R3.reuse, R219, PT ;  /* 0x000000db0300720c */ /* 0x040fe20003f24070 */
[----:B------:R-:W-:Y:S01]  /*9d80*/  @!P0 IMAD.IADD R220, R220, 0x1, -R3 ;  /* 0x00000001dcdc8824 */ /* 0x000fe200078e0a03 */
[----:B------:R-:W-:Y:S01]  /*9d90*/  ISETP.GT.U32.AND P0, PT, R3, R222, PT ;  /* 0x000000de0300720c */ /* 0x000fe20003f04070 */
[----:B------:R-:W-:Y:S01]  /*9da0*/  IMAD.HI.U32 R2, R0, R223, RZ ;  /* 0x000000df00027227 */ /* 0x000fe200078e00ff */
[----:B------:R-:W-:-:S02]  /*9db0*/  ISETP.GE.AND P2, PT, R13, RZ, PT ;  /* 0x000000ff0d00720c */ /* 0x000fc40003f46270 */
[----:B------:R-:W-:Y:S01]  /*9dc0*/  IABS R226, R10 ;  /* 0x0000000a00e27213 */ /* 0x000fe20000000000 */
[--C-:B------:R-:W-:Y:S01]  /*9dd0*/  @!P3 IMAD.IADD R218, R218, 0x1, -R3.reuse ;  /* 0x00000001dadab824 */ /* 0x100fe200078e0a03 */
[----:B------:R-:W-:Y:S01]  /*9de0*/  ISETP.GE.AND P3, PT, R7, RZ, PT ;  /* 0x000000ff0700720c */ /* 0x000fe20003f66270 */
[----:B------:R-:W-:Y:S01]  /*9df0*/  IMAD.MOV R2, RZ, RZ, -R2 ;  /* 0x000000ffff027224 */ /* 0x000fe200078e0a02 */
[C---:B------:R-:W-:Y:S01]  /*9e00*/  IADD3 R13, R5.reuse, 0xf5, RZ ;  /* 0x000000f5050d7810 */ /* 0x040fe20007ffe0ff */
[----:B------:R-:W-:Y:S02]  /*9e10*/  VIADD R7, R5, 0xd7 ;  /* 0x000000d705077836 */ /* 0x000fe40000000000 */
[----:B------:R-:W-:Y:S01]  /*9e20*/  @!P6 IMAD.IADD R221, R221, 0x1, -R3 ;  /* 0x00000001dddde824 */ /* 0x000fe200078e0a03 */
[----:B------:R-:W-:Y:S01]  /*9e30*/  ISETP.GE.AND P6, PT, R6, RZ, PT ;  /* 0x000000ff0600720c */ /* 0x000fe20003fc6270 */
[C---:B------:R-:W-:Y:S01]  /*9e40*/  IMAD R223, R3.reuse, R2, R223 ;  /* 0x0000000203df7224 */ /* 0x040fe200078e02df */
[----:B------:R-:W-:Y:S01]  /*9e50*/  IABS R224, R7 ;  /* 0x0000000700e07213 */ /* 0x000fe20000000000 */
[----:B------:R-:W-:Y:S01]  /*9e60*/  @!P0 IMAD.IADD R222, R222, 0x1, -R3 ;  /* 0x00000001dede8824 */ /* 0x000fe200078e0a03 */
[C---:B------:R-:W-:Y:S01]  /*9e70*/  ISETP.GT.U32.AND P0, PT, R3.reuse, R221, PT ;  /* 0x000000dd0300720c */ /* 0x040fe20003f04070 */
[----:B------:R-:W-:Y:S01]  /*9e80*/  @!P4 IMAD.MOV R218, RZ, RZ, -R218 ;  /* 0x000000ffffdac224 */ /* 0x000fe200078e0ada */
[----:B------:R-:W-:Y:S01]  /*9e90*/  ISETP.GT.U32.AND P4, PT, R3, R223, PT ;  /* 0x000000df0300720c */ /* 0x000fe20003f84070 */
[----:B------:R-:W-:Y:S01]  /*9ea0*/  IMAD.HI.U32 R2, R0, R224, RZ ;  /* 0x000000e000027227 */ /* 0x000fe200078e00ff */
[----:B------:R-:W-:-:S02]  /*9eb0*/  @!P1 IADD3 R219, R219, -R3, RZ ;  /* 0x80000003dbdb9210 */ /* 0x000fc40007ffe0ff */
[C---:B------:R-:W-:Y:S01]  /*9ec0*/  IADD3 R6, R5.reuse, 0xd8, RZ ;  /* 0x000000d805067810 */ /* 0x040fe20007ffe0ff */
[----:B------:R-:W-:Y:S01]  /*9ed0*/  VIADD R11, R5, 0xdb ;  /* 0x000000db050b7836 */ /* 0x000fe20000000000 */
[----:B------:R-:W-:Y:S01]  /*9ee0*/  IADD3 R2, -R2, RZ, RZ ;  /* 0x000000ff02027210 */ /* 0x000fe20007ffe1ff */
[----:B------:R-:W-:Y:S01]  /*9ef0*/  @!P2 IMAD.MOV R219, RZ, RZ, -R219 ;  /* 0x000000ffffdba224 */ /* 0x000fe200078e0adb */
[----:B------:R-:W-:Y:S01]  /*9f00*/  IABS R225, R6 ;  /* 0x0000000600e17213 */ /* 0x000fe20000000000 */
[----:B------:R-:W-:Y:S01]  /*9f10*/  @!P5 IMAD.MOV R220, RZ, RZ, -R220 ;  /* 0x000000ffffdcd224 */ /* 0x000fe200078e0adc */
[C---:B------:R-:W-:Y:S01]  /*9f20*/  ISETP.GT.U32.AND P2, PT, R3.reuse, R222, PT ;  /* 0x000000de0300720c */ /* 0x040fe20003f44070 */
[----:B------:R-:W-:Y:S01]  /*9f30*/  IMAD R224, R3, R2, R224 ;  /* 0x0000000203e07224 */ /* 0x000fe200078e02e0 */
[----:B------:R-:W-:Y:S01]  /*9f40*/  ISETP.GE.AND P1, PT, R4, RZ, PT ;  /* 0x000000ff0400720c */ /* 0x000fe20003f26270 */
[----:B------:R-:W-:Y:S01]  /*9f50*/  IMAD.HI.U32 R2, R0, R225, RZ ;  /* 0x000000e100027227 */ /* 0x000fe200078e00ff */
[----:B------:R-:W-:-:S02]  /*9f60*/  IABS R228, R11 ;  /* 0x0000000b00e47213 */ /* 0x000fc40000000000 */
[----:B------:R-:W-:Y:S01]  /*9f70*/  ISETP.GE.AND P5, PT, R7, RZ, PT ;  /* 0x000000ff0700720c */ /* 0x000fe20003fa6270 */
[--C-:B------:R-:W-:Y:S01]  /*9f80*/  @!P0 IMAD.IADD R221, R221, 0x1, -R3.reuse ;  /* 0x00000001dddd8824 */ /* 0x100fe200078e0a03 */
[----:B------:R-:W-:Y:S01]  /*9f90*/  IADD3 R2, -R2, RZ, RZ ;  /* 0x000000ff02027210 */ /* 0x000fe20007ffe1ff */
[----:B------:R-:W-:Y:S01]  /*9fa0*/  @!P4 IMAD.IADD R223, R223, 0x1, -R3 ;  /* 0x00000001dfdfc824 */ /* 0x000fe200078e0a03 */
[C---:B------:R-:W-:Y:S01]  /*9fb0*/  ISETP.GT.U32.AND P0, PT, R3.reuse, R224, PT ;  /* 0x000000e00300720c */ /* 0x040fe20003f04070 */
[----:B------:R-:W-:Y:S01]  /*9fc0*/  @!P3 IMAD.MOV R221, RZ, RZ, -R221 ;  /* 0x000000ffffddb224 */ /* 0x000fe200078e0add */
[----:B------:R-:W-:Y:S01]  /*9fd0*/  ISETP.GE.AND P4, PT, R10, RZ, PT ;  /* 0x000000ff0a00720c */ /* 0x000fe20003f86270 */
[----:B------:R-:W-:Y:S01]  /*9fe0*/  IMAD.HI.U32 R4, R0, R226, RZ ;  /* 0x000000e200047227 */ /* 0x000fe200078e00ff */
[----:B------:R-:W-:Y:S02]  /*9ff0*/  ISETP.GT.U32.AND P3, PT, R3, R223, PT ;  /* 0x000000df0300720c */ /* 0x000fe40003f64070 */
[C---:B------:R-:W-:Y:S01]  /*a000*/  IADD3 R10, R5.reuse, 0xdc, RZ ;  /* 0x000000dc050a7810 */ /* 0x040fe20007ffe0ff */
[----:B------:R-:W-:Y:S01]  /*a010*/  @!P2 IMAD.IADD R222, R222, 0x1, -R3 ;  /* 0x00000001dedea824 */ /* 0x000fe200078e0a03 */
[----:B------:R-:W-:Y:S01]  /*a020*/  ISETP.GE.AND P2, PT, R6, RZ, PT ;  /* 0x000000ff0600720c */ /* 0x000fe20003f46270 */
[----:B------:R-:W-:Y:S01]  /*a030*/  IMAD.MOV R4, RZ, RZ, -R4 ;  /* 0x000000ffff047224 */ /* 0x000fe200078e0a04 */
[----:B------:R-:W-:Y:S01]  /*a040*/  IADD3 R6, R5, 0xda, RZ ;  /* 0x000000da05067810 */ /* 0x000fe20007ffe0ff */
[C---:B------:R-:W-:Y:S01]  /*a050*/  IMAD R225, R3.reuse, R2, R225 ;  /* 0x0000000203e17224 */ /* 0x040fe200078e02e1 */
[----:B------:R-:W-:Y:S01]  /*a060*/  IABS R229, R10 ;  /* 0x0000000a00e57213 */ /* 0x000fe20000000000 */
[C---:B------:R-:W-:Y:S01]  /*a070*/  IMAD R226, R3.reuse, R4, R226 ;  /* 0x0000000403e27224 */ /* 0x040fe200078e02e2 */
[----:B------:R-:W-:Y:S01]  /*a080*/  IABS R227, R6 ;  /* 0x0000000600e37213 */ /* 0x000fe20000000000 */
[----:B------:R-:W-:Y:S01]  /*a090*/  @!P1 IMAD.MOV R222, RZ, RZ, -R222 ;  /* 0x000000ffffde9224 */ /* 0x000fe200078e0ade */
[----:B------:R-:W-:Y:S01]  /*a0a0*/  ISETP.GT.U32.AND P1, PT, R3, R225, PT ;  /* 0x000000e10300720c */ /* 0x000fe20003f24070 */
[----:B------:R-:W-:Y:S01]  /*a0b0*/  @!P0 IMAD.IADD R224, R224, 0x1, -R3 ;  /* 0x00000001e0e08824 */ /* 0x000fe200078e0a03 */
[----:B------:R-:W-:Y:S01]  /*a0c0*/  @!P3 IADD3 R223, R223, -R3, RZ ;  /* 0x80000003dfdfb210 */ /* 0x000fe20007ffe0ff */
[----:B------:R-:W-:Y:S01]  /*a0d0*/  IMAD.HI.U32 R2, R0, R227, RZ ;  /* 0x000000e300027227 */ /* 0x000fe200078e00ff */
[----:B------:R-:W-:-:S02]  /*a0e0*/  ISETP.GT.U32.AND P3, PT, R3, R226, PT ;  /* 0x000000e20300720c */ /* 0x000fc40003f64070 */
[----:B------:R-:W-:Y:S01]  /*a0f0*/  ISETP.GT.U32.AND P0, PT, R3, R224, PT ;  /* 0x000000e00300720c */ /* 0x000fe20003f04070 */
[----:B------:R-:W-:Y:S01]  /*a100*/  IMAD.MOV R2, RZ, RZ, -R2 ;  /* 0x000000ffff027224 */ /* 0x000fe200078e0a02 */
[----:B------:R-:W-:Y:S01]  /*a110*/  @!P6 IADD3 R223, -R223, RZ, RZ ;  /* 0x000000ffdfdfe210 */ /* 0x000fe20007ffe1ff */
[----:B------:R-:W-:Y:S02]  /*a120*/  VIADD R7, R5, 0xdd ;  /* 0x000000dd05077836 */ /* 0x000fe40000000000 */
[----:B------:R-:W-:Y:S02]  /*a130*/  IMAD R227, R3, R2, R227 ;  /* 0x0000000203e37224 */ /* 0x000fe400078e02e3 */
[----:B------:R-:W-:Y:S01]  /*a140*/  @!P1 IMAD.IADD R225, R225, 0x1, -R3 ;  /* 0x00000001e1e19824 */ /* 0x000fe200078e0a03 */
[----:B------:R-:W-:Y:S01]  /*a150*/  IABS R230, R7 ;  /* 0x0000000700e67213 */ /* 0x000fe20000000000 */
[----:B------:R-:W-:Y:S01]  /*a160*/  IMAD.HI.U32 R2, R0, R228, RZ ;  /* 0x000000e400027227 */ /* 0x000fe200078e00ff */
[----:B------:R-:W-:-:S03]  /*a170*/  ISETP.GT.U32.AND P1, PT, R3, R227, PT ;  /* 0x000000e30300720c */ /* 0x000fc60003f24070 */
[--C-:B------:R-:W-:Y:S01]  /*a180*/  @!P3 IMAD.IADD R226, R226, 0x1, -R3.reuse ;  /* 0x00000001e2e2b824 */ /* 0x100fe200078e0a03 */
[C---:B------:R-:W-:Y:S01]  /*a190*/  ISETP.GT.U32.AND P3, PT, R3.reuse, R225, PT ;  /* 0x000000e10300720c */ /* 0x040fe20003f64070 */
[----:B------:R-:W-:Y:S02]  /*a1a0*/  IMAD.MOV R2, RZ, RZ, -R2 ;  /* 0x000000ffff027224 */ /* 0x000fe400078e0a02 */
[----:B------:R-:W-:Y:S01]  /*a1b0*/  @!P0 IMAD.IADD R224, R224, 0x1, -R3 ;  /* 0x00000001e0e08824 */ /* 0x000fe200078e0a03 */
[C---:B------:R-:W-:Y:S01]  /*a1c0*/  ISETP.GT.U32.AND P6, PT, R3.reuse, R226, PT ;  /* 0x000000e20300720c */ /* 0x040fe20003fc4070 */
[----:B------:R-:W-:Y:S01]  /*a1d0*/  IMAD R228, R3, R2, R228 ;  /* 0x0000000203e47224 */ /* 0x000fe200078e02e4 */
[----:B------:R-:W-:Y:S01]  /*a1e0*/  ISETP.GE.AND P0, PT, R6, RZ, PT ;  /* 0x000000ff0600720c */ /* 0x000fe20003f06270 */
[----:B------:R-:W-:-:S04]  /*a1f0*/  IMAD.HI.U32 R6, R0, R230, RZ ;  /* 0x000000e600067227 */ /* 0x000fc800078e00ff */
[----:B------:R-:W-:Y:S01]  /*a200*/  IMAD.HI.U32 R4, R0, R229, RZ ;  /* 0x000000e500047227 */ /* 0x000fe200078e00ff */
[----:B------:R-:W-:-:S03]  /*a210*/  IADD3 R6, -R6, RZ, RZ ;  /* 0x000000ff06067210 */ /* 0x000fc60007ffe1ff */
[----:B------:R-:W-:Y:S01]  /*a220*/  @!P3 IMAD.IADD R225, R225, 0x1, -R3 ;  /* 0x00000001e1e1b824 */ /* 0x000fe200078e0a03 */
[C---:B------:R-:W-:Y:S01]  /*a230*/  ISETP.GT.U32.AND P3, PT, R3.reuse, R228, PT ;  /* 0x000000e40300720c */ /* 0x040fe20003f64070 */
[----:B------:R-:W-:Y:S01]  /*a240*/  IMAD.MOV R4, RZ, RZ, -R4 ;  /* 0x000000ffff047224 */ /* 0x000fe200078e0a04 */
[----:B------:R-:W-:Y:S01]  /*a250*/  @!P6 IADD3 R226, R226, -R3, RZ ;  /* 0x80000003e2e2e210 */ /* 0x000fe20007ffe0ff */
[----:B------:R-:W-:Y:S01]  /*a260*/  IMAD R230, R3, R6, R230 ;  /* 0x0000000603e67224 */ /* 0x000fe200078e02e6 */
[----:B------:R-:W-:Y:S01]  /*a270*/  IADD3 R6, R5, 0xdf, RZ ;  /* 0x000000df05067810 */ /* 0x000fe20007ffe0ff */
[----:B------:R-:W-:Y:S02]  /*a280*/  IMAD R229, R3, R4, R229 ;  /* 0x0000000403e57224 */ /* 0x000fe400078e02e5 */
[----:B------:R-:W-:Y:S01]  /*a290*/  VIADD R4, R5, 0xde ;  /* 0x000000de05047836 */ /* 0x000fe20000000000 */
[----:B------:R-:W-:Y:S01]  /*a2a0*/  IABS R232, R6 ;  /* 0x0000000600e87213 */ /* 0x000fe20000000000 */
[----:B------:R-:W-:Y:S01]  /*a2b0*/  @!P4 IMAD.MOV R226, RZ, RZ, -R226 ;  /* 0x000000ffffe2c224 */ /* 0x000fe200078e0ae2 */
[----:B------:R-:W-:Y:S01]  /*a2c0*/  ISETP.GT.U32.AND P4, PT, R3, R230, PT ;  /* 0x000000e60300720c */ /* 0x000fe20003f84070 */
[--C-:B------:R-:W-:Y:S01]  /*a2d0*/  @!P1 IMAD.IADD R227, R227, 0x1, -R3.reuse ;  /* 0x00000001e3e39824 */ /* 0x100fe200078e0a03 */
[----:B------:R-:W-:Y:S01]  /*a2e0*/  IABS R231, R4 ;  /* 0x0000000400e77213 */ /* 0x000fe20000000000 */
[----:B------:R-:W-:Y:S01]  /*a2f0*/  @!P3 IMAD.IADD R228, R228, 0x1, -R3 ;  /* 0x00000001e4e4b824 */ /* 0x000fe200078e0a03 */
[C---:B------:R-:W-:Y:S01]  /*a300*/  ISETP.GT.U32.AND P6, PT, R3.reuse, R229, PT ;  /* 0x000000e50300720c */ /* 0x040fe20003fc4070 */
[----:B------:R-:W-:Y:S01]  /*a310*/  @!P2 IMAD.MOV R225, RZ, RZ, -R225 ;  /* 0x000000ffffe1a224 */ /* 0x000fe200078e0ae1 */
[C---:B------:R-:W-:Y:S01]  /*a320*/  ISETP.GT.U32.AND P1, PT, R3.reuse, R227, PT ;  /* 0x000000e30300720c */ /* 0x040fe20003f24070 */
[----:B------:R-:W-:Y:S01]  /*a330*/  IMAD.HI.U32 R2, R0, R231, RZ ;  /* 0x000000e700027227 */ /* 0x000fe200078e00ff */
[----:B------:R-:W-:-:S02]  /*a340*/  ISETP.GT.U32.AND P3, PT, R3, R228, PT ;  /* 0x000000e40300720c */ /* 0x000fc40003f64070 */
[----:B------:R-:W-:Y:S01]  /*a350*/  ISETP.GE.AND P2, PT, R10, RZ, PT ;  /* 0x000000ff0a00720c */ /* 0x000fe20003f46270 */
[----:B------:R-:W-:Y:S02]  /*a360*/  IMAD.MOV R2, RZ, RZ, -R2 ;  /* 0x000000ffff027224 */ /* 0x000fe400078e0a02 */
[----:B------:R-:W-:Y:S02]  /*a370*/  @!P4 IMAD.IADD R230, R230, 0x1, -R3 ;  /* 0x00000001e6e6c824 */ /* 0x000fe400078e0a03 */
[C---:B------:R-:W-:Y:S02]  /*a380*/  IMAD R231, R3.reuse, R2, R231 ;  /* 0x0000000203e77224 */ /* 0x040fe400078e02e7 */
[----:B------:R-:W-:Y:S01]  /*a390*/  IMAD.HI.U32 R2, R0, R232, RZ ;  /* 0x000000e800027227 */ /* 0x000fe200078e00ff */
[----:B------:R-:W-:Y:S02]  /*a3a0*/  ISETP.GT.U32.AND P4, PT, R3, R230, PT ;  /* 0x000000e60300720c */ /* 0x000fe40003f84070 */
[----:B------:R-:W-:Y:S01]  /*a3b0*/  @!P6 IADD3 R229, R229, -R3, RZ ;  /* 0x80000003e5e5e210 */ /* 0x000fe20007ffe0ff */
[--C-:B------:R-:W-:Y:S01]  /*a3c0*/  @!P3 IMAD.IADD R228, R228, 0x1, -R3.reuse ;  /* 0x00000001e4e4b824 */ /* 0x100fe200078e0a03 */
[----:B------:R-:W-:Y:S01]  /*a3d0*/  ISETP.GE.AND P3, PT, R4, RZ, PT ;  /* 0x000000ff0400720c */ /* 0x000fe20003f66270 */
[----:B------:R-:W-:Y:S01]  /*a3e0*/  @!P1 IMAD.IADD R227, R227, 0x1, -R3 ;  /* 0x00000001e3e39824 */ /* 0x000fe200078e0a03 */
[----:B------:R-:W-:Y:S01]  /*a3f0*/  IADD3 R4, -R2, RZ, RZ ;  /* 0x000000ff02047210 */ /* 0x000fe20007ffe1ff */
[----:B------:R-:W-:Y:S01]  /*a400*/  VIADD R10, R5, 0xe1 ;  /* 0x000000e1050a7836 */ /* 0x000fe20000000000 */
[----:B------:R-:W-:Y:S01]  /*a410*/  ISETP.GE.AND P1, PT, R7, RZ, PT ;  /* 0x000000ff0700720c */ /* 0x000fe20003f26270 */
[----:B------:R-:W-:Y:S01]  /*a420*/  VIADD R7, R5, 0xe0 ;  /* 0x000000e005077836 */ /* 0x000fe20000000000 */
[C---:B------:R-:W-:Y:S01]  /*a430*/  ISETP.GT.U32.AND P6, PT, R3.reuse, R229, PT ;  /* 0x000000e50300720c */ /* 0x040fe20003fc4070 */
[C---:B------:R-:W-:Y:S01]  /*a440*/  IMAD R232, R3.reuse, R4, R232 ;  /* 0x0000000403e87224 */ /* 0x040fe200078e02e8 */
[----:B------:R-:W-:Y:S01]  /*a450*/  IABS R234, R10 ;  /* 0x0000000a00ea7213 */ /* 0x000fe20000000000 */
[----:B------:R-:W-:Y:S01]  /*a460*/  @!P0 IMAD.MOV R227, RZ, RZ, -R227 ;  /* 0x000000ffffe38224 */ /* 0x000fe200078e0ae3 */
[----:B------:R-:W-:Y:S01]  /*a470*/  @!P4 IADD3 R230, R230, -R3, RZ ;  /* 0x80000003e6e6c210 */ /* 0x000fe20007ffe0ff */
[----:B------:R-:W-:Y:S01]  /*a480*/  @!P5 IMAD.MOV R224, RZ, RZ, -R224 ;  /* 0x000000ffffe0d224 */ /* 0x000fe200078e0ae0 */
[----:B------:R-:W-:Y:S01]  /*a490*/  ISETP.GT.U32.AND P4, PT, R3, R232, PT ;  /* 0x000000e80300720c */ /* 0x000fe20003f84070 */
[----:B------:R-:W-:Y:S01]  /*a4a0*/  VIADD R4, R5, 0xe2 ;  /* 0x000000e205047836 */ /* 0x000fe20000000000 */
[----:B------:R-:W-:Y:S01]  /*a4b0*/  IABS R233, R7 ;  /* 0x0000000700e97213 */ /* 0x000fe20000000000 */
[----:B------:R-:W-:Y:S01]  /*a4c0*/  IMAD.HI.U32 R12, R0, R250, RZ ;  /* 0x000000fa000c7227 */ /* 0x000fe200078e00ff */
[----:B------:R-:W-:-:S02]  /*a4d0*/  ISETP.GT.U32.AND P0, PT, R3, R231, PT ;  /* 0x000000e70300720c */ /* 0x000fc40003f04070 */
[----:B------:R-:W-:Y:S01]  /*a4e0*/  ISETP.GE.AND P5, PT, R11, RZ, PT ;  /* 0x000000ff0b00720c */ /* 0x000fe20003fa6270 */
[----:B------:R-:W-:Y:S01]  /*a4f0*/  IMAD.HI.U32 R2, R0, R233, RZ ;  /* 0x000000e900027227 */ /* 0x000fe200078e00ff */
[----:B------:R-:W-:Y:S02]  /*a500*/  @!P1 IADD3 R230, -R230, RZ, RZ ;  /* 0x000000ffe6e69210 */ /* 0x000fe40007ffe1ff */
[----:B------:R-:W-:Y:S01]  /*a510*/  IABS R235, R4 ;  /* 0x0000000400eb7213 */ /* 0x000fe20000000000 */
[----:B------:R-:W-:Y:S02]  /*a520*/  IMAD.MOV R2, RZ, RZ, -R2 ;  /* 0x000000ffff027224 */ /* 0x000fe400078e0a02 */
[----:B------:R-:W-:Y:S02]  /*a530*/  @!P4 IMAD.IADD R232, R232, 0x1, -R3 ;  /* 0x00000001e8e8c824 */ /* 0x000fe400078e0a03 */
[C---:B------:R-:W-:Y:S02]  /*a540*/  IMAD R233, R3.reuse, R2, R233 ;  /* 0x0000000203e97224 */ /* 0x040fe400078e02e9 */
[----:B------:R-:W-:Y:S01]  /*a550*/  IMAD.HI.U32 R2, R0, R234, RZ ;  /* 0x000000ea00027227 */ /* 0x000fe200078e00ff */
[----:B------:R-:W-:-:S02]  /*a560*/  ISETP.GT.U32.AND P4, PT, R3, R232, PT ;  /* 0x000000e80300720c */ /* 0x000fc40003f84070 */
[----:B------:R-:W-:Y:S01]  /*a570*/  ISETP.GT.U32.AND P1, PT, R3, R233, PT ;  /* 0x000000e90300720c */ /* 0x000fe20003f24070 */
[----:B------:R-:W-:Y:S01]  /*a580*/  @!P0 IMAD.IADD R231, R231, 0x1, -R3 ;  /* 0x00000001e7e78824 */ /* 0x000fe200078e0a03 */
[----:B------:R-:W-:Y:S01]  /*a590*/  IADD3 R2, -R2, RZ, RZ ;  /* 0x000000ff02027210 */ /* 0x000fe20007ffe1ff */
[----:B------:R-:W-:Y:S01]  /*a5a0*/  @!P5 IMAD.MOV R228, RZ, RZ, -R228 ;  /* 0x000000ffffe4d224 */ /* 0x000fe200078e0ae4 */
[----:B------:R-:W-:Y:S01]  /*a5b0*/  ISETP.GE.AND P0, PT, R7, RZ, PT ;  /* 0x000000ff0700720c */ /* 0x000fe20003f06270 */
[----:B------:R-:W-:Y:S01]  /*a5c0*/  VIADD R7, R5, 0xe3 ;  /* 0x000000e305077836 */ /* 0x000fe20000000000 */
[C---:B------:R-:W-:Y:S01]  /*a5d0*/  ISETP.GT.U32.AND P5, PT, R3.reuse, R231, PT ;  /* 0x000000e70300720c */ /* 0x040fe20003fa4070 */
[----:B------:R-:W-:Y:S02]  /*a5e0*/  IMAD R234, R3, R2, R234 ;  /* 0x0000000203ea7224 */ /* 0x000fe400078e02ea */
[----:B------:R-:W-:Y:S01]  /*a5f0*/  IMAD.HI.U32 R2, R0, R235, RZ ;  /* 0x000000eb00027227 */ /* 0x000fe200078e00ff */
[----:B------:R-:W-:-:S02]  /*a600*/  IABS R236, R7 ;  /* 0x0000000700ec7213 */ /* 0x000fc40000000000 */
[----:B------:R-:W-:Y:S01]  /*a610*/  @!P4 IADD3 R232, R232, -R3, RZ ;  /* 0x80000003e8e8c210 */ /* 0x000fe20007ffe0ff */
[--C-:B------:R-:W-:Y:S01]  /*a620*/  @!P1 IMAD.IADD R233, R233, 0x1, -R3.reuse ;  /* 0x00000001e9e99824 */ /* 0x100fe200078e0a03 */
[----:B------:R-:W-:Y:S01]  /*a630*/  ISETP.GT.U32.AND P4, PT, R3, R234, PT ;  /* 0x000000ea0300720c */ /* 0x000fe20003f84070 */
[--C-:B------:R-:W-:Y:S01]  /*a640*/  @!P6 IMAD.IADD R229, R229, 0x1, -R3.reuse ;  /* 0x00000001e5e5e824 */ /* 0x100fe200078e0a03 */
[----:B------:R-:W-:Y:S01]  /*a650*/  ISETP.GE.AND P6, PT, R6, RZ, PT ;  /* 0x000000ff0600720c */ /* 0x000fe20003fc6270 */
[----:B------:R-:W-:Y:S01]  /*a660*/  VIADD R6, R5, 0xe4 ;  /* 0x000000e405067836 */ /* 0x000fe20000000000 */
[----:B------:R-:W-:Y:S01]  /*a670*/  ISETP.GT.U32.AND P1, PT, R3, R233, PT ;  /* 0x000000e90300720c */ /* 0x000fe20003f24070 */
[----:B------:R-:W-:Y:S01]  /*a680*/  @!P5 IMAD.IADD R231, R231, 0x1, -R3 ;  /* 0x00000001e7e7d824 */ /* 0x000fe200078e0a03 */
[----:B------:R-:W-:Y:S01]  /*a690*/  ISETP.GE.AND P5, PT, R4, RZ, PT ;  /* 0x000000ff0400720c */ /* 0x000fe20003fa6270 */
[----:B------:R-:W-:Y:S01]  /*a6a0*/  IMAD.MOV R4, RZ, RZ, -R2 ;  /* 0x000000ffff047224 */ /* 0x000fe200078e0a02 */
[----:B------:R-:W-:Y:S01]  /*a6b0*/  IABS R237, R6 ;  /* 0x0000000600ed7213 */ /* 0x000fe20000000000 */
[----:B------:R-:W-:-:S04]  /*a6c0*/  IMAD.HI.U32 R2, R0, R236, RZ ;  /* 0x000000ec00027227 */ /* 0x000fc800078e00ff */
[----:B------:R-:W-:Y:S02]  /*a6d0*/  @!P4 IMAD.IADD R234, R234, 0x1, -R3 ;  /* 0x00000001eaeac824 */ /* 0x000fe400078e0a03 */
[----:B------:R-:W-:Y:S01]  /*a6e0*/  IMAD R235, R3, R4, R235 ;  /* 0x0000000403eb7224 */ /* 0x000fe200078e02eb */
[----:B------:R-:W-:Y:S01]  /*a6f0*/  IADD3 R4, -R2, RZ, RZ ;  /* 0x000000ff02047210 */ /* 0x000fe20007ffe1ff */
[----:B------:R-:W-:Y:S01]  /*a700*/  @!P1 IMAD.IADD R233, R233, 0x1, -R3 ;  /* 0x00000001e9e99824 */ /* 0x000fe200078e0a03 */
[C---:B------:R-:W-:Y:S01]  /*a710*/  ISETP.GT.U32.AND P4, PT, R3.reuse, R234, PT ;  /* 0x000000ea0300720c */ /* 0x040fe20003f84070 */
[----:B------:R-:W-:Y:S01]  /*a720*/  IMAD.HI.U32 R2, R0, R237, RZ ;  /* 0x000000ed00027227 */ /* 0x000fe200078e00ff */
[----:B------:R-:W-:-:S03]  /*a730*/  ISETP.GT.U32.AND P1, PT, R3, R235, PT ;  /* 0x000000eb0300720c */ /* 0x000fc60003f24070 */
[----:B------:R-:W-:Y:S02]  /*a740*/  IMAD.MOV R2, RZ, RZ, -R2 ;  /* 0x000000ffff027224 */ /* 0x000fe400078e0a02 */
[----:B------:R-:W-:Y:S01]  /*a750*/  @!P2 IMAD.MOV R229, RZ, RZ, -R229 ;  /* 0x000000ffffe5a224 */ /* 0x000fe200078e0ae5 */
[----:B------:R-:W-:Y:S01]  /*a760*/  ISETP.GE.AND P2, PT, R10, RZ, PT ;  /* 0x000000ff0a00720c */ /* 0x000fe20003f46270 */
[----:B------:R-:W-:Y:S01]  /*a770*/  IMAD R236, R3, R4, R236 ;  /* 0x0000000403ec7224 */ /* 0x000fe200078e02ec */
[----:B------:R-:W-:Y:S01]  /*a780*/  IADD3 R4, R5, 0xe5, RZ ;  /* 0x000000e505047810 */ /* 0x000fe20007ffe0ff */
[C---:B------:R-:W-:Y:S02]  /*a790*/  IMAD R237, R3.reuse, R2, R237 ;  /* 0x0000000203ed7224 */ /* 0x040fe400078e02ed */
[----:B------:R-:W-:Y:S01]  /*a7a0*/  @!P0 IMAD.MOV R233, RZ, RZ, -R233 ;  /* 0x000000ffffe98224 */ /* 0x000fe200078e0ae9 */
[----:B------:R-:W-:Y:S01]  /*a7b0*/  ISETP.GT.U32.AND P0, PT, R3, R236, PT ;  /* 0x000000ec0300720c */ /* 0x000fe20003f04070 */
[----:B------:R-:W-:Y:S01]  /*a7c0*/  VIADD R10, R5, 0xe6 ;  /* 0x000000e6050a7836 */ /* 0x000fe20000000000 */
[----:B------:R-:W-:Y:S01]  /*a7d0*/  @!P1 IADD3 R235, R235, -R3, RZ ;  /* 0x80000003ebeb9210 */ /* 0x000fe20007ffe0ff */
[----:B------:R-:W-:Y:S01]  /*a7e0*/  @!P4 IMAD.IADD R234, R234, 0x1, -R3 ;  /* 0x00000001eaeac824 */ /* 0x000fe200078e0a03 */
[C---:B------:R-:W-:Y:S01]  /*a7f0*/  ISETP.GT.U32.AND P4, PT, R3.reuse, R237, PT ;  /* 0x000000ed0300720c */ /* 0x040fe20003f84070 */
[----:B------:R-:W-:Y:S01]  /*a800*/  @!P6 IMAD.MOV R232, RZ, RZ, -R232 ;  /* 0x000000ffffe8e224 */ /* 0x000fe200078e0ae8 */
[----:B------:R-:W-:Y:S01]  /*a810*/  IABS R239, R10 ;  /* 0x0000000a00ef7213 */ /* 0x000fe20000000000 */
[----:B------:R-:W-:Y:S01]  /*a820*/  @!P2 IMAD.MOV R234, RZ, RZ, -R234 ;  /* 0x000000ffffeaa224 */ /* 0x000fe200078e0aea */
[----:B------:R-:W-:Y:S01]  /*a830*/  ISETP.GT.U32.AND P1, PT, R3, R235, PT ;  /* 0x000000eb0300720c */ /* 0x000fe20003f24070 */
[----:B------:R-:W-:Y:S01]  /*a840*/  @!P3 IMAD.MOV R231, RZ, RZ, -R231 ;  /* 0x000000ffffe7b224 */ /* 0x000fe200078e0ae7 */
[----:B------:R-:W-:Y:S01]  /*a850*/  ISETP.GE.AND P6, PT, R6, RZ, PT ;  /* 0x000000ff0600720c */ /* 0x000fe20003fc6270 */
[----:B------:R-:W-:Y:S01]  /*a860*/  VIADD R6, R5, 0xe7 ;  /* 0x000000e705067836 */ /* 0x000fe20000000000 */
[----:B------:R-:W-:Y:S01]  /*a870*/  IABS R238, R4 ;  /* 0x0000000400ee7213 */ /* 0x000fe20000000000 */
[----:B------:R-:W-:Y:S01]  /*a880*/  @!P0 IMAD.IADD R236, R236, 0x1, -R3 ;  /* 0x00000001ecec8824 */ /* 0x000fe200078e0a03 */
[----:B------:R-:W-:Y:S01]  /*a890*/  ISETP.GE.AND P2, PT, R4, RZ, PT ;  /* 0x000000ff0400720c */ /* 0x000fe20003f46270 */
[----:B------:R-:W-:Y:S01]  /*a8a0*/  IMAD.HI.U32 R4, R0, R239, RZ ;  /* 0x000000ef00047227 */ /* 0x000fe200078e00ff */
[----:B------:R-:W-:-:S02]  /*a8b0*/  IABS R240, R6 ;  /* 0x0000000600f07213 */ /* 0x000fc40000000000 */
[----:B------:R-:W-:Y:S01]  /*a8c0*/  ISETP.GE.AND P3, PT, R7, RZ, PT ;  /* 0x000000ff0700720c */ /* 0x000fe20003f66270 */
[----:B------:R-:W-:Y:S01]  /*a8d0*/  @!P4 IMAD.IADD R237, R237, 0x1, -R3 ;  /* 0x00000001ededc824 */ /* 0x000fe200078e0a03 */
[C---:B------:R-:W-:Y:S01]  /*a8e0*/  ISETP.GT.U32.AND P0, PT, R3.reuse, R236, PT ;  /* 0x000000ec0300720c */ /* 0x040fe20003f04070 */
[----:B------:R-:W-:Y:S02]  /*a8f0*/  IMAD.MOV R4, RZ, RZ, -R4 ;  /* 0x000000ffff047224 */ /* 0x000fe400078e0a04 */
[----:B------:R-:W-:Y:S01]  /*a900*/  IMAD.HI.U32 R2, R0, R238, RZ ;  /* 0x000000ee00027227 */ /* 0x000fe200078e00ff */
[----:B------:R-:W-:-:S03]  /*a910*/  ISETP.GT.U32.AND P4, PT, R3, R237, PT ;  /* 0x000000ed0300720c */ /* 0x000fc60003f84070 */
[----:B------:R-:W-:Y:S01]  /*a920*/  IMAD.HI.U32 R7, R0, R240, RZ ;  /* 0x000000f000077227 */ /* 0x000fe200078e00ff */
[----:B------:R-:W-:-:S03]  /*a930*/  IADD3 R2, -R2, RZ, RZ ;  /* 0x000000ff02027210 */ /* 0x000fc60007ffe1ff */
[----:B------:R-:W-:Y:S01]  /*a940*/  @!P1 IMAD.IADD R235, R235, 0x1, -R3 ;  /* 0x00000001ebeb9824 */ /* 0x000fe200078e0a03 */
[----:B------:R-:W-:Y:S01]  /*a950*/  IADD3 R7, -R7, RZ, RZ ;  /* 0x000000ff07077210 */ /* 0x000fe20007ffe1ff */
[C---:B------:R-:W-:Y:S01]  /*a960*/  IMAD R239, R3.reuse, R4, R239 ;  /* 0x0000000403ef7224 */ /* 0x040fe200078e02ef */
[----:B------:R-:W-:Y:S01]  /*a970*/  ISETP.GE.AND P1, PT, R10, RZ, PT ;  /* 0x000000ff0a00720c */ /* 0x000fe20003f26270 */
[----:B------:R-:W-:Y:S02]  /*a980*/  @!P5 IMAD.MOV R235, RZ, RZ, -R235 ;  /* 0x000000ffffebd224 */ /* 0x000fe400078e0aeb */
[C---:B------:R-:W-:Y:S01]  /*a990*/  IMAD R238, R3.reuse, R2, R238 ;  /* 0x0000000203ee7224 */ /* 0x040fe200078e02ee */
[C---:B------:R-:W-:Y:S01]  /*a9a0*/  ISETP.GT.U32.AND P5, PT, R3.reuse, R239, PT ;  /* 0x000000ef0300720c */ /* 0x040fe20003fa4070 */
[----:B------:R-:W-:Y:S01]  /*a9b0*/  IMAD R240, R3, R7, R240 ;  /* 0x0000000703f07224 */ /* 0x000fe200078e02f0 */
[----:B------:R-:W-:Y:S01]  /*a9c0*/  IADD3 R2, R5, 0xe8, RZ ;  /* 0x000000e805027810 */ /* 0x000fe20007ffe0ff */
[--C-:B------:R-:W-:Y:S01]  /*a9d0*/  @!P0 IMAD.IADD R236, R236, 0x1, -R3.reuse ;  /* 0x00000001ecec8824 */ /* 0x100fe200078e0a03 */
[----:B------:R-:W-:Y:S01]  /*a9e0*/  ISETP.GT.U32.AND P0, PT, R3, R238, PT ;  /* 0x000000ee0300720c */ /* 0x000fe20003f04070 */
[----:B------:R-:W-:Y:S01]  /*a9f0*/  @!P4 IMAD.IADD R237, R237, 0x1, -R3 ;  /* 0x00000001ededc824 */ /* 0x000fe200078e0a03 */
[----:B------:R-:W-:Y:S01]  /*aa00*/  ISETP.GT.U32.AND P4, PT, R3, R240, PT ;  /* 0x000000f00300720c */ /* 0x000fe20003f84070 */
[C---:B------:R-:W-:Y:S01]  /*aa10*/  VIADD R10, R5.reuse, 0xe9 ;  /* 0x000000e9050a7836 */ /* 0x040fe20000000000 */
[----:B------:R-:W-:Y:S01]  /*aa20*/  IABS R241, R2 ;  /* 0x0000000200f17213 */ /* 0x000fe20000000000 */
[----:B------:R-:W-:-:S02]  /*aa30*/  VIADD R7, R5, 0xea ;  /* 0x000000ea05077836 */ /* 0x000fc40000000000 */
[----:B------:R-:W-:Y:S01]  /*aa40*/  @!P3 IMAD.MOV R236, RZ, RZ, -R236 ;  /* 0x000000ffffecb224 */ /* 0x000fe200078e0aec */
[----:B------:R-:W-:Y:S01]  /*aa50*/  IABS R242, R10 ;  /* 0x0000000a00f27213 */ /* 0x000fe20000000000 */
[----:B------:R-:W-:Y:S01]  /*aa60*/  @!P5 IMAD.IADD R239, R239, 0x1, -R3 ;  /* 0x00000001efefd824 */ /* 0x000fe200078e0a03 */
[----:B------:R-:W-:Y:S01]  /*aa70*/  IABS R243, R7 ;  /* 0x0000000700f37213 */ /* 0x000fe20000000000 */
[----:B------:R-:W-:Y:S01]  /*aa80*/  @!P6 IMAD.MOV R237, RZ, RZ, -R237 ;  /* 0x000000ffffede224 */ /* 0x000fe200078e0aed */
[----:B------:R-:W-:Y:S01]  /*aa90*/  ISETP.GE.AND P3, PT, R6, RZ, PT ;  /* 0x000000ff0600720c */ /* 0x000fe20003f66270 */
[----:B------:R-:W-:Y:S01]  /*aaa0*/  IMAD.HI.U32 R6, R0, R242, RZ ;  /* 0x000000f200067227 */ /* 0x000fe200078e00ff */
[C---:B------:R-:W-:Y:S02]  /*aab0*/  ISETP.GT.U32.AND P5, PT, R3.reuse, R239, PT ;  /* 0x000000ef0300720c */ /* 0x040fe40003fa4070 */
[----:B------:R-:W-:Y:S01]  /*aac0*/  @!P0 IADD3 R238, R238, -R3, RZ ;  /* 0x80000003eeee8210 */ /* 0x000fe20007ffe0ff */
[----:B------:R-:W-:Y:S01]  /*aad0*/  @!P4 IMAD.IADD R240, R240, 0x1, -R3 ;  /* 0x00000001f0f0c824 */ /* 0x000fe200078e0a03 */
[----:B------:R-:W-:Y:S01]  /*aae0*/  ISETP.GE.AND P6, PT, R2, RZ, PT ;  /* 0x000000ff0200720c */ /* 0x000fe20003fc6270 */
[----:B------:R-:W-:Y:S01]  /*aaf0*/  IMAD.HI.U32 R2, R0, R243, RZ ;  /* 0x000000f300027227 */ /* 0x000fe200078e00ff */
[----:B------:R-:W-:-:S02]  /*ab00*/  ISETP.GT.U32.AND P0, PT, R3, R238, PT ;  /* 0x000000ee0300720c */ /* 0x000fc40003f04070 */
[----:B------:R-:W-:Y:S01]  /*ab10*/  ISETP.GT.U32.AND P4, PT, R3, R240, PT ;  /* 0x000000f00300720c */ /* 0x000fe20003f84070 */
[----:B------:R-:W-:Y:S02]  /*ab20*/  IMAD.MOV R6, RZ, RZ, -R6 ;  /* 0x000000ffff067224 */ /* 0x000fe400078e0a06 */
[----:B------:R-:W-:Y:S02]  /*ab30*/  IMAD.MOV R2, RZ, RZ, -R2 ;  /* 0x000000ffff027224 */ /* 0x000fe400078e0a02 */
[----:B------:R-:W-:Y:S01]  /*ab40*/  IMAD.HI.U32 R4, R0, R241, RZ ;  /* 0x000000f100047227 */ /* 0x000fe200078e00ff */
[-C--:B------:R-:W-:Y:S02]  /*ab50*/  @!P5 IADD3 R239, R239, -R3.reuse, RZ ;  /* 0x80000003efefd210 */ /* 0x080fe40007ffe0ff */
[----:B------:R-:W-:Y:S01]  /*ab60*/  ISETP.GE.AND P5, PT, R7, RZ, PT ;  /* 0x000000ff0700720c */ /* 0x000fe20003fa6270 */
[----:B------:R-:W-:Y:S01]  /*ab70*/  IMAD R242, R3, R6, R242 ;  /* 0x0000000603f27224 */ /* 0x000fe200078e02f2 */
[----:B------:R-:W-:Y:S01]  /*ab80*/  IADD3 R7, R5, 0xed, RZ ;  /* 0x000000ed05077810 */ /* 0x000fe20007ffe0ff */
[----:B------:R-:W-:Y:S01]  /*ab90*/  IMAD R243, R3, R2, R243 ;  /* 0x0000000203f37224 */ /* 0x000fe200078e02f3 */
[----:B------:R-:W-:Y:S01]  /*aba0*/  @!P0 IADD3 R238, R238, -R3, RZ ;  /* 0x80000003eeee8210 */ /* 0x000fe20007ffe0ff */
[----:B------:R-:W-:Y:S01]  /*abb0*/  IMAD.MOV R4, RZ, RZ, -R4 ;  /* 0x000000ffff047224 */ /* 0x000fe200078e0a04 */
[----:B------:R-:W-:Y:S01]  /*abc0*/  ISETP.GE.AND P0, PT, R10, RZ, PT ;  /* 0x000000ff0a00720c */ /* 0x000fe20003f06270 */
[----:B------:R-:W-:Y:S01]  /*abd0*/  VIADD R6, R5, 0xeb ;  /* 0x000000eb05067836 */ /* 0x000fe20000000000 */
[----:B------:R-:W-:Y:S01]  /*abe0*/  IABS R246, R7 ;  /* 0x0000000700f67213 */ /* 0x000fe20000000000 */
[----:B------:R-:W-:Y:S01]  /*abf0*/  @!P1 IMAD.MOV R239, RZ, RZ, -R239 ;  /* 0x000000ffffef9224 */ /* 0x000fe200078e0aef */
[C---:B------:R-:W-:Y:S01]  /*ac00*/  ISETP.GT.U32.AND P1, PT, R3.reuse, R243, PT ;  /* 0x000000f30300720c */ /* 0x040fe20003f24070 */
[----:B------:R-:W-:Y:S01]  /*ac10*/  IMAD R241, R3, R4, R241 ;  /* 0x0000000403f17224 */ /* 0x000fe200078e02f1 */
[----:B------:R-:W-:Y:S01]  /*ac20*/  IABS R244, R6 ;  /* 0x0000000600f47213 */ /* 0x000fe20000000000 */
[----:B------:R-:W-:-:S02]  /*ac30*/  VIADD R10, R5, 0xec ;  /* 0x000000ec050a7836 */ /* 0x000fc40000000000 */
[----:B------:R-:W-:Y:S01]  /*ac40*/  @!P4 IMAD.IADD R240, R240, 0x1, -R3 ;  /* 0x00000001f0f0c824 */ /* 0x000fe200078e0a03 */
[----:B------:R-:W-:Y:S01]  /*ac50*/  ISETP.GT.U32.AND P4, PT, R3, R241, PT ;  /* 0x000000f10300720c */ /* 0x000fe20003f84070 */
[----:B------:R-:W-:Y:S01]  /*ac60*/  IMAD.HI.U32 R11, R0, R244, RZ ;  /* 0x000000f4000b7227 */ /* 0x000fe200078e00ff */
[----:B------:R-:W-:-:S03]  /*ac70*/  IABS R245, R10 ;  /* 0x0000000a00f57213 */ /* 0x000fc60000000000 */
[----:B------:R-:W-:Y:S01]  /*ac80*/  VIADD R4, R5, 0xee ;  /* 0x000000ee05047836 */ /* 0x000fe20000000000 */
[----:B------:R-:W-:Y:S01]  /*ac90*/  IADD3 R11, -R11, RZ, RZ ;  /* 0x000000ff0b0b7210 */ /* 0x000fe20007ffe1ff */
[----:B------:R-:W-:Y:S01]  /*aca0*/  IMAD.HI.U32 R2, R0, R245, RZ ;  /* 0x000000f500027227 */ /* 0x000fe200078e00ff */
[----:B------:R-:W-:Y:S02]  /*acb0*/  @!P1 IADD3 R243, R243, -R3, RZ ;  /* 0x80000003f3f39210 */ /* 0x000fe40007ffe0ff */
[----:B------:R-:W-:Y:S01]  /*acc0*/  IABS R247, R4 ;  /* 0x0000000400f77213 */ /* 0x000fe20000000000 */
[C---:B------:R-:W-:Y:S01]  /*acd0*/  IMAD R244, R3.reuse, R11, R244 ;  /* 0x0000000b03f47224 */ /* 0x040fe200078e02f4 */
[----:B------:R-:W-:Y:S01]  /*ace0*/  ISETP.GT.U32.AND P1, PT, R3, R243, PT ;  /* 0x000000f30300720c */ /* 0x000fe20003f24070 */
[----:B------:R-:W-:Y:S02]  /*acf0*/  IMAD.MOV R11, RZ, RZ, -R2 ;  /* 0x000000ffff0b7224 */ /* 0x000fe400078e0a02 */
[----:B------:R-:W-:-:S02]  /*ad00*/  @!P4 IMAD.IADD R241, R241, 0x1, -R3 ;  /* 0x00000001f1f1c824 */ /* 0x000fc400078e0a03 */
[----:B------:R-:W-:-:S03]  /*ad10*/  IMAD.HI.U32 R2, R0, R247, RZ ;  /* 0x000000f700027227 */ /* 0x000fc600078e00ff */
[C---:B------:R-:W-:Y:S01]  /*ad20*/  ISETP.GT.U32.AND P4, PT, R3.reuse, R241, PT ;  /* 0x000000f10300720c */ /* 0x040fe20003f84070 */
[----:B------:R-:W-:Y:S01]  /*ad30*/  @!P2 IMAD.MOV R238, RZ, RZ, -R238 ;  /* 0x000000ffffeea224 */ /* 0x000fe200078e0aee */
[C---:B------:R-:W-:Y:S01]  /*ad40*/  ISETP.GT.U32.AND P2, PT, R3.reuse, R242, PT ;  /* 0x000000f20300720c */ /* 0x040fe20003f44070 */
[----:B------:R-:W-:Y:S02]  /*ad50*/  IMAD.MOV R2, RZ, RZ, -R2 ;  /* 0x000000ffff027224 */ /* 0x000fe400078e0a02 */
[----:B------:R-:W-:Y:S01]  /*ad60*/  @!P3 IMAD.MOV R240, RZ, RZ, -R240 ;  /* 0x000000fffff0b224 */ /* 0x000fe200078e0af0 */
[----:B------:R-:W-:Y:S01]  /*ad70*/  ISETP.GE.AND P3, PT, R6, RZ, PT ;  /* 0x000000ff0600720c */ /* 0x000fe20003f66270 */
[----:B------:R-:W-:Y:S02]  /*ad80*/  IMAD R247, R3, R2, R247 ;  /* 0x0000000203f77224 */ /* 0x000fe400078e02f7 */
[----:B------:R-:W-:Y:S02]  /*ad90*/  @!P1 IMAD.IADD R243, R243, 0x1, -R3 ;  /* 0x00000001f3f39824 */ /* 0x000fe400078e0a03 */
[----:B------:R-:W-:Y:S01]  /*ada0*/  IMAD.HI.U32 R6, R0, R246, RZ ;  /* 0x000000f600067227 */ /* 0x000fe200078e00ff */
[----:B------:R-:W-:-:S02]  /*adb0*/  ISETP.GT.U32.AND P1, PT, R3, R247, PT ;  /* 0x000000f70300720c */ /* 0x000fc40003f24070 */
[----:B------:R-:W-:Y:S01]  /*adc0*/  @!P4 IADD3 R241, R241, -R3, RZ ;  /* 0x80000003f1f1c210 */ /* 0x000fe20007ffe0ff */
[----:B------:R-:W-:Y:S01]  /*add0*/  @!P2 IMAD.IADD R242, R242, 0x1, -R3 ;  /* 0x00000001f2f2a824 */ /* 0x000fe200078e0a03 */
[C---:B------:R-:W-:Y:S01]  /*ade0*/  ISETP.GT.U32.AND P4, PT, R3.reuse, R244, PT ;  /* 0x000000f40300720c */ /* 0x040fe20003f84070 */
[----:B------:R-:W-:Y:S02]  /*adf0*/  IMAD.MOV R6, RZ, RZ, -R6 ;  /* 0x000000ffff067224 */ /* 0x000fe400078e0a06 */
[C---:B------:R-:W-:Y:S01]  /*ae00*/  IMAD R245, R3.reuse, R11, R245 ;  /* 0x0000000b03f57224 */ /* 0x040fe200078e02f5 */
[C---:B------:R-:W-:Y:S01]  /*ae10*/  ISETP.GT.U32.AND P2, PT, R3.reuse, R242, PT ;  /* 0x000000f20300720c */ /* 0x040fe20003f44070 */
[----:B------:R-:W-:Y:S01]  /*ae20*/  IMAD R246, R3, R6, R246 ;  /* 0x0000000603f67224 */ /* 0x000fe200078e02f6 */
[----:B------:R-:W-:Y:S01]  /*ae30*/  IADD3 R6, R5, 0xf0, RZ ;  /* 0x000000f005067810 */ /* 0x000fe20007ffe0ff */
[----:B------:R-:W-:Y:S01]  /*ae40*/  @!P6 IMAD.MOV R241, RZ, RZ, -R241 ;  /* 0x000000fffff1e224 */ /* 0x000fe200078e0af1 */
[----:B------:R-:W-:Y:S01]  /*ae50*/  ISETP.GT.U32.AND P6, PT, R3, R245, PT ;  /* 0x000000f50300720c */ /* 0x000fe20003fc4070 */
[----:B------:R-:W-:Y:S01]  /*ae60*/  @!P1 IMAD.IADD R247, R247, 0x1, -R3 ;  /* 0x00000001f7f79824 */ /* 0x000fe200078e0a03 */
[----:B------:R-:W-:Y:S01]  /*ae70*/  IABS R249, R6 ;  /* 0x0000000600f97213 */ /* 0x000fe20000000000 */
[----:B------:R-:W-:-:S02]  /*ae80*/  VIADD R2, R5, 0xef ;  /* 0x000000ef05027836 */ /* 0x000fc40000000000 */
[--C-:B------:R-:W-:Y:S01]  /*ae90*/  @!P4 IMAD.IADD R244, R244, 0x1, -R3.reuse ;  /* 0x00000001f4f4c824 */ /* 0x100fe200078e0a03 */
[C---:B------:R-:W-:Y:S01]  /*aea0*/  ISETP.GT.U32.AND P1, PT, R3.reuse, R247, PT ;  /* 0x000000f70300720c */ /* 0x040fe20003f24070 */
[----:B------:R-:W-:Y:S01]  /*aeb0*/  IMAD.HI.U32 R11, R0, R249, RZ ;  /* 0x000000f9000b7227 */ /* 0x000fe200078e00ff */
[----:B------:R-:W-:Y:S02]  /*aec0*/  IABS R248, R2 ;  /* 0x0000000200f87213 */ /* 0x000fe40000000000 */
[C---:B------:R-:W-:Y:S01]  /*aed0*/  ISETP.GT.U32.AND P4, PT, R3.reuse, R244, PT ;  /* 0x000000f40300720c */ /* 0x040fe20003f84070 */
[----:B------:R-:W-:Y:S01]  /*aee0*/  @!P2 IMAD.IADD R242, R242, 0x1, -R3 ;  /* 0x00000001f2f2a824 */ /* 0x000fe200078e0a03 */
[----:B------:R-:W-:Y:S01]  /*aef0*/  ISETP.GT.U32.AND P2, PT, R3, R246, PT ;  /* 0x000000f60300720c */ /* 0x000fe20003f44070 */
[----:B------:R-:W-:Y:S01]  /*af00*/  IMAD.MOV R11, RZ, RZ, -R11 ;  /* 0x000000ffff0b7224 */ /* 0x000fe200078e0a0b */
[----:B------:R-:W-:Y:S01]  /*af10*/  @!P6 IADD3 R245, R245, -R3, RZ ;  /* 0x80000003f5f5e210 */ /* 0x000fe20007ffe0ff */
[----:B------:R-:W-:Y:S01]  /*af20*/  IMAD.MOV R12, RZ, RZ, -R12 ;  /* 0x000000ffff0c7224 */ /* 0x000fe200078e0a0c */
[----:B------:R-:W-:Y:S01]  /*af30*/  @!P0 IADD3 R242, -R242, RZ, RZ ;  /* 0x000000fff2f28210 */ /* 0x000fe20007ffe1ff */
[C---:B------:R-:W-:Y:S01]  /*af40*/  IMAD R249, R3.reuse, R11, R249 ;  /* 0x0000000b03f97224 */ /* 0x040fe200078e02f9 */
[----:B------:R-:W-:Y:S01]  /*af50*/  ISETP.GT.U32.AND P6, PT, R3, R245, PT ;  /* 0x000000f50300720c */ /* 0x000fe20003fc4070 */
[----:B------:R-:W-:Y:S01]  /*af60*/  @!P1 IMAD.IADD R247, R247, 0x1, -R3 ;  /* 0x00000001f7f79824 */ /* 0x000fe200078e0a03 */
[----:B------:R-:W-:Y:S01]  /*af70*/  IABS R11, R23 ;  /* 0x00000017000b7213 */ /* 0x000fe20000000000 */
[----:B------:R-:W-:Y:S01]  /*af80*/  @!P5 IMAD.MOV R243, RZ, RZ, -R243 ;  /* 0x000000fffff3d224 */ /* 0x000fe200078e0af3 */
[----:B------:R-:W-:Y:S01]  /*af90*/  ISETP.GT.U32.AND P1, PT, R3, R249, PT ;  /* 0x000000f90300720c */ /* 0x000fe20003f24070 */
[--C-:B------:R-:W-:Y:S01]  /*afa0*/  @!P4 IMAD.IADD R244, R244, 0x1, -R3.reuse ;  /* 0x00000001f4f4c824 */ /* 0x100fe200078e0a03 */
[----:B------:R-:W-:Y:S01]  /*afb0*/  ISETP.GE.AND P4, PT, R10, RZ, PT ;  /* 0x000000ff0a00720c */ /* 0x000fe20003f86270 */
[----:B------:R-:W-:Y:S01]  /*afc0*/  @!P2 IMAD.IADD R246, R246, 0x1, -R3 ;  /* 0x00000001f6f6a824 */ /* 0x000fe200078e0a03 */
[----:B------:R-:W-:Y:S01]  /*afd0*/  ISETP.GE.AND P0, PT, R4, RZ, PT ;  /* 0x000000ff0400720c */ /* 0x000fe20003f06270 */
[----:B------:R-:W-:-:S03]  /*afe0*/  IMAD.HI.U32 R10, R0, R248, RZ ;  /* 0x000000f8000a7227 */ /* 0x000fc600078e00ff */
[----:B------:R-:W-:Y:S01]  /*aff0*/  ISETP.GT.U32.AND P2, PT, R3, R246, PT ;  /* 0x000000f60300720c */ /* 0x000fe20003f44070 */
[----:B------:R-:W-:Y:S01]  /*b000*/  IMAD.HI.U32 R14, R0, R251, RZ ;  /* 0x000000fb000e7227 */ /* 0x000fe200078e00ff */
[----:B------:R-:W-:-:S03]  /*b010*/  IADD3 R10, -R10, RZ, RZ ;  /* 0x000000ff0a0a7210 */ /* 0x000fc60007ffe1ff */
[--C-:B------:R-:W-:Y:S02]  /*b020*/  @!P1 IMAD.IADD R249, R249, 0x1, -R3.reuse ;  /* 0x00000001f9f99824 */ /* 0x100fe400078e0a03 */
[C---:B------:R-:W-:Y:S01]  /*b030*/  IMAD R248, R3.reuse, R10, R248 ;  /* 0x0000000a03f87224 */ /* 0x040fe200078e02f8 */
[----:B------:R-:W-:Y:S01]  /*b040*/  IABS R10, R22 ;  /* 0x00000016000a7213 */ /* 0x000fe20000000000 */
[C---:B------:R-:W-:Y:S01]  /*b050*/  IMAD R250, R3.reuse, R12, R250 ;  /* 0x0000000c03fa7224 */ /* 0x040fe200078e02fa */
[C---:B------:R-:W-:Y:S01]  /*b060*/  ISETP.GT.U32.AND P5, PT, R3.reuse, R249, PT ;  /* 0x000000f90300720c */ /* 0x040fe20003fa4070 */
[----:B------:R-:W-:Y:S01]  /*b070*/  IMAD.MOV R15, RZ, RZ, -R14 ;  /* 0x000000ffff0f7224 */ /* 0x000fe200078e0a0e */
[----:B------:R-:W-:Y:S01]  /*b080*/  IABS R12, R13 ;  /* 0x0000000d000c7213 */ /* 0x000fe20000000000 */
[--C-:B------:R-:W-:Y:S01]  /*b090*/  @!P2 IMAD.IADD R246, R246, 0x1, -R3.reuse ;  /* 0x00000001f6f6a824 */ /* 0x100fe200078e0a03 */
[----:B------:R-:W-:Y:S01]  /*b0a0*/  ISETP.GT.U32.AND P2, PT, R3, R248, PT ;  /* 0x000000f80300720c */ /* 0x000fe20003f44070 */
[----:B------:R-:W-:Y:S01]  /*b0b0*/  @!P6 IMAD.IADD R245, R245, 0x1, -R3 ;  /* 0x00000001f5f5e824 */ /* 0x000fe200078e0a03 */
[----:B------:R-:W-:Y:S01]  /*b0c0*/  ISETP.GE.AND P6, PT, R7, RZ, PT ;  /* 0x000000ff0700720c */ /* 0x000fe20003fc6270 */
[----:B------:R-:W-:-:S04]  /*b0d0*/  IMAD.HI.U32 R7, R0, R10, RZ ;  /* 0x0000000a00077227 */ /* 0x000fc800078e00ff */
[C---:B------:R-:W-:Y:S02]  /*b0e0*/  IMAD.HI.U32 R16, R0.reuse, R12, RZ ;  /* 0x0000000c00107227 */ /* 0x040fe400078e00ff */
[----:B------:R-:W-:Y:S02]  /*b0f0*/  @!P5 IADD3 R249, R249, -R3, RZ ;  /* 0x80000003f9f9d210 */ /* 0x000fe40007ffe0ff */
[C---:B------:R-:W-:Y:S01]  /*b100*/  IMAD R251, R3.reuse, R15, R251 ;  /* 0x0000000f03fb7224 */ /* 0x040fe200078e02fb */
[----:B------:R-:W-:Y:S01]  /*b110*/  IABS R15, R27 ;  /* 0x0000001b000f7213 */ /* 0x000fe20000000000 */
[----:B------:R-:W-:Y:S02]  /*b120*/  IMAD.MOV R14, RZ, RZ, -R7 ;  /* 0x000000ffff0e7224 */ /* 0x000fe400078e0a07 */
[----:B------:R-:W-:Y:S01]  /*b130*/  IMAD.MOV R7, RZ, RZ, -R16 ;  /* 0x000000ffff077224 */ /* 0x000fe200078e0a10 */
[----:B------:R-:W-:Y:S01]  /*b140*/  ISETP.GT.U32.AND P5, PT, R3, R251, PT ;  /* 0x000000fb0300720c */ /* 0x000fe20003fa4070 */
[----:B------:R-:W-:Y:S01]  /*b150*/  IMAD.HI.U32 R4, R0, R11, RZ ;  /* 0x0000000b00047227 */ /* 0x000fe200078e00ff */
[----:B------:R-:W-:-:S03]  /*b160*/  IABS R16, R26 ;  /* 0x0000001a00107213 */ /* 0x000fc60000000000 */
[----:B------:R-:W-:Y:S01]  /*b170*/  @!P2 IMAD.IADD R248, R248, 0x1, -R3 ;  /* 0x00000001f8f8a824 */ /* 0x000fe200078e0a03 */
[C---:B------:R-:W-:Y:S01]  /*b180*/  ISETP.GT.U32.AND P2, PT, R3.reuse, R250, PT ;  /* 0x000000fa0300720c */ /* 0x040fe20003f44070 */
[----:B------:R-:W-:Y:S01]  /*b190*/  IMAD R12, R3, R7, R12 ;  /* 0x00000007030c7224 */ /* 0x000fe200078e020c */
[----:B------:R-:W-:Y:S01]  /*b1a0*/  IADD3 R7, R5, 0xf6, RZ ;  /* 0x000000f605077810 */ /* 0x000fe20007ffe0ff */
[----:B------:R-:W-:Y:S01]  /*b1b0*/  IMAD.MOV R4, RZ, RZ, -R4 ;  /* 0x000000ffff047224 */ /* 0x000fe200078e0a04 */
[C---:B------:R-:W-:Y:S01]  /*b1c0*/  ISETP.GT.U32.AND P1, PT, R3.reuse, R248, PT ;  /* 0x000000f80300720c */ /* 0x040fe20003f24070 */
[C---:B------:R-:W-:Y:S01]  /*b1d0*/  IMAD R10, R3.reuse, R14, R10 ;  /* 0x0000000e030a7224 */ /* 0x040fe200078e020a */
[----:B------:R-:W-:Y:S01]  /*b1e0*/  IABS R14, R7 ;  /* 0x00000007000e7213 */ /* 0x000fe20000000000 */
[----:B------:R-:W-:Y:S02]  /*b1f0*/  IMAD R11, R3, R4, R11 ;  /* 0x00000004030b7224 */ /* 0x000fe400078e020b */
[----:B------:R-:W-:-:S02]  /*b200*/  @!P5 IMAD.IADD R251, R251, 0x1, -R3 ;  /* 0x00000001fbfbd824 */ /* 0x000fc400078e0a03 */
[----:B------:R-:W-:Y:S01]  /*b210*/  IMAD.HI.U32 R4, R0, R14, RZ ;  /* 0x0000000e00047227 */ /* 0x000fe200078e00ff */
[C---:B------:R-:W-:Y:S02]  /*b220*/  ISETP.GT.U32.AND P5, PT, R3.reuse, R11, PT ;  /* 0x0000000b0300720c */ /* 0x040fe40003fa4070 */
[----:B------:R-:W-:Y:S01]  /*b230*/  @!P2 IADD3 R250, R250, -R3, RZ ;  /* 0x80000003fafaa210 */ /* 0x000fe20007ffe0ff */
[----:B------:R-:W-:Y:S01]  /*b240*/  IMAD.HI.U32 R19, R0, R15, RZ ;  /* 0x0000000f00137227 */ /* 0x000fe200078e00ff */
[----:B------:R-:W-:Y:S02]  /*b250*/  IADD3 R4, -R4, RZ, RZ ;  /* 0x000000ff04047210 */ /* 0x000fe40007ffe1ff */
[C---:B------:R-:W-:Y:S01]  /*b260*/  ISETP.GT.U32.AND P2, PT, R3.reuse, R250, PT ;  /* 0x000000fa0300720c */ /* 0x040fe20003f44070 */
[----:B------:R-:W-:Y:S01]  /*b270*/  @!P1 IMAD.IADD R248, R248, 0x1, -R3 ;  /* 0x00000001f8f89824 */ /* 0x000fe200078e0a03 */
[----:B------:R-:W-:Y:S01]  /*b280*/  ISETP.GE.AND P1, PT, R2, RZ, PT ;  /* 0x000000ff0200720c */ /* 0x000fe20003f26270 */
[----:B------:R-:W-:Y:S01]  /*b290*/  IMAD R14, R3, R4, R14 ;  /* 0x00000004030e7224 */ /* 0x000fe200078e020e */
[----:B------:R-:W-:Y:S01]  /*b2a0*/  IABS R2, R5 ;  /* 0x0000000500027213 */ /* 0x000fe20000000000 */
[----:B------:R-:W-:-:S04]  /*b2b0*/  IMAD.HI.U32 R20, R0, R16, RZ ;  /* 0x0000001000147227 */ /* 0x000fc800078e00ff */
[----:B------:R-:W-:Y:S01]  /*b2c0*/  @!P5 IMAD.IADD R11, R11, 0x1, -R3 ;  /* 0x000000010b0bd824 */ /* 0x000fe200078e0a03 */
[----:B------:R-:W-:Y:S01]  /*b2d0*/  ISETP.GT.U32.AND P5, PT, R3, R14, PT ;  /* 0x0000000e0300720c */ /* 0x000fe20003fa4070 */
[----:B------:R-:W-:-:S04]  /*b2e0*/  IMAD.HI.U32 R18, R0, R2, RZ ;  /* 0x0000000200127227 */ /* 0x000fc800078e00ff */
[----:B------:R-:W-:Y:S02]  /*b2f0*/  IMAD.MOV R4, RZ, RZ, -R18 ;  /* 0x000000ffff047224 */ /* 0x000fe400078e0a12 */
[----:B------:R-:W-:Y:S02]  /*b300*/  IMAD.MOV R18, RZ, RZ, -R19 ;  /* 0x000000ffff127224 */ /* 0x000fe400078e0a13 */
[----:B------:R-:W-:Y:S01]  /*b310*/  IMAD.MOV R19, RZ, RZ, -R20 ;  /* 0x000000ffff137224 */ /* 0x000fe200078e0a14 */
[----:B------:R-:W-:Y:S01]  /*b320*/  IADD3 R20, -R252, RZ, RZ ;  /* 0x000000fffc147210 */ /* 0x000fe20007ffe1ff */
[C---:B------:R-:W-:Y:S02]  /*b330*/  IMAD R15, R3.reuse, R18, R15 ;  /* 0x00000012030f7224 */ /* 0x040fe400078e020f */
[----:B------:R-:W-:Y:S01]  /*b340*/  @!P5 IADD3 R14, R14, -R3, RZ ;  /* 0x800000030e0ed210 */ /* 0x000fe20007ffe0ff */
[----:B------:R-:W-:Y:S01]  /*b350*/  @!P2 IMAD.IADD R250, R250, 0x1, -R3 ;  /* 0x00000001fafaa824 */ /* 0x000fe200078e0a03 */
[C---:B------:R-:W-:Y:S01]  /*b360*/  ISETP.GT.U32.AND P2, PT, R3.reuse, R10, PT ;  /* 0x0000000a0300720c */ /* 0x040fe20003f44070 */
[C---:B------:R-:W-:Y:S01]  /*b370*/  IMAD R16, R3.reuse, R19, R16 ;  /* 0x0000001303107224 */ /* 0x040fe200078e0210 */
[C---:B------:R-:W-:Y:S01]  /*b380*/  ISETP.GT.U32.AND P5, PT, R3.reuse, R15, PT ;  /* 0x0000000f0300720c */ /* 0x040fe20003fa4070 */
[C---:B------:R-:W-:Y:S01]  /*b390*/  IMAD R17, R3.reuse, R20, R17 ;  /* 0x0000001403117224 */ /* 0x040fe200078e0211 */
[----:B------:R-:W-:Y:S01]  /*b3a0*/  IABS R20, R21 ;  /* 0x0000001500147213 */ /* 0x000fe20000000000 */
[----:B------:R-:W-:Y:S01]  /*b3b0*/  IMAD R2, R3, R4, R2 ;  /* 0x0000000403027224 */ /* 0x000fe200078e0202 */
[----:B------:R-:W-:Y:S01]  /*b3c0*/  IABS R19, R24 ;  /* 0x0000001800137213 */ /* 0x000fe20000000000 */
[----:B------:R-:W-:Y:S01]  /*b3d0*/  VIADD R9, R5, 0xfe ;  /* 0x000000fe05097836 */ /* 0x000fe20000000000 */
[----:B------:R-:W-:Y:S01]  /*b3e0*/  IABS R4, R8 ;  /* 0x0000000800047213 */ /* 0x000fe20000000000 */
[----:B-1----:R-:W-:-:S04]  /*b3f0*/  IMAD.HI.U32 R32, R0, R20, RZ ;  /* 0x0000001400207227 */ /* 0x002fc800078e00ff */
[--C-:B------:R-:W-:Y:S01]  /*b400*/  @!P2 IMAD.IADD R10, R10, 0x1, -R3.reuse ;  /* 0x000000010a0aa824 */ /* 0x100fe200078e0a03 */
[----:B------:R-:W-:Y:S01]  /*b410*/  ISETP.GT.U32.AND P2, PT, R3, R12, PT ;  /* 0x0000000c0300720c */ /* 0x000fe20003f44070 */
[----:B------:R-:W-:Y:S01]  /*b420*/  @!P5 IMAD.IADD R15, R15, 0x1, -R3 ;  /* 0x000000010f0fd824 */ /* 0x000fe200078e0a03 */
[----:B------:R-:W-:Y:S01]  /*b430*/  ISETP.GT.U32.AND P5, PT, R3, R16, PT ;  /* 0x000000100300720c */ /* 0x000fe20003fa4070 */
[----:B------:R-:W-:Y:S02]  /*b440*/  IMAD.MOV R32, RZ, RZ, -R32 ;  /* 0x000000ffff207224 */ /* 0x000fe400078e0a20 */
[----:B------:R-:W-:-:S04]  /*b450*/  IMAD.HI.U32 R29, R0, R19, RZ ;  /* 0x00000013001d7227 */ /* 0x000fc800078e00ff */
[----:B------:R-:W-:Y:S02]  /*b460*/  VIADD R18, R5, 0xfc ;  /* 0x000000fc05127836 */ /* 0x000fe40000000000 */
[C---:B------:R-:W-:Y:S02]  /*b470*/  IMAD R20, R3.reuse, R32, R20 ;  /* 0x0000002003147224 */ /* 0x040fe400078e0214 */
[--C-:B------:R-:W-:Y:S01]  /*b480*/  @!P2 IMAD.IADD R12, R12, 0x1, -R3.reuse ;  /* 0x000000010c0ca824 */ /* 0x100fe200078e0a03 */
[----:B------:R-:W-:Y:S01]  /*b490*/  ISETP.GE.AND P2, PT, R6, RZ, PT ;  /* 0x000000ff0600720c */ /* 0x000fe20003f46270 */
[----:B------:R-:W-:Y:S01]  /*b4a0*/  @!P5 IMAD.IADD R16, R16, 0x1, -R3 ;  /* 0x000000011010d824 */ /* 0x000fe200078e0a03 */
[C---:B------:R-:W-:Y:S01]  /*b4b0*/  ISETP.GT.U32.AND P5, PT, R3.reuse, R11, PT ;  /* 0x0000000b0300720c */ /* 0x040fe20003fa4070 */
[----:B------:R-:W-:Y:S01]  /*b4c0*/  @!P4 IMAD.MOV R245, RZ, RZ, -R245 ;  /* 0x000000fffff5c224 */ /* 0x000fe200078e0af5 */
[----:B------:R-:W-:Y:S01]  /*b4d0*/  IABS R6, R9 ;  /* 0x0000000900067213 */ /* 0x000fe20000000000 */
[----:B------:R-:W-:Y:S01]  /*b4e0*/  IMAD.HI.U32 R30, R0, R4, RZ ;  /* 0x00000004001e7227 */ /* 0x000fe200078e00ff */
[----:B------:R-:W-:Y:S01]  /*b4f0*/  ISETP.GT.U32.AND P4, PT, R3, R10, PT ;  /* 0x0000000a0300720c */ /* 0x000fe20003f84070 */
[----:B------:R-:W2:Y:S01]  /*b500*/  LDL.LU R32, [R1+0x1550] ;  /* 0x0015500001207983 */ /* 0x000ea20000300800 */
[----:B------:R-:W-:Y:S01]  /*b510*/  IABS R252, R18 ;  /* 0x0000001200fc7213 */ /* 0x000fe20000000000 */
[----:B------:R-:W-:-:S02]  /*b520*/  IMAD.MOV R29, RZ, RZ, -R29 ;  /* 0x000000ffff1d7224 */ /* 0x000fc400078e0a1d */
[----:B------:R-:W-:Y:S01]  /*b530*/  @!P6 IMAD.MOV R246, RZ, RZ, -R246 ;  /* 0x000000fffff6e224 */ /* 0x000fe200078e0af6 */
[----:B------:R-:W-:Y:S01]  /*b540*/  ISETP.GT.U32.AND P6, PT, R3, R15, PT ;  /* 0x0000000f0300720c */ /* 0x000fe20003fc4070 */
[----:B------:R-:W-:Y:S02]  /*b550*/  IMAD.MOV R30, RZ, RZ, -R30 ;  /* 0x000000ffff1e7224 */ /* 0x000fe400078e0a1e */
[----:B------:R-:W-:Y:S01]  /*b560*/  @!P5 IADD3 R11, R11, -R3, RZ ;  /* 0x800000030b0bd210 */ /* 0x000fe20007ffe0ff */
[C---:B------:R-:W-:Y:S01]  /*b570*/  IMAD R19, R3.reuse, R29, R19 ;  /* 0x0000001d03137224 */ /* 0x040fe200078e0213 */
[----:B------:R-:W-:Y:S01]  /*b580*/  ISETP.GT.U32.AND P5, PT, R3, R20, PT ;  /* 0x000000140300720c */ /* 0x000fe20003fa4070 */
[----:B------:R-:W-:-:S04]  /*b590*/  IMAD.HI.U32 R29, R0, R6, RZ ;  /* 0x00000006001d7227 */ /* 0x000fc800078e00ff */
[----:B------:R-:W-:-:S04]  /*b5a0*/  IMAD.HI.U32 R31, R0, R252, RZ ;  /* 0x000000fc001f7227 */ /* 0x000fc800078e00ff */
[----:B------:R-:W-:Y:S02]  /*b5b0*/  IMAD R0, R3, R30, R4 ;  /* 0x0000001e03007224 */ /* 0x000fe400078e0204 */
[----:B------:R-:W-:Y:S01]  /*b5c0*/  @!P4 IMAD.IADD R10, R10, 0x1, -R3 ;  /* 0x000000010a0ac824 */ /* 0x000fe200078e0a03 */
[----:B------:R-:W-:Y:S01]  /*b5d0*/  @!P6 IADD3 R15, R15, -R3, RZ ;  /* 0x800000030f0fe210 */ /* 0x000fe20007ffe0ff */
[----:B------:R-:W-:Y:S01]  /*b5e0*/  IMAD.MOV R4, RZ, RZ, -R29 ;  /* 0x000000ffff047224 */ /* 0x000fe200078e0a1d */
[C---:B------:R-:W-:Y:S02]  /*b5f0*/  ISETP.GT.U32.AND P4, PT, R3.reuse, R19, PT ;  /* 0x000000130300720c */ /* 0x040fe40003f84070 */
[----:B------:R-:W-:Y:S01]  /*b600*/  @!P5 IADD3 R20, R20, -R3, RZ ;  /* 0x800000031414d210 */ /* 0x000fe20007ffe0ff */
[----:B------:R-:W-:Y:S01]  /*b610*/  IMAD R4, R3, R4, R6 ;  /* 0x0000000403047224 */ /* 0x000fe200078e0206 */
[----:B------:R-:W-:Y:S02]  /*b620*/  ISETP.GE.AND P5, PT, R22, RZ, PT ;  /* 0x000000ff1600720c */ /* 0x000fe40003fa6270 */
[----:B------:R-:W1:Y:S01]  /*b630*/  S2R R22, SR_TID.X ;  /* 0x0000000000167919 */ /* 0x000e620000002100 */
[----:B------:R-:W-:-:S02]  /*b640*/  @!P1 IADD3 R248, -R248, RZ, RZ ;  /* 0x000000fff8f89210 */ /* 0x000fc40007ffe1ff */
[C---:B------:R-:W-:Y:S02]  /*b650*/  ISETP.GT.U32.AND P6, PT, R3.reuse, R4, PT ;  /* 0x000000040300720c */ /* 0x040fe40003fc4070 */
[----:B------:R-:W-:Y:S02]  /*b660*/  ISETP.GT.U32.AND P1, PT, R3, R14, PT ;  /* 0x0000000e0300720c */ /* 0x000fe40003f24070 */
[----:B------:R-:W-:Y:S01]  /*b670*/  @!P4 IMAD.IADD R19, R19, 0x1, -R3 ;  /* 0x000000011313c824 */ /* 0x000fe200078e0a03 */
[C---:B------:R-:W-:Y:S01]  /*b680*/  ISETP.GT.U32.AND P4, PT, R3.reuse, R2, PT ;  /* 0x000000020300720c */ /* 0x040fe20003f84070 */
[----:B------:R-:W-:Y:S01]  /*b690*/  @!P0 IMAD.MOV R247, RZ, RZ, -R247 ;  /* 0x000000fffff78224 */ /* 0x000fe200078e0af7 */
[----:B------:R-:W-:Y:S01]  /*b6a0*/  ISETP.GT.U32.AND P0, PT, R3, R12, PT ;  /* 0x0000000c0300720c */ /* 0x000fe20003f04070 */
[----:B------:R-:W-:Y:S01]  /*b6b0*/  @!P2 IMAD.MOV R249, RZ, RZ, -R249 ;  /* 0x000000fffff9a224 */ /* 0x000fe200078e0af9 */
[----:B------:R-:W-:-:S04]  /*b6c0*/  IADD3 R31, -R31, RZ, RZ ;  /* 0x000000ff1f1f7210 */ /* 0x000fc80007ffe1ff */
[----:B------:R-:W-:Y:S02]  /*b6d0*/  @!P6 IADD3 R4, R4, -R3, RZ ;  /* 0x800000030404e210 */ /* 0x000fe40007ffe0ff */
[----:B------:R-:W-:Y:S01]  /*b6e0*/  ISETP.GE.AND P6, PT, R7, RZ, PT ;  /* 0x000000ff0700720c */ /* 0x000fe20003fc6270 */
[--C-:B------:R-:W-:Y:S01]  /*b6f0*/  @!P1 IMAD.IADD R14, R14, 0x1, -R3.reuse ;  /* 0x000000010e0e9824 */ /* 0x100fe200078e0a03 */
[C---:B------:R-:W-:Y:S02]  /*b700*/  ISETP.GT.U32.AND P2, PT, R3.reuse, R16, PT ;  /* 0x000000100300720c */ /* 0x040fe40003f44070 */
[C---:B------:R-:W-:Y:S01]  /*b710*/  ISETP.GT.U32.AND P1, PT, R3.reuse, R0, PT ;  /* 0x000000000300720c */ /* 0x040fe20003f24070 */
[C---:B------:R-:W-:Y:S02]  /*b720*/  IMAD R252, R3.reuse, R31, R252 ;  /* 0x0000001f03fc7224 */ /* 0x040fe400078e02fc */
[--C-:B------:R-:W-:Y:S01]  /*b730*/  @!P4 IMAD.IADD R2, R2, 0x1, -R3.reuse ;  /* 0x000000010202c824 */ /* 0x100fe200078e0a03 */
[----:B------:R-:W3:Y:S01]  /*b740*/  LDL.LU R31, [R1+0x154c] ;  /* 0x00154c00011f7983 */ /* 0x000ee20000300800 */
[--C-:B------:R-:W-:Y:S01]  /*b750*/  @!P0 IMAD.IADD R12, R12, 0x1, -R3.reuse ;  /* 0x000000010c0c8824 */ /* 0x100fe200078e0a03 */
[----:B------:R-:W-:Y:S01]  /*b760*/  ISETP.GT.U32.AND P0, PT, R3, R252, PT ;  /* 0x000000fc0300720c */ /* 0x000fe20003f04070 */
[----:B------:R-:W-:Y:S01]  /*b770*/  VIADD R6, R5, 0xf1 ;  /* 0x000000f105067836 */ /* 0x000fe20000000000 */
[----:B------:R-:W4:Y:S01]  /*b780*/  LDL.LU R30, [R1+0x1548] ;  /* 0x00154800011e7983 */ /* 0x000f220000300800 */
[----:B------:R-:W-:Y:S01]  /*b790*/  @!P6 IMAD.MOV R14, RZ, RZ, -R14 ;  /* 0x000000ffff0ee224 */ /* 0x000fe200078e0a0e */
[----:B------:R-:W-:Y:S01]  /*b7a0*/  ISETP.GT.U32.AND P6, PT, R3, R2, PT ;  /* 0x000000020300720c */ /* 0x000fe20003fc4070 */
[--C-:B------:R-:W-:Y:S01]  /*b7b0*/  @!P2 IMAD.IADD R16, R16, 0x1, -R3.reuse ;  /* 0x000000011010a824 */ /* 0x100fe200078e0a03 */
[----:B------:R-:W-:Y:S01]  /*b7c0*/  ISETP.GE.AND P2, PT, R6, RZ, PT ;  /* 0x000000ff0600720c */ /* 0x000fe20003f46270 */
[----:B------:R-:W-:Y:S01]  /*b7d0*/  @!P1 IMAD.IADD R0, R0, 0x1, -R3 ;  /* 0x0000000100009824 */ /* 0x000fe200078e0a03 */
[----:B------:R-:W-:Y:S01]  /*b7e0*/  ISETP.GE.AND P1, PT, R13, RZ, PT ;  /* 0x000000ff0d00720c */ /* 0x000fe20003f26270 */
[----:B------:R-:W2:Y:S01]  /*b7f0*/  LDL.LU R29, [R1+0x1544] ;  /* 0x00154400011d7983 */ /* 0x000ea20000300800 */
[C---:B-1----:R-:W-:Y:S01]  /*b800*/  IMAD.SHL.U32 R13, R22.reuse, 0x4, RZ ;  /* 0x00000004160d7824 */ /* 0x042fe200078e00ff */
[----:B------:R-:W-:-:S02]  /*b810*/  LOP3.LUT R6, R22, 0x60, RZ, 0xc0, !PT ;  /* 0x0000006016067812 */ /* 0x000fc400078ec0ff */
[----:B------:R-:W3:Y:S01]  /*b820*/  LDL R22, [R1+0x74] ;  /* 0x0000740001167983 */ /* 0x000ee20000100800 */
[--C-:B------:R-:W-:Y:S01]  /*b830*/  @!P0 IMAD.IADD R252, R252, 0x1, -R3.reuse ;  /* 0x00000001fcfc8824 */ /* 0x100fe200078e0a03 */
[----:B------:R-:W-:Y:S02]  /*b840*/  ISETP.GE.AND P0, PT, R23, RZ, PT ;  /* 0x000000ff1700720c */ /* 0x000fe40003f06270 */
[----:B------:R-:W4:Y:S01]  /*b850*/  LDL R23, [R1+0x70] ;  /* 0x0000700001177983 */ /* 0x000f220000100800 */
[----:B------:R-:W-:Y:S01]  /*b860*/  @!P6 IMAD.IADD R2, R2, 0x1, -R3 ;  /* 0x000000010202e824 */ /* 0x000fe200078e0a03 */
[----:B------:R-:W-:Y:S02]  /*b870*/  ISETP.GE.AND P6, PT, R18, RZ, PT ;  /* 0x000000ff1200720c */ /* 0x000fe40003fc6270 */
[----:B------:R-:W2:Y:S01]  /*b880*/  LDL R18, [R1+0x145c] ;  /* 0x00145c0001127983 */ /* 0x000ea20000100800 */
[----:B------:R-:W-:Y:S02]  /*b890*/  @!P3 IADD3 R244, -R244, RZ, RZ ;  /* 0x000000fff4f4b210 */ /* 0x000fe40007ffe1ff */
[----:B------:R-:W-:-:S13]  /*b8a0*/  ISETP.GT.U32.AND P3, PT, R3, R251, PT ;  /* 0x000000fb0300720c */ /* 0x000fda0003f64070 */
[----:B------:R-:W-:Y:S01]  /*b8b0*/  @!P3 IMAD.IADD R251, R251, 0x1, -R3 ;  /* 0x00000001fbfbb824 */ /* 0x000fe200078e0a03 */
[----:B------:R-:W-:-:S13]  /*b8c0*/  ISETP.GT.U32.AND P3, PT, R3, R17, PT ;  /* 0x000000110300720c */ /* 0x000fda0003f64070 */
[----:B------:R-:W-:Y:S01]  /*b8d0*/  @!P3 IMAD.IADD R17, R17, 0x1, -R3 ;  /* 0x000000011111b824 */ /* 0x000fe200078e0a03 */
[----:B------:R-:W-:Y:S01]  /*b8e0*/  ISETP.GE.AND P3, PT, R28, RZ, PT ;  /* 0x000000ff1c00720c */ /* 0x000fe20003f66270 */
[----:B------:R-:W-:Y:S01]  /*b8f0*/  @!P0 IMAD.MOV R11, RZ, RZ, -R11 ;  /* 0x000000ffff0b8224 */ /* 0x000fe200078e0a0b */
[C---:B------:R-:W-:Y:S01]  /*b900*/  ISETP.GT.U32.AND P0, PT, R3.reuse, R252, PT ;  /* 0x000000fc0300720c */ /* 0x040fe20003f04070 */
[----:B------:R-:W-:Y:S01]  /*b910*/  @!P2 IMAD.MOV R250, RZ, RZ, -R250 ;  /* 0x000000fffffaa224 */ /* 0x000fe200078e0afa */
[----:B------:R-:W-:Y:S01]  /*b920*/  @!P5 IADD3 R10, -R10, RZ, RZ ;  /* 0x000000ff0a0ad210 */ /* 0x000fe20007ffe1ff */
[----:B------:R-:W-:Y:S01]  /*b930*/  @!P1 IMAD.MOV R12, RZ, RZ, -R12 ;  /* 0x000000ffff0c9224 */ /* 0x000fe200078e0a0c */
[C---:B------:R-:W-:Y:S01]  /*b940*/  ISETP.GT.U32.AND P4, PT, R3.reuse, R20, PT ;  /* 0x000000140300720c */ /* 0x040fe20003f84070 */
[----:B------:R-:W2:Y:S06]  /*b950*/  LDL.LU R28, [R1+0x30] ;  /* 0x00003000011c7983 */ /* 0x000eac0000300800 */
[----:B------:R-:W-:Y:S01]  /*b960*/  @!P3 IMAD.MOV R251, RZ, RZ, -R251 ;  /* 0x000000fffffbb224 */ /* 0x000fe200078e0afb */
[----:B------:R-:W-:-:S02]  /*b970*/  ISETP.GT.U32.AND P3, PT, R3, R19, PT ;  /* 0x000000130300720c */ /* 0x000fc40003f64070 */
[C---:B------:R-:W-:Y:S02]  /*b980*/  ISETP.GT.U32.AND P2, PT, R3.reuse, R17, PT ;  /* 0x000000110300720c */ /* 0x040fe40003f44070 */
[C---:B------:R-:W-:Y:S02]  /*b990*/  ISETP.GT.U32.AND P1, PT, R3.reuse, R0, PT ;  /* 0x000000000300720c */ /* 0x040fe40003f24070 */
[----:B------:R-:W-:-:S07]  /*b9a0*/  ISETP.GT.U32.AND P5, PT, R3, R4, PT ;  /* 0x000000040300720c */ /* 0x000fce0003fa4070 */
[--C-:B------:R-:W-:Y:S01]  /*b9b0*/  @!P3 IMAD.IADD R19, R19, 0x1, -R3.reuse ;  /* 0x000000011313b824 */ /* 0x100fe200078e0a03 */
[----:B------:R-:W-:Y:S02]  /*b9c0*/  ISETP.GE.AND P3, PT, R26, RZ, PT ;  /* 0x000000ff1a00720c */ /* 0x000fe40003f66270 */
[----:B------:R-:W-:Y:S02]  /*b9d0*/  @!P0 IADD3 R252, R252, -R3, RZ ;  /* 0x80000003fcfc8210 */ /* 0x000fe40007ffe0ff */
[----:B------:R-:W-:Y:S01]  /*b9e0*/  ISETP.GE.AND P0, PT, R5, RZ, PT ;  /* 0x000000ff0500720c */ /* 0x000fe20003f06270 */
[--C-:B------:R-:W-:Y:S02]  /*b9f0*/  @!P2 IMAD.IADD R17, R17, 0x1, -R3.reuse ;  /* 0x000000011111a824 */ /* 0x100fe400078e0a03 */
[--C-:B------:R-:W-:Y:S02]  /*ba00*/  @!P4 IMAD.IADD R20, R20, 0x1, -R3.reuse ;  /* 0x000000011414c824 */ /* 0x100fe400078e0a03 */
[----:B------:R-:W-:-:S02]  /*ba10*/  @!P1 IMAD.IADD R0, R0, 0x1, -R3 ;  /* 0x0000000100009824 */ /* 0x000fc400078e0a03 */
[----:B------:R-:W-:Y:S01]  /*ba20*/  @!P5 IMAD.IADD R4, R4, 0x1, -R3 ;  /* 0x000000010404d824 */ /* 0x000fe200078e0a03 */
[----:B------:R-:W-:Y:S01]  /*ba30*/  ISETP.GE.AND P2, PT, R27, RZ, PT ;  /* 0x000000ff1b00720c */ /* 0x000fe20003f46270 */
[----:B------:R-:W-:Y:S01]  /*ba40*/  @!P3 IMAD.MOV R16, RZ, RZ, -R16 ;  /* 0x000000ffff10b224 */ /* 0x000fe200078e0a10 */
[----:B------:R-:W-:Y:S01]  /*ba50*/  ISETP.GE.AND P5, PT, R21, RZ, PT ;  /* 0x000000ff1500720c */ /* 0x000fe20003fa6270 */
[----:B------:R-:W2:Y:S01]  /*ba60*/  LDL.LU R27, [R1+0x2c] ;  /* 0x00002c00011b7983 */ /* 0x000ea20000300800 */
[----:B------:R-:W-:Y:S02]  /*ba70*/  MOV R21, R2 ;  /* 0x0000000200157202 */ /* 0x000fe40000000f00 */
[----:B------:R-:W-:Y:S01]  /*ba80*/  LOP3.LUT R13, R13, 0x7c, RZ, 0xc0, !PT ;  /* 0x0000007c0d0d7812 */ /* 0x000fe200078ec0ff */
[----:B------:R-:W2:Y:S02]  /*ba90*/  LDL.LU R26, [R1+0x28] ;  /* 0x00002800011a7983 */ /* 0x000ea40000300800 */
[----:B------:R-:W-:Y:S01]  /*baa0*/  @!P0 IMAD.MOV R21, RZ, RZ, -R21 ;  /* 0x000000ffff158224 */ /* 0x000fe200078e0a15 */
[----:B------:R-:W-:-:S02]  /*bab0*/  LEA R13, R6, R13, 0xa ;  /* 0x0000000d060d7211 */ /* 0x000fc400078e50ff */
[----:B------:R-:W-:Y:S02]  /*bac0*/  ISETP.GE.AND P4, PT, R25, RZ, PT ;  /* 0x000000ff1900720c */ /* 0x000fe40003f86270 */
[----:B------:R-:W-:Y:S01]  /*bad0*/  ISETP.GE.AND P1, PT, R24, RZ, PT ;  /* 0x000000ff1800720c */ /* 0x000fe20003f26270 */
[----:B------:R-:W2:Y:S01]  /*bae0*/  LDL.LU R25, [R1+0x24] ;  /* 0x0000240001197983 */ /* 0x000ea20000300800 */
[----:B------:R-:W-:Y:S01]  /*baf0*/  @!P2 IMAD.MOV R15, RZ, RZ, -R15 ;  /* 0x000000ffff0fa224 */ /* 0x000fe200078e0a0f */
[----:B------:R-:W-:Y:S02]  /*bb00*/  ISETP.GE.AND P2, PT, R8, RZ, PT ;  /* 0x000000ff0800720c */ /* 0x000fe40003f46270 */
[----:B------:R-:W2:Y:S01]  /*bb10*/  LDL.LU R24, [R1+0x20] ;  /* 0x0000200001187983 */ /* 0x000ea20000300800 */
[----:B---3--:R-:W-:-:S05]  /*bb20*/  IMAD R3, R22, UR4, RZ ;  /* 0x0000000416037c24 */ /* 0x008fca000f8e02ff */
[----:B------:R-:W-:Y:S01]  /*bb30*/  LEA R2, P3, R3, UR6, 0x2 ;  /* 0x0000000603027c11 */ /* 0x000fe2000f8610ff */
[----:B----4-:R-:W-:Y:S02]  /*bb40*/  IMAD R7, R23, UR4, RZ ;  /* 0x0000000417077c24 */ /* 0x010fe4000f8e02ff */
[----:B------:R-:W3:Y:S01]  /*bb50*/  LDL.LU R23, [R1+0x1c] ;  /* 0x00001c0001177983 */ /* 0x000ee20000300800 */
[----:B------:R-:W-:Y:S02]  /*bb60*/  LEA.HI.X.SX32 R3, R3, UR7, 0x2, P3 ;  /* 0x0000000703037c11 */ /* 0x000fe400098f16ff */
[----:B--2---:R-:W-:Y:S01]  /*bb70*/  ISETP.NE.AND P3, PT, R18, RZ, PT ;  /* 0x000000ff1200720c */ /* 0x004fe20003f65270 */
[----:B------:R-:W2:Y:S01]  /*bb80*/  LDL.LU R22, [R1+0x18] ;  /* 0x0000180001167983 */ /* 0x000ea20000300800 */
[----:B------:R-:W-:Y:S02]  /*bb90*/  LOP3.LUT R18, RZ, R18, RZ, 0x33, !PT ;  /* 0x00000012ff127212 */ /* 0x000fe400078e33ff */
[----:B------:R-:W-:Y:S01]  /*bba0*/  LEA R6, P0, R7, UR6, 0x2 ;  /* 0x0000000607067c11 */ /* 0x000fe2000f8010ff */
[----:B------:R-:W4:Y:S01]  /*bbb0*/  LDL.LU R8, [R1+0x14] ;  /* 0x0000140001087983 */ /* 0x000f220000300800 */
[----:B------:R-:W-:-:S02]  /*bbc0*/  SEL R21, R18, R21, !P3 ;  /* 0x0000001512157207 */ /* 0x000fc40005800000 */
[----:B------:R-:W-:Y:S02]  /*bbd0*/  LEA.HI.X.SX32 R7, R7, UR7, 0x2, P0 ;  /* 0x0000000707077c11 */ /* 0x000fe400080f16ff */
[----:B------:R-:W-:Y:S02]  /*bbe0*/  ISETP.GE.AND P0, PT, R9, RZ, PT ;  /* 0x000000ff0900720c */ /* 0x000fe40003f06270 */
[----:B------:R-:W4:Y:S04]  /*bbf0*/  LDL.LU R9, [R1+0x8] ;  /* 0x0000080001097983 */ /* 0x000f280000300800 */
[----:B------:R1:W-:Y:S04]  /*bc00*/  STL [R1+0x34], R21 ;  /* 0x0000341501007387 */ /* 0x0003e80000100800 */
[----:B-1----:R-:W4:Y:S01]  /*bc10*/  LDL.LU R21, [R1+0x1540] ;  /* 0x0015400001157983 */ /* 0x002f220000300800 */
[----:B------:R-:W-:-:S02]  /*bc20*/  SEL R28, R18, R28, !P3 ;  /* 0x0000001c121c7207 */ /* 0x000fc40005800000 */
[C---:B------:R-:W-:Y:S02]  /*bc30*/  SEL R27, R18.reuse, R27, !P3 ;  /* 0x0000001b121b7207 */ /* 0x040fe40005800000 */
[C---:B------:R-:W-:Y:S02]  /*bc40*/  SEL R26, R18.reuse, R26, !P3 ;  /* 0x0000001a121a7207 */ /* 0x040fe40005800000 */
[C---:B------:R-:W-:Y:S02]  /*bc50*/  SEL R25, R18.reuse, R25, !P3 ;  /* 0x0000001912197207 */ /* 0x040fe40005800000 */
[C---:B------:R-:W-:Y:S02]  /*bc60*/  SEL R24, R18.reuse, R24, !P3 ;  /* 0x0000001812187207 */ /* 0x040fe40005800000 */
[C---:B---3--:R-:W-:Y:S02]  /*bc70*/  SEL R23, R18.reuse, R23, !P3 ;  /* 0x0000001712177207 */ /* 0x048fe40005800000 */
[----:B--2---:R-:W-:-:S02]  /*bc80*/  SEL R22, R18, R22, !P3 ;  /* 0x0000001612167207 */ /* 0x004fc40005800000 */
[C---:B----4-:R-:W-:Y:S02]  /*bc90*/  SEL R8, R18.reuse, R8, !P3 ;  /* 0x0000000812087207 */ /* 0x050fe40005800000 */
[----:B------:R-:W-:-:S05]  /*bca0*/  SEL R21, R18, R21, !P3 ;  /* 0x0000001512157207 */ /* 0x000fca0005800000 */
[----:B------:R1:W-:Y:S04]  /*bcb0*/  STL [R1+0x188], R21 ;  /* 0x0001881501007387 */ /* 0x0003e80000100800 */
[----:B-1----:R-:W2:Y:S04]  /*bcc0*/  LDL.LU R21, [R1+0x10] ;  /* 0x0000100001157983 */ /* 0x002ea80000300800 */
[----:B------:R1:W-:Y:S04]  /*bcd0*/  STL [R1+0x30], R28 ;  /* 0x0000301c01007387 */ /* 0x0003e80000100800 */
[----:B-1----:R-:W3:Y:S04]  /*bce0*/  LDL.LU R28, [R1+0x153c] ;  /* 0x00153c00011c7983 */ /* 0x002ee80000300800 */
[----:B------:R1:W-:Y:S01]  /*bcf0*/  STL [R1+0x2c], R27 ;  /* 0x00002c1b01007387 */ /* 0x0003e20000100800 */
[----:B------:R-:W-:-:S03]  /*bd00*/  SEL R9, R18, R9, !P3 ;  /* 0x0000000912097207 */ /* 0x000fc60005800000 */
[----:B-1----:R-:W4:Y:S04]  /*bd10*/  LDL.LU R27, [R1+0x1538] ;  /* 0x00153800011b7983 */ /* 0x002f280000300800 */
[----:B------:R1:W-:Y:S04]  /*bd20*/  STL [R1+0x28], R26 ;  /* 0x0000281a01007387 */ /* 0x0003e80000100800 */
[----:B-1----:R-:W2:Y:S04]  /*bd30*/  LDL.LU R26, [R1+0x1534] ;  /* 0x00153400011a7983 */ /* 0x002ea80000300800 */
[----:B------:R1:W-:Y:S04]  /*bd40*/  STL [R1+0x24], R25 ;  /* 0x0000241901007387 */ /* 0x0003e80000100800 */
[----:B-1----:R-:W2:Y:S04]  /*bd50*/  LDL.LU R25, [R1+0x1530] ;  /* 0x0015300001197983 */ /* 0x002ea80000300800 */
[----:B------:R1:W-:Y:S04]  /*bd60*/  STL [R1+0x20], R24 ;  /* 0x0000201801007387 */ /* 0x0003e80000100800 */
[----:B-1----:R-:W3:Y:S04]  /*bd70*/  LDL.LU R24, [R1+0x152c] ;  /* 0x00152c0001187983 */ /* 0x002ee80000300800 */
[----:B------:R1:W-:Y:S04]  /*bd80*/  STL [R1+0x1c], R23 ;  /* 0x00001c1701007387 */ /* 0x0003e80000100800 */
[----:B-1----:R-:W4:Y:S04]  /*bd90*/  LDL.LU R23, [R1+0x1528] ;  /* 0x0015280001177983 */ /* 0x002f280000300800 */
[----:B------:R1:W-:Y:S04]  /*bda0*/  STL [R1+0x18], R22 ;  /* 0x0000181601007387 */ /* 0x0003e80000100800 */
[----:B-1----:R-:W2:Y:S04]  /*bdb0*/  LDL.LU R22, [R1+0x1524] ;  /* 0x0015240001167983 */ /* 0x002ea80000300800 */
[----:B------:R1:W-:Y:S04]  /*bdc0*/  STL [R1+0xc], R8 ;  /* 0x00000c0801007387 */ /* 0x0003e80000100800 */
[----:B-1----:R-:W3:Y:S04]  /*bdd0*/  LDL.LU R8, [R1+0x1520] ;  /* 0x0015200001087983 */ /* 0x002ee80000300800 */
[----:B------:R1:W-:Y:S04]  /*bde0*/  STL [R1+0x8], R9 ;  /* 0x0000080901007387 */ /* 0x0003e80000100800 */
[----:B-1----:R-:W3:Y:S01]  /*bdf0*/  LDL.LU R9, [R1+0x151c] ;  /* 0x00151c0001097983 */ /* 0x002ee20000300800 */
[----:B------:R-:W-:Y:S01]  /*be00*/  @!P4 IADD3 R17, -R17, RZ, RZ ;  /* 0x000000ff1111c210 */ /* 0x000fe20007ffe1ff */
[----:B------:R-:W-:Y:S01]  /*be10*/  @!P1 IMAD.MOV R19, RZ, RZ, -R19 ;  /* 0x000000ffff139224 */ /* 0x000fe200078e0a13 */
[----:B------:R-:W-:Y:S01]  /*be20*/  @!P2 IADD3 R0, -R0, RZ, RZ ;  /* 0x000000ff0000a210 */ /* 0x000fe20007ffe1ff */
[----:B------:R-:W-:Y:S01]  /*be30*/  @!P5 IMAD.MOV R20, RZ, RZ, -R20 ;  /* 0x000000ffff14d224 */ /* 0x000fe200078e0a14 */
[C---:B------:R-:W-:Y:S01]  /*be40*/  SEL R33, R18.reuse, R33, !P3 ;  /* 0x0000002112217207 */ /* 0x040fe20005800000 */
[----:B------:R-:W-:Y:S01]  /*be50*/  @!P6 IMAD.MOV R252, RZ, RZ, -R252 ;  /* 0x000000fffffce224 */ /* 0x000fe200078e0afc */
[C---:B------:R-:W-:Y:S01]  /*be60*/  SEL R34, R18.reuse, R34, !P3 ;  /* 0x0000002212227207 */ /* 0x040fe20005800000 */
[----:B------:R-:W-:Y:S01]  /*be70*/  @!P0 IMAD.MOV R4, RZ, RZ, -R4 ;  /* 0x000000ffff048224 */ /* 0x000fe200078e0a04 */
[----:B------:R-:W-:-:S02]  /*be80*/  SEL R41, R18, R41, !P3 ;  /* 0x0000002912297207 */ /* 0x000fc40005800000 */
[C---:B------:R-:W-:Y:S02]  /*be90*/  SEL R42, R18.reuse, R42, !P3 ;  /* 0x0000002a122a7207 */ /* 0x040fe40005800000 */
[C---:B------:R-:W-:Y:S02]  /*bea0*/  SEL R43, R18.reuse, R43, !P3 ;  /* 0x0000002b122b7207 */ /* 0x040fe40005800000 */
[C---:B------:R-:W-:Y:S02]  /*beb0*/  SEL R49, R18.reuse, R49, !P3 ;  /* 0x0000003112317207 */ /* 0x040fe40005800000 */
[C---:B------:R-:W-:Y:S02]  /*bec0*/  SEL R50, R18.reuse, R50, !P3 ;  /* 0x0000003212327207 */ /* 0x040fe40005800000 */
[C---:B------:R-:W-:Y:S02]  /*bed0*/  SEL R51, R18.reuse, R51, !P3 ;  /* 0x0000003312337207 */ /* 0x040fe40005800000 */
        /* <DEDUP_REMOVED lines=32> */
[C---:B----4-:R-:W-:Y:S02]  /*c0e0*/  SEL R23, R18.reuse, R23, !P3 ;  /* 0x0000001712177207 */ /* 0x050fe40005800000 */
[C---:B--2---:R-:W-:Y:S02]  /*c0f0*/  SEL R22, R18.reuse, R22, !P3 ;  /* 0x0000001612167207 */ /* 0x044fe40005800000 */
[C---:B---3--:R-:W-:Y:S02]  /*c100*/  SEL R8, R18.reuse, R8, !P3 ;  /* 0x0000000812087207 */ /* 0x048fe40005800000 */
[----:B------:R-:W-:-:S05]  /*c110*/  SEL R9, R18, R9, !P3 ;  /* 0x0000000912097207 */ /* 0x000fca0005800000 */
[----:B------:R1:W-:Y:S04]  /*c120*/  STL [R1+0x38], R9 ;  /* 0x0000380901007387 */ /* 0x0003e80000100800 */
[----:B-1----:R-:W2:Y:S04]  /*c130*/  LDL.LU R9, [R1+0x1518] ;  /* 0x0015180001097983 */ /* 0x002ea80000300800 */
[----:B------:R1:W-:Y:S04]  /*c140*/  STL [R1+0x4c], R8 ;  /* 0x00004c0801007387 */ /* 0x0003e80000100800 */
[----:B-1----:R-:W2:Y:S04]  /*c150*/  LDL.LU R8, [R1+0x1514] ;  /* 0x0015140001087983 */ /* 0x002ea80000300800 */
[----:B------:R1:W-:Y:S04]  /*c160*/  STL [R1+0x50], R22 ;  /* 0x0000501601007387 */ /* 0x0003e80000100800 */
[----:B------:R3:W-:Y:S01]  /*c170*/  STL [R1+0x10c], R23 ;  /* 0x00010c1701007387 */ /* 0x0007e20000100800 */
[----:B-1----:R-:W-:-:S02]  /*c180*/  SEL R22, R18, R24, !P3 ;  /* 0x0000001812167207 */ /* 0x002fc40005800000 */
[C---:B------:R-:W-:Y:S02]  /*c190*/  SEL R24, R18.reuse, R27, !P3 ;  /* 0x0000001b12187207 */ /* 0x040fe40005800000 */
[C---:B---3--:R-:W-:Y:S01]  /*c1a0*/  SEL R23, R18.reuse, R28, !P3 ;  /* 0x0000001c12177207 */ /* 0x048fe20005800000 */
[----:B------:R1:W-:Y:S04]  /*c1b0*/  STL [R1+0x184], R22 ;  /* 0x0001841601007387 */ /* 0x0003e80000100800 */
[----:B------:R3:W-:Y:S01]  /*c1c0*/  STL [R1], R24 ;  /* 0x0000001801007387 */ /* 0x0007e20000100800 */
[----:B-1----:R-:W-:-:S03]  /*c1d0*/  SEL R22, R18, R29, !P3 ;  /* 0x0000001d12167207 */ /* 0x002fc60005800000 */
[----:B------:R-:W-:Y:S01]  /*c1e0*/  STL [R1+0x14], R23 ;  /* 0x0000141701007387 */ /* 0x000fe20000100800 */
[----:B---3--:R-:W-:-:S03]  /*c1f0*/  SEL R24, R18, R30, !P3 ;  /* 0x0000001e12187207 */ /* 0x008fc60005800000 */
[----:B------:R1:W-:Y:S01]  /*c200*/  STL [R1+0x48], R22 ;  /* 0x0000481601007387 */ /* 0x0003e20000100800 */
[----:B------:R-:W-:-:S03]  /*c210*/  SEL R27, R18, R37, !P3 ;  /* 0x00000025121b7207 */ /* 0x000fc60005800000 */
[----:B------:R3:W-:Y:S01]  /*c220*/  STL [R1+0x54], R24 ;  /* 0x0000541801007387 */ /* 0x0007e20000100800 */
[C---:B-1----:R-:W-:Y:S02]  /*c230*/  SEL R22, R18.reuse, R32, !P3 ;  /* 0x0000002012167207 */ /* 0x042fe40005800000 */
[----:B---3--:R-:W-:-:S03]  /*c240*/  SEL R24, R18, R36, !P3 ;  /* 0x0000002412187207 */ /* 0x008fc60005800000 */
[----:B------:R1:W-:Y:S04]  /*c250*/  STL [R1+0x180], R22 ;  /* 0x0001801601007387 */ /* 0x0003e80000100800 */
[----:B------:R-:W-:Y:S01]  /*c260*/  STL [R1+0x10], R24 ;  /* 0x0000101801007387 */ /* 0x000fe20000100800 */
[----:B-1----:R-:W-:-:S03]  /*c270*/  SEL R22, R18, R38, !P3 ;  /* 0x0000002612167207 */ /* 0x002fc60005800000 */
[----:B------:R-:W-:Y:S01]  /*c280*/  STL [R1+0x44], R27 ;  /* 0x0000441b01007387 */ /* 0x000fe20000100800 */
[----:B------:R-:W-:-:S03]  /*c290*/  SEL R29, R18, R45, !P3 ;  /* 0x0000002d121d7207 */ /* 0x000fc60005800000 */
[----:B------:R1:W-:Y:S01]  /*c2a0*/  STL [R1+0x58], R22 ;  /* 0x0000581601007387 */ /* 0x0003e20000100800 */
[C---:B------:R-:W-:Y:S02]  /*c2b0*/  SEL R30, R18.reuse, R46, !P3 ;  /* 0x0000002e121e7207 */ /* 0x040fe40005800000 */
[C---:B------:R-:W-:Y:S02]  /*c2c0*/  SEL R23, R18.reuse, R31, !P3 ;  /* 0x0000001f12177207 */ /* 0x040fe40005800000 */
[C---:B-1----:R-:W-:Y:S02]  /*c2d0*/  SEL R22, R18.reuse, R44, !P3 ;  /* 0x0000002c12167207 */ /* 0x042fe40005800000 */
[----:B------:R-:W-:-:S03]  /*c2e0*/  SEL R31, R18, R53, !P3 ;  /* 0x00000035121f7207 */ /* 0x000fc60005800000 */
[----:B------:R-:W-:Y:S04]  /*c2f0*/  STL [R1+0x4], R22 ;  /* 0x0000041601007387 */ /* 0x000fe80000100800 */
[----:B------:R1:W-:Y:S04]  /*c300*/  STL [R1+0x40], R29 ;  /* 0x0000401d01007387 */ /* 0x0003e80000100800 */
[----:B------:R3:W-:Y:S01]  /*c310*/  STL [R1+0x5c], R30 ;  /* 0x00005c1e01007387 */ /* 0x0007e20000100800 */
[C---:B-1----:R-:W-:Y:S02]  /*c320*/  SEL R29, R18.reuse, R48, !P3 ;  /* 0x00000030121d7207 */ /* 0x042fe40005800000 */
[----:B---3--:R-:W-:-:S03]  /*c330*/  SEL R30, R18, R54, !P3 ;  /* 0x00000036121e7207 */ /* 0x008fc60005800000 */
[----:B------:R-:W-:Y:S04]  /*c340*/  STL [R1+0x178], R29 ;  /* 0x0001781d01007387 */ /* 0x000fe80000100800 */
[----:B------:R1:W-:Y:S04]  /*c350*/  STL [R1+0x3c], R31 ;  /* 0x00003c1f01007387 */ /* 0x0003e80000100800 */
[----:B------:R3:W-:Y:S01]  /*c360*/  STL [R1+0x60], R30 ;  /* 0x0000601e01007387 */ /* 0x0007e20000100800 */
[C---:B------:R-:W-:Y:S02]  /*c370*/  SEL R32, R18.reuse, R70, !P3 ;  /* 0x0000004612207207 */ /* 0x040fe40005800000 */
[----:B-1----:R-:W-:-:S02]  /*c380*/  SEL R31, R18, R62, !P3 ;  /* 0x0000003e121f7207 */ /* 0x002fc40005800000 */
[----:B---3--:R-:W-:-:S03]  /*c390*/  SEL R30, R18, R64, !P3 ;  /* 0x00000040121e7207 */ /* 0x008fc60005800000 */
[----:B------:R1:W-:Y:S04]  /*c3a0*/  STL [R1+0x64], R31 ;  /* 0x0000641f01007387 */ /* 0x0003e80000100800 */
[----:B------:R3:W-:Y:S01]  /*c3b0*/  STL [R1+0x170], R30 ;  /* 0x0001701e01007387 */ /* 0x0007e20000100800 */
[----:B-1----:R-:W-:-:S03]  /*c3c0*/  SEL R31, R18, R71, !P3 ;  /* 0x00000047121f7207 */ /* 0x002fc60005800000 */
[----:B------:R-:W-:Y:S01]  /*c3d0*/  STL [R1+0x68], R32 ;  /* 0x0000682001007387 */ /* 0x000fe20000100800 */
[----:B---3--:R-:W-:-:S03]  /*c3e0*/  SEL R30, R18, R72, !P3 ;  /* 0x00000048121e7207 */ /* 0x008fc60005800000 */
[----:B------:R-:W-:Y:S04]  /*c3f0*/  STL [R1+0xf4], R31 ;  /* 0x0000f41f01007387 */ /* 0x000fe80000100800 */
[----:B------:R1:W-:Y:S02]  /*c400*/  STL [R1+0x16c], R30 ;  /* 0x00016c1e01007387 */ /* 0x0003e40000100800 */
[----:B-1----:R-:W-:-:S05]  /*c410*/  SEL R30, R18, R80, !P3 ;  /* 0x00000050121e7207 */ /* 0x002fca0005800000 */
[----:B------:R1:W-:Y:S02]  /*c420*/  STL [R1+0x168], R30 ;  /* 0x0001681e01007387 */ /* 0x0003e40000100800 */
[----:B-1----:R-:W-:-:S05]  /*c430*/  SEL R30, R18, R88, !P3 ;  /* 0x00000058121e7207 */ /* 0x002fca0005800000 */
[----:B------:R1:W-:Y:S01]  /*c440*/  STL [R1+0x164], R30 ;  /* 0x0001641e01007387 */ /* 0x0003e20000100800 */
[C---:B------:R-:W-:Y:S02]  /*c450*/  SEL R31, R18.reuse, R103, !P3 ;  /* 0x00000067121f7207 */ /* 0x040fe40005800000 */
[----:B-1----:R-:W-:-:S05]  /*c460*/  SEL R30, R18, R96, !P3 ;  /* 0x00000060121e7207 */ /* 0x002fca0005800000 */
[----:B------:R1:W-:Y:S04]  /*c470*/  STL [R1+0x160], R30 ;  /* 0x0001601e01007387 */ /* 0x0003e80000100800 */
[----:B------:R3:W-:Y:S01]  /*c480*/  STL [R1+0xe4], R31 ;  /* 0x0000e41f01007387 */ /* 0x0007e20000100800 */
[----:B-1----:R-:W-:-:S05]  /*c490*/  SEL R30, R18, R104, !P3 ;  /* 0x00000068121e7207 */ /* 0x002fca0005800000 */
[----:B------:R1:W-:Y:S01]  /*c4a0*/  STL [R1+0x15c], R30 ;  /* 0x00015c1e01007387 */ /* 0x0003e20000100800 */
[C---:B---3--:R-:W-:Y:S02]  /*c4b0*/  SEL R31, R18.reuse, R119, !P3 ;  /* 0x00000077121f7207 */ /* 0x048fe40005800000 */
[----:B-1----:R-:W-:-:S05]  /*c4c0*/  SEL R30, R18, R112, !P3 ;  /* 0x00000070121e7207 */ /* 0x002fca0005800000 */
[----:B------:R1:W-:Y:S04]  /*c4d0*/  STL [R1+0x158], R30 ;  /* 0x0001581e01007387 */ /* 0x0003e80000100800 */
[----:B------:R3:W-:Y:S01]  /*c4e0*/  STL [R1+0xdc], R31 ;  /* 0x0000dc1f01007387 */ /* 0x0007e20000100800 */
[C---:B-1----:R-:W-:Y:S02]  /*c4f0*/  SEL R30, R18.reuse, R120, !P3 ;  /* 0x00000078121e7207 */ /* 0x042fe40005800000 */
[----:B---3--:R-:W-:-:S03]  /*c500*/  SEL R31, R18, R126, !P3 ;  /* 0x0000007e121f7207 */ /* 0x008fc60005800000 */
        /* <DEDUP_REMOVED lines=8> */
[----:B-1----:R-:W-:-:S05]  /*c590*/  SEL R30, R18, R144, !P3 ;  /* 0x00000090121e7207 */ /* 0x002fca0005800000 */
[----:B------:R1:W-:Y:S01]  /*c5a0*/  STL [R1+0x148], R30 ;  /* 0x0001481e01007387 */ /* 0x0003e20000100800 */
[C---:B---3--:R-:W-:Y:S02]  /*c5b0*/  SEL R31, R18.reuse, R159, !P3 ;  /* 0x0000009f121f7207 */ /* 0x048fe40005800000 */
[----:B-1----:R-:W-:-:S05]  /*c5c0*/  SEL R30, R18, R152, !P3 ;  /* 0x00000098121e7207 */ /* 0x002fca0005800000 */
[----:B------:R1:W-:Y:S01]  /*c5d0*/  STL [R1+0x144], R30 ;  /* 0x0001441e01007387 */ /* 0x0003e20000100800 */
[----:B------:R-:W-:-:S03]  /*c5e0*/  SEL R28, R18, R35, !P3 ;  /* 0x00000023121c7207 */ /* 0x000fc60005800000 */
[----:B------:R3:W-:Y:S01]  /*c5f0*/  STL [R1+0xc8], R31 ;  /* 0x0000c81f01007387 */ /* 0x0007e20000100800 */
[C---:B-1----:R-:W-:Y:S02]  /*c600*/  SEL R30, R18.reuse, R160, !P3 ;  /* 0x000000a0121e7207 */ /* 0x042fe40005800000 */
[----:B------:R-:W-:-:S03]  /*c610*/  SEL R35, R18, R183, !P3 ;  /* 0x000000b712237207 */ /* 0x000fc60005800000 */
[----:B------:R1:W-:Y:S01]  /*c620*/  STL [R1+0x140], R30 ;  /* 0x0001401e01007387 */ /* 0x0003e20000100800 */
[C---:B---3--:R-:W-:Y:S02]  /*c630*/  SEL R31, R18.reuse, R176, !P3 ;  /* 0x000000b0121f7207 */ /* 0x048fe40005800000 */
[C---:B------:R-:W-:Y:S02]  /*c640*/  SEL R32, R18.reuse, R184, !P3 ;  /* 0x000000b812207207 */ /* 0x040fe40005800000 */
[C---:B------:R-:W-:Y:S02]  /*c650*/  SEL R36, R18.reuse, R191, !P3 ;  /* 0x000000bf12247207 */ /* 0x040fe40005800000 */
[----:B-1----:R-:W-:-:S05]  /*c660*/  SEL R30, R18, R168, !P3 ;  /* 0x000000a8121e7207 */ /* 0x002fca0005800000 */
[----:B------:R-:W-:Y:S04]  /*c670*/  STL [R1+0x13c], R30 ;  /* 0x00013c1e01007387 */ /* 0x000fe80000100800 */
[----:B------:R-:W-:Y:S04]  /*c680*/  STL [R1+0x138], R31 ;  /* 0x0001381f01007387 */ /* 0x000fe80000100800 */
[----:B------:R1:W-:Y:S04]  /*c690*/  STL [R1+0xbc], R35 ;  /* 0x0000bc2301007387 */ /* 0x0003e80000100800 */
[----:B------:R-:W-:Y:S04]  /*c6a0*/  STL [R1+0x134], R32 ;  /* 0x0001342001007387 */ /* 0x000fe80000100800 */
[----:B------:R3:W-:Y:S01]  /*c6b0*/  STL [R1+0xb8], R36 ;  /* 0x0000b82401007387 */ /* 0x0007e20000100800 */
[----:B-1----:R-:W-:-:S02]  /*c6c0*/  SEL R35, R18, R192, !P3 ;  /* 0x000000c012237207 */ /* 0x002fc40005800000 */
[----:B---3--:R-:W-:-:S03]  /*c6d0*/  SEL R36, R18, R199, !P3 ;  /* 0x000000c712247207 */ /* 0x008fc60005800000 */
[----:B------:R1:W-:Y:S01]  /*c6e0*/  STL [R1+0x130], R35 ;  /* 0x0001302301007387 */ /* 0x0003e20000100800 */
[----:B------:R-:W-:-:S03]  /*c6f0*/  SEL R38, R18, R215, !P3 ;  /* 0x000000d712267207 */ /* 0x000fc60005800000 */
[----:B------:R3:W-:Y:S01]  /*c700*/  STL [R1+0xb4], R36 ;  /* 0x0000b42401007387 */ /* 0x0007e20000100800 */
[C---:B-1----:R-:W-:Y:S02]  /*c710*/  SEL R35, R18.reuse, R200, !P3 ;  /* 0x000000c812237207 */ /* 0x042fe40005800000 */
[----:B---3--:R-:W-:-:S03]  /*c720*/  SEL R36, R18, R208, !P3 ;  /* 0x000000d012247207 */ /* 0x008fc60005800000 */
[----:B------:R-:W-:Y:S01]  /*c730*/  STL [R1+0x12c], R35 ;  /* 0x00012c2301007387 */ /* 0x000fe20000100800 */
[----:B------:R-:W-:-:S03]  /*c740*/  SEL R37, R18, R216, !P3 ;  /* 0x000000d812257207 */ /* 0x000fc60005800000 */
[----:B------:R-:W-:Y:S04]  /*c750*/  STL [R1+0x128], R36 ;  /* 0x0001282401007387 */ /* 0x000fe80000100800 */
[----:B------:R1:W-:Y:S01]  /*c760*/  STL [R1+0xac], R38 ;  /* 0x0000ac2601007387 */ /* 0x0003e20000100800 */
[----:B------:R-:W-:-:S03]  /*c770*/  SEL R24, R18, R39, !P3 ;  /* 0x0000002712187207 */ /* 0x000fc60005800000 */
[----:B------:R-:W-:Y:S01]  /*c780*/  STL [R1+0x124], R37 ;  /* 0x0001242501007387 */ /* 0x000fe20000100800 */
[C---:B-1----:R-:W-:Y:S02]  /*c790*/  SEL R38, R18.reuse, R224, !P3 ;  /* 0x000000e012267207 */ /* 0x042fe40005800000 */
[----:B------:R-:W-:-:S03]  /*c7a0*/  SEL R39, R18, R240, !P3 ;  /* 0x000000f012277207 */ /* 0x000fc60005800000 */
[----:B------:R1:W-:Y:S01]  /*c7b0*/  STL [R1+0x120], R38 ;  /* 0x0001202601007387 */ /* 0x0003e20000100800 */
[C---:B------:R-:W-:Y:S02]  /*c7c0*/  SEL R70, R18.reuse, R248, !P3 ;  /* 0x000000f812467207 */ /* 0x040fe40005800000 */
[----:B-1----:R-:W-:-:S05]  /*c7d0*/  SEL R38, R18, R232, !P3 ;  /* 0x000000e812267207 */ /* 0x002fca0005800000 */
[----:B------:R1:W-:Y:S04]  /*c7e0*/  STL [R1+0x11c], R38 ;  /* 0x00011c2601007387 */ /* 0x0003e80000100800 */
[----:B------:R3:W-:Y:S04]  /*c7f0*/  STL [R1+0x118], R39 ;  /* 0x0001182701007387 */ /* 0x0007e80000100800 */
[----:B------:R4:W-:Y:S01]  /*c800*/  STL [R1+0x110], R70 ;  /* 0x0001104601007387 */ /* 0x0009e20000100800 */
        /* <DEDUP_REMOVED lines=125> */
[C---:B-1----:R-:W-:Y:S02]  /*cfe0*/  SEL R38, R18.reuse, R241, !P3 ;  /* 0x000000f112267207 */ /* 0x042fe40005800000 */
[C---:B------:R-:W-:Y:S02]  /*cff0*/  SEL R87, R18.reuse, R242, !P3 ;  /* 0x000000f212577207 */ /* 0x040fe40005800000 */
[----:B------:R-:W-:-:S02]  /*d000*/  SEL R135, R18, R243, !P3 ;  /* 0x000000f312877207 */ /* 0x000fc40005800000 */
[C---:B------:R-:W-:Y:S02]  /*d010*/  SEL R244, R18.reuse, R244, !P3 ;  /* 0x000000f412f47207 */ /* 0x040fe40005800000 */
[C---:B------:R-:W-:Y:S02]  /*d020*/  SEL R245, R18.reuse, R245, !P3 ;  /* 0x000000f512f57207 */ /* 0x040fe40005800000 */
[C---:B------:R-:W-:Y:S02]  /*d030*/  SEL R175, R18.reuse, R246, !P3 ;  /* 0x000000f612af7207 */ /* 0x040fe40005800000 */
[C---:B------:R-:W-:Y:S02]  /*d040*/  SEL R218, R18.reuse, R247, !P3 ;  /* 0x000000f712da7207 */ /* 0x040fe40005800000 */
[C---:B---3--:R-:W-:Y:S02]  /*d050*/  SEL R39, R18.reuse, R249, !P3 ;  /* 0x000000f912277207 */ /* 0x048fe40005800000 */
[----:B------:R-:W-:-:S02]  /*d060*/  SEL R88, R18, R250, !P3 ;  /* 0x000000fa12587207 */ /* 0x000fc40005800000 */
[C---:B------:R-:W-:Y:S01]  /*d070*/  SEL R136, R18.reuse, R251, !P3 ;  /* 0x000000fb12887207 */ /* 0x040fe20005800000 */
[----:B------:R-:W3:Y:S01]  /*d080*/  LDL.LU R120, [R1+0x60] ;  /* 0x0000600001787983 */ /* 0x000ee20000300800 */
[----:B------:R-:W-:Y:S01]  /*d090*/  IMAD.MOV.U32 R118, RZ, RZ, R60 ;  /* 0x000000ffff767224 */ /* 0x000fe200078e003c */
[----:B------:R-:W1:Y:S01]  /*d0a0*/  LDC R126, c[0x0][0x230] ;  /* 0x00008c00ff7e7b82 */ /* 0x000e620000000800 */
[C---:B------:R-:W-:Y:S01]  /*d0b0*/  SEL R191, R18.reuse, R12, !P3 ;  /* 0x0000000c12bf7207 */ /* 0x040fe20005800000 */
[----:B------:R-:W3:Y:S01]  /*d0c0*/  LDL.LU R119, [R1+0x178] ;  /* 0x0001780001777983 */ /* 0x000ee20000300800 */
[----:B------:R-:W-:Y:S01]  /*d0d0*/  ULDC UR4, c[0x0][0x230] ;  /* 0x00008c0000047ab9 */ /* 0x000fe20000000800 */
[----:B------:R-:W-:Y:S01]  /*d0e0*/  MOV R110, R24 ;  /* 0x00000018006e7202 */ /* 0x000fe20000000f00 */
[----:B------:R-:W-:Y:S01]  /*d0f0*/  ULDC UR7, c[0x0][0x230] ;  /* 0x00008c0000077ab9 */ /* 0x000fe20000000800 */
[----:B------:R-:W3:Y:S01]  /*d100*/  LDL.LU R60, [R1+0x10c] ;  /* 0x00010c00013c7983 */ /* 0x000ee20000300800 */
[----:B------:R-:W-:Y:S01]  /*d110*/  IMAD.MOV.U32 R111, RZ, RZ, R27 ;  /* 0x000000ffff6f7224 */ /* 0x000fe200078e001b */
[----:B------:R-:W2:Y:S01]  /*d120*/  LDC R128, c[0x0][0x230] ;  /* 0x00008c00ff807b82 */ /* 0x000ea20000000800 */
[----:B------:R-:W2:Y:S01]  /*d130*/  S2R R134, SR_TID.X ;  /* 0x0000000000867919 */ /* 0x000ea20000002100 */
[----:B------:R-:W-:Y:S01]  /*d140*/  UIADD3 UR4, UR4, 0x7f, URZ ;  /* 0x0000007f04047890 */ /* 0x000fe2000fffe03f */
[----:B------:R-:W-:-:S05]  /*d150*/  SEL R207, R18, R0, !P3 ;  /* 0x0000000012cf7207 */ /* 0x000fca0005800000 */
[----:B------:R-:W2:Y:S08]  /*d160*/  LDC R142, c[0x0][0x230] ;  /* 0x00008c00ff8e7b82 */ /* 0x000eb00000000800 */
[----:B------:R-:W2:Y:S01]  /*d170*/  S2UR UR6, SR_CgaCtaId ;  /* 0x00000000000679c3 */ /* 0x000ea20000008800 */
[----:B-1----:R-:W-:Y:S02]  /*d180*/  VIADD R12, R126, 0xfffffffd ;  /* 0xfffffffd7e0c7836 */ /* 0x002fe40000000000 */
[----:B------:R-:W-:Y:S01]  /*d190*/  IMAD.MOV.U32 R71, RZ, RZ, R23 ;  /* 0x000000ffff477224 */ /* 0x000fe200078e0017 */
[----:B----4-:R-:W-:-:S02]  /*d1a0*/  SEL R70, R18, R17, !P3 ;  /* 0x0000001112467207 */ /* 0x010fc40005800000 */
[C---:B------:R-:W-:Y:S02]  /*d1b0*/  SEL R127, R18.reuse, R19, !P3 ;  /* 0x00000013127f7207 */ /* 0x040fe40005800000 */
[----:B------:R-:W-:Y:S01]  /*d1c0*/  SEL R20, R18, R20, !P3 ;  /* 0x0000001412147207 */ /* 0x000fe20005800000 */
[----:B------:R-:W1:Y:S01]  /*d1d0*/  LDC R126, c[0x0][0x230] ;  /* 0x00008c00ff7e7b82 */ /* 0x000e620000000800 */
[----:B------:R-:W-:Y:S01]  /*d1e0*/  UISETP.GT.AND UP0, UPT, UR4, 0x7f, UPT ;  /* 0x0000007f0400788c */ /* 0x000fe2000bf04270 */
[----:B--2---:R-:W-:Y:S01]  /*d1f0*/  IADD3 R0, R128, -0x2, RZ ;  /* 0xfffffffe80007810 */ /* 0x004fe20007ffe0ff */
[----:B------:R-:W-:Y:S01]  /*d200*/  STL.64 [R1+0x15d0], R182 ;  /* 0x0015d0b601007387 */ /* 0x000fe20000100a00 */
[C---:B------:R-:W-:Y:S01]  /*d210*/  SEL R252, R18.reuse, R252, !P3 ;  /* 0x000000fc12fc7207 */ /* 0x040fe20005800000 */
[----:B------:R-:W-:Y:S01]  /*d220*/  USEL UR5, URZ, 0x4, !UP0 ;  /* 0x000000043f057887 */ /* 0x000fe2000c000000 */
[----:B------:R-:W-:Y:S01]  /*d230*/  SEL R246, R18, R4, !P3 ;  /* 0x0000000412f67207 */ /* 0x000fe20005800000 */
[----:B------:R-:W-:Y:S01]  /*d240*/  ULDC.64 UR60, c[0x0][0x208] ;  /* 0x00008200003c7ab9 */ /* 0x000fe20000000a00 */
[----:B------:R-:W2:Y:S01]  /*d250*/  LDC R128, c[0x0][0x230] ;  /* 0x00008c00ff807b82 */ /* 0x000ea20000000800 */
[----:B------:R-:W-:Y:S01]  /*d260*/  STL [R1+0x15c8], R5 ;  /* 0x0015c80501007387 */ /* 0x000fe20000100800 */
[----:B------:R-:W-:Y:S01]  /*d270*/  LOP3.LUT R167, R134, 0x7f, RZ, 0xc0, !PT ;  /* 0x0000007f86a77812 */ /* 0x000fe200078ec0ff */
[----:B------:R-:W-:Y:S01]  /*d280*/  ULDC UR32, c[0x0][0x240] ;  /* 0x0000900000207ab9 */ /* 0x000fe20000000800 */
[----:B------:R-:W-:Y:S01]  /*d290*/  ULDC UR23, c[0x0][0x240] ;  /* 0x0000900000177ab9 */ /* 0x000fe20000000800 */
[----:B------:R4:W-:Y:S01]  /*d2a0*/  STL.64 [R1+0x1518], R8 ;  /* 0x0015180801007387 */ /* 0x0009e20000100a00 */
[C---:B------:R-:W-:Y:S01]  /*d2b0*/  SEL R24, R18.reuse, R10, !P3 ;  /* 0x0000000a12187207 */ /* 0x040fe20005800000 */
[----:B------:R-:W-:Y:S01]  /*d2c0*/  IMAD.U32 R10, RZ, RZ, UR5 ;  /* 0x00000005ff0a7e24 */ /* 0x000fe2000f8e00ff */
[C---:B------:R-:W-:Y:S01]  /*d2d0*/  ISETP.GE.AND P0, PT, R167.reuse, UR7, PT ;  /* 0x00000007a7007c0c */ /* 0x040fe2000bf06270 */
[----:B------:R-:W2:Y:S01]  /*d2e0*/  LDC R17, c[0x0][0x230] ;  /* 0x00008c00ff117b82 */ /* 0x000ea20000000800 */
[----:B------:R-:W-:Y:S01]  /*d2f0*/  ULDC UR15, c[0x0][0x240] ;  /* 0x00009000000f7ab9 */ /* 0x000fe20000000800 */
[----:B------:R-:W-:Y:S01]  /*d300*/  ULDC UR37, c[0x0][0x240] ;  /* 0x0000900000257ab9 */ /* 0x000fe20000000800 */
[----:B------:R-:W-:Y:S01]  /*d310*/  ULDC UR24, c[0x0][0x240] ;  /* 0x0000900000187ab9 */ /* 0x000fe20000000800 */
[----:B------:R-:W-:Y:S01]  /*d320*/  ULDC UR13, c[0x0][0x240] ;  /* 0x00009000000d7ab9 */ /* 0x000fe20000000800 */
[----:B------:R-:W-:Y:S01]  /*d330*/  ULDC UR30, c[0x0][0x240] ;  /* 0x00009000001e7ab9 */ /* 0x000fe20000000800 */
[----:B------:R-:W-:Y:S01]  /*d340*/  ULDC UR35, c[0x0][0x240] ;  /* 0x0000900000237ab9 */ /* 0x000fe20000000800 */
[----:B------:R-:W-:Y:S01]  /*d350*/  ULDC UR14, c[0x0][0x240] ;  /* 0x00009000000e7ab9 */ /* 0x000fe20000000800 */
[----:B----4-:R-:W-:Y:S01]  /*d360*/  SEL R8, R18, R14, !P3 ;  /* 0x0000000e12087207 */ /* 0x010fe20005800000 */
[----:B------:R-:W4:Y:S01]  /*d370*/  LDC R19, c[0x0][0x230] ;  /* 0x00008c00ff137b82 */ /* 0x000f220000000800 */
[----:B-1----:R-:W-:Y:S01]  /*d380*/  IADD3 R14, R126, -0x21, RZ ;  /* 0xffffffdf7e0e7810 */ /* 0x002fe20007ffe0ff */
[----:B------:R-:W-:Y:S01]  /*d390*/  ULDC UR31, c[0x0][0x240] ;  /* 0x00009000001f7ab9 */ /* 0x000fe20000000800 */
[----:B------:R-:W-:Y:S01]  /*d3a0*/  SEL R5, R18, R15, !P3 ;  /* 0x0000000f12057207 */ /* 0x000fe20005800000 */
[----:B------:R-:W-:Y:S01]  /*d3b0*/  ULDC UR28, c[0x0][0x240] ;  /* 0x00009000001c7ab9 */ /* 0x000fe20000000800 */
[----:B------:R-:W-:Y:S01]  /*d3c0*/  ULDC UR26, c[0x0][0x240] ;  /* 0x00009000001a7ab9 */ /* 0x000fe20000000800 */
[----:B------:R-:W-:Y:S01]  /*d3d0*/  ULDC UR29, c[0x0][0x240] ;  /* 0x00009000001d7ab9 */ /* 0x000fe20000000800 */
[----:B------:R-:W-:Y:S01]  /*d3e0*/  ULDC UR17, c[0x0][0x240] ;  /* 0x0000900000117ab9 */ /* 0x000fe20000000800 */
[----:B------:R-:W1:Y:S01]  /*d3f0*/  LDC R126, c[0x0][0x230] ;  /* 0x00008c00ff7e7b82 */ /* 0x000e620000000800 */
[----:B------:R-:W-:Y:S01]  /*d400*/  SEL R10, R10, RZ, !P0 ;  /* 0x000000ff0a0a7207 */ /* 0x000fe20004000000 */
[----:B------:R-:W-:Y:S01]  /*d410*/  ULDC UR46, c[0x0][0x240] ;  /* 0x00009000002e7ab9 */ /* 0x000fe20000000800 */
[C---:B------:R-:W-:Y:S01]  /*d420*/  SEL R27, R18.reuse, R16, !P3 ;  /* 0x00000010121b7207 */ /* 0x040fe20005800000 */
[----:B------:R-:W-:Y:S01]  /*d430*/  ULDC UR27, c[0x0][0x240] ;  /* 0x00009000001b7ab9 */ /* 0x000fe20000000800 */
[----:B------:R-:W-:Y:S01]  /*d440*/  ULDC UR33, c[0x0][0x240] ;  /* 0x0000900000217ab9 */ /* 0x000fe20000000800 */
[----:B------:R-:W-:Y:S01]  /*d450*/  ULDC UR25, c[0x0][0x240] ;  /* 0x0000900000197ab9 */ /* 0x000fe20000000800 */
[----:B------:R-:W-:Y:S01]  /*d460*/  ULDC UR48, c[0x0][0x240] ;  /* 0x0000900000307ab9 */ /* 0x000fe20000000800 */
[----:B------:R-:W4:Y:S01]  /*d470*/  LDC R15, c[0x0][0x230] ;  /* 0x00008c00ff0f7b82 */ /* 0x000f220000000800 */
[----:B------:R-:W-:Y:S01]  /*d480*/  SEL R23, R18, R11, !P3 ;  /* 0x0000000b12177207 */ /* 0x000fe20005800000 */
[----:B------:R-:W-:Y:S01]  /*d490*/  ULDC UR22, c[0x0][0x240] ;  /* 0x0000900000167ab9 */ /* 0x000fe20000000800 */
[----:B------:R-:W-:Y:S01]  /*d4a0*/  ISETP.NE.U32.AND P0, PT, R10, RZ, PT ;  /* 0x000000ff0a00720c */ /* 0x000fe20003f05070 */
[----:B------:R-:W-:Y:S01]  /*d4b0*/  ULDC UR21, c[0x0][0x240] ;  /* 0x0000900000157ab9 */ /* 0x000fe20000000800 */
[----:B------:R-:W-:Y:S01]  /*d4c0*/  ISETP.GE.U32.AND P4, PT, R12, 0x7fffff7e, PT ;  /* 0x7fffff7e0c00780c */ /* 0x000fe20003f86070 */
[----:B------:R-:W-:Y:S01]  /*d4d0*/  IMAD.SHL.U32 R12, R134, 0x10, RZ ;  /* 0x00000010860c7824 */ /* 0x000fe200078e00ff */
[----:B------:R-:W-:Y:S01]  /*d4e0*/  ULDC UR20, c[0x0][0x240] ;  /* 0x0000900000147ab9 */ /* 0x000fe20000000800 */
[----:B------:R-:W4:Y:S01]  /*d4f0*/  LDC R16, c[0x0][0x230] ;  /* 0x00008c00ff107b82 */ /* 0x000f220000000800 */
[----:B------:R-:W-:Y:S01]  /*d500*/  UMOV UR5, 0x400 ;  /* 0x0000040000057882 */ /* 0x000fe20000000000 */
[----:B------:R-:W-:Y:S01]  /*d510*/  VIADD R4, R142, 0xffffffff ;  /* 0xffffffff8e047836 */ /* 0x000fe20000000000 */
[----:B------:R-:W-:Y:S01]  /*d520*/  ISETP.GE.U32.AND P3, PT, R0, 0x7fffff7f, PT ;  /* 0x7fffff7f0000780c */ /* 0x000fe20003f66070 */
[----:B--2---:R-:W-:Y:S01]  /*d530*/  VIADD R0, R128, 0xfffffffc ;  /* 0xfffffffc80007836 */ /* 0x004fe20000000000 */
[----:B------:R-:W-:Y:S01]  /*d540*/  ULDC UR19, c[0x0][0x240] ;  /* 0x0000900000137ab9 */ /* 0x000fe20000000800 */
[----:B------:R-:W-:Y:S01]  /*d550*/  ULDC UR18, c[0x0][0x240] ;  /* 0x0000900000127ab9 */ /* 0x000fe20000000800 */
[----:B------:R-:W-:Y:S01]  /*d560*/  ULDC UR16, c[0x0][0x240] ;  /* 0x0000900000107ab9 */ /* 0x000fe20000000800 */
[----:B------:R-:W2:Y:S01]  /*d570*/  LDC.64 R10, c[0x0][0x238] ;  /* 0x00008e00ff0a7b82 */ /* 0x000ea20000000a00 */
[----:B------:R-:W-:Y:S01]  /*d580*/  ULEA UR58, UR6, UR5, 0x18 ;  /* 0x00000005063a7291 */ /* 0x000fe2000f8ec03f */
[----:B------:R-:W-:Y:S01]  /*d590*/  LOP3.LUT R12, R12, 0x70, RZ, 0xc0, !PT ;  /* 0x000000700c0c7812 */ /* 0x000fe200078ec0ff */
[----:B------:R-:W-:Y:S01]  /*d5a0*/  ULDC UR12, c[0x0][0x240] ;  /* 0x00009000000c7ab9 */ /* 0x000fe20000000800 */
[----:B------:R-:W-:Y:S01]  /*d5b0*/  ISETP.GE.U32.AND P2, PT, R4, 0x7fffff80, PT ;  /* 0x7fffff800400780c */ /* 0x000fe20003f46070 */
[----:B------:R-:W-:Y:S01]  /*d5c0*/  ULDC UR11, c[0x0][0x240] ;  /* 0x00009000000b7ab9 */ /* 0x000fe20000000800 */
[----:B------:R-:W-:Y:S01]  /*d5d0*/  ISETP.GE.U32.AND P5, PT, R0, 0x7fffff7d, PT ;  /* 0x7fffff7d0000780c */ /* 0x000fe20003fa6070 */
[----:B------:R-:W-:Y:S01]  /*d5e0*/  IMAD.U32 R0, RZ, RZ, UR58 ;  /* 0x0000003aff007e24 */ /* 0x000fe2000f8e00ff */
[----:B------:R-:W2:Y:S01]  /*d5f0*/  LDC R18, c[0x0][0x230] ;  /* 0x00008c00ff127b82 */ /* 0x000ea20000000800 */
[----:B------:R-:W-:Y:S01]  /*d600*/  IMAD R12, R167, 0x80, R12 ;  /* 0x00000080a70c7824 */ /* 0x000fe200078e020c */
[----:B------:R-:W-:Y:S01]  /*d610*/  ISETP.GE.U32.AND P6, PT, R14, 0x7fffff60, PT ;  /* 0x7fffff600e00780c */ /* 0x000fe20003fc6070 */
[----:B-1----:R-:W-:Y:S01]  /*d620*/  VIADD R4, R126, 0xffffffde ;  /* 0xffffffde7e047836 */ /* 0x002fe20000000000 */
[----:B------:R1:W-:Y:S01]  /*d630*/  STL [R1+0x1448], R0 ;  /* 0x0014480001007387 */ /* 0x0003e20000100800 */
[----:B------:R-:W-:Y:S01]  /*d640*/  IMAD R89, R89, UR23, RZ ;  /* 0x0000001759597c24 */ /* 0x000fe2000f8e02ff */
[----:B------:R-:W-:Y:S01]  /*d650*/  ULDC UR23, c[0x0][0x240] ;  /* 0x0000900000177ab9 */ /* 0x000fe20000000800 */
[----:B------:R-:W-:Y:S01]  /*d660*/  IMAD.MOV.U32 R233, RZ, RZ, R102 ;  /* 0x000000ffffe97224 */ /* 0x000fe200078e0066 */
[----:B------:R-:W-:Y:S01]  /*d670*/  ISETP.GE.U32.AND P1, PT, R4, 0x7fffff5f, PT ;  /* 0x7fffff5f0400780c */ /* 0x000fe20003f26070 */
[----:B----4-:R-:W-:Y:S01]  /*d680*/  VIADD R4, R15, 0xffffffdd ;  /* 0xffffffdd0f047836 */ /* 0x010fe20000000000 */
[----:B------:R-:W-:Y:S01]  /*d690*/  ULDC.64 UR6, c[0x0][0x218] ;  /* 0x0000860000067ab9 */ /* 0x000fe20000000a00 */
[----:B------:R-:W4:Y:S01]  /*d6a0*/  LDC R15, c[0x0][0x230] ;  /* 0x00008c00ff0f7b82 */ /* 0x000f220000000800 */
[----:B------:R-:W-:Y:S01]  /*d6b0*/  IMAD R153, R153, UR15, RZ ;  /* 0x0000000f99997c24 */ /* 0x000fe2000f8e02ff */
[----:B------:R-:W-:Y:S01]  /*d6c0*/  ULDC UR5, c[0x0][0x240] ;  /* 0x0000900000057ab9 */ /* 0x000fe20000000800 */
[----:B-1----:R-:W-:Y:S01]  /*d6d0*/  IADD3 R0, R12, UR58, RZ ;  /* 0x0000003a0c007c10 */ /* 0x002fe2000fffe0ff */
[----:B------:R-:W-:Y:S01]  /*d6e0*/  VIADD R14, R16, 0xffffffdc ;  /* 0xffffffdc100e7836 */ /* 0x000fe20000000000 */
[----:B------:R-:W-:Y:S01]  /*d6f0*/  ULDC UR10, c[0x0][0x240] ;  /* 0x00009000000a7ab9 */ /* 0x000fe20000000800 */
[C---:B--2---:R-:W-:Y:S01]  /*d700*/  IMAD.WIDE R184, R10.reuse, 0x4, R6 ;  /* 0x000000040ab87825 */ /* 0x044fe200078e0206 */
[----:B------:R-:W-:Y:S01]  /*d710*/  ULDC UR36, c[0x0][0x240] ;  /* 0x0000900000247ab9 */ /* 0x000fe20000000800 */
[----:B------:R-:W-:Y:S01]  /*d720*/  @!PT LDS RZ, [RZ] ;  /* 0x00000000fffff984 */ /* 0x000fe20000000800 */
[----:B------:R-:W-:Y:S01]  /*d730*/  @!PT LDS RZ, [RZ] ;  /* 0x00000000fffff984 */ /* 0x000fe20000000800 */
[----:B------:R-:W-:Y:S01]  /*d740*/  @!PT LDS RZ, [RZ] ;  /* 0x00000000fffff984 */ /* 0x000fe20000000800 */
[----:B------:R-:W-:Y:S01]  /*d750*/  LDGSTS.E [R0], desc[UR60][R6.64], !P2 ;  /* 0x0000000006007fae */ /* 0x000fe2000d12187c */
[----:B------:R-:W1:Y:S01]  /*d760*/  LDC R16, c[0x0][0x230] ;  /* 0x00008c00ff107b82 */ /* 0x000e620000000800 */
[----:B------:R-:W-:Y:S01]  /*d770*/  IMAD.WIDE R182, R10, 0x4, R2 ;  /* 0x000000040ab67825 */ /* 0x000fe200078e0202 */
[----:B------:R-:W-:Y:S01]  /*d780*/  ULDC UR9, c[0x0][0x240] ;  /* 0x0000900000097ab9 */ /* 0x000fe20000000800 */
[----:B------:R-:W-:Y:S01]  /*d790*/  LDGSTS.E [R0+0x4000], desc[UR60][R2.64], !P2 ;  /* 0x0400000002007fae */ /* 0x000fe2000d12187c */
[----:B------:R-:W-:Y:S01]  /*d7a0*/  ISETP.GE.U32.AND P2, PT, R4, 0x7fffff5e, PT ;  /* 0x7fffff5e0400780c */ /* 0x000fe20003f46070 */
[----:B------:R-:W-:Y:S01]  /*d7b0*/  IMAD.SHL.U32 R4, R10, 0x2, RZ ;  /* 0x000000020a047824 */ /* 0x000fe200078e00ff */
[----:B------:R-:W-:Y:S01]  /*d7c0*/  ULDC UR8, c[0x0][0x240] ;  /* 0x0000900000087ab9 */ /* 0x000fe20000000800 */
[----:B------:R2:W-:Y:S01]  /*d7d0*/  LDGSTS.E [R0+0x4], desc[UR60][R184.64], !P3 ;  /* 0x00004000b8007fae */ /* 0x0005e2000d92187c */
[----:B------:R-:W-:Y:S01]  /*d7e0*/  ULDC UR55, c[0x0][0x240] ;  /* 0x0000900000377ab9 */ /* 0x000fe20000000800 */
[C---:B------:R-:W-:Y:S01]  /*d7f0*/  IMAD.WIDE R176, R4.reuse, 0x4, R6 ;  /* 0x0000000404b07825 */ /* 0x040fe200078e0206 */
[----:B------:R-:W-:Y:S01]  /*d800*/  ULDC UR54, c[0x0][0x240] ;  /* 0x0000900000367ab9 */ /* 0x000fe20000000800 */
[----:B------:R2:W-:Y:S01]  /*d810*/  LDGSTS.E [R0+0x4004], desc[UR60][R182.64], !P3 ;  /* 0x04004000b6007fae */ /* 0x0005e2000d92187c */
[----:B------:R-:W-:Y:S01]  /*d820*/  ULDC UR53, c[0x0][0x240] ;  /* 0x0000900000357ab9 */ /* 0x000fe20000000800 */
[----:B------:R-:W-:Y:S01]  /*d830*/  IMAD.WIDE R150, R4, 0x4, R2 ;  /* 0x0000000404967825 */ /* 0x000fe200078e0202 */
[----:B------:R-:W-:Y:S01]  /*d840*/  IADD3 R4, R17, -0x41, RZ ;  /* 0xffffffbf11047810 */ /* 0x000fe20007ffe0ff */
[----:B------:R4:W-:Y:S01]  /*d850*/  LDGSTS.E [R0+0x8], desc[UR60][R176.64], !P4 ;  /* 0x00008000b0007fae */ /* 0x0009e2000e12187c */
[----:B------:R-:W-:Y:S01]  /*d860*/  ISETP.GE.U32.AND P3, PT, R14, 0x7fffff5d, PT ;  /* 0x7fffff5d0e00780c */ /* 0x000fe20003f66070 */
[----:B------:R-:W-:Y:S01]  /*d870*/  IMAD R14, R10, 0x3, RZ ;  /* 0x000000030a0e7824 */ /* 0x000fe200078e02ff */
[----:B------:R-:W1:Y:S01]  /*d880*/  LDC R17, c[0x0][0x230] ;  /* 0x00008c00ff117b82 */ /* 0x000e620000000800 */
[----:B------:R4:W-:Y:S01]  /*d890*/  LDGSTS.E [R0+0x4008], desc[UR60][R150.64], !P4 ;  /* 0x0400800096007fae */ /* 0x0009e2000e12187c */
[----:B------:R-:W-:Y:S01]  /*d8a0*/  ISETP.GE.U32.AND P4, PT, R4, 0x7fffff40, PT ;  /* 0x7fffff400400780c */ /* 0x000fe20003f86070 */
[----:B------:R-:W-:Y:S01]  /*d8b0*/  IMAD.SHL.U32 R4, R10, 0x20, RZ ;  /* 0x000000200a047824 */ /* 0x000fe200078e00ff */
[----:B------:R-:W-:Y:S01]  /*d8c0*/  ULDC UR34, c[0x0][0x240] ;  /* 0x0000900000227ab9 */ /* 0x000fe20000000800 */
[----:B------:R2:W-:Y:S01]  /*d8d0*/  STL.64 [R1+0xc58], R184 ;  /* 0x000c58b801007387 */ /* 0x0005e20000100a00 */
[----:B------:R-:W-:Y:S01]  /*d8e0*/  ULDC UR51, c[0x0][0x240] ;  /* 0x0000900000337ab9 */ /* 0x000fe20000000800 */
[----:B------:R-:W-:Y:S01]  /*d8f0*/  ULDC UR49, c[0x0][0x240] ;  /* 0x0000900000317ab9 */ /* 0x000fe20000000800 */
        /* <DEDUP_REMOVED lines=9> */
[C---:B--2---:R-:W-:Y:S01]  /*d990*/  IMAD.WIDE R184, R14.reuse, 0x4, R6 ;  /* 0x000000040eb87825 */ /* 0x044fe200078e0206 */
[----:B------:R2:W-:Y:S01]  /*d9a0*/  STL.64 [R1+0x948], R150 ;  /* 0x0009489601007387 */ /* 0x0005e20000100a00 */
[----:B------:R-:W-:Y:S01]  /*d9b0*/  ULDC UR43, c[0x0][0x240] ;  /* 0x00009000002b7ab9 */ /* 0x000fe20000000800 */
[----:B------:R-:W-:Y:S01]  /*d9c0*/  ULDC UR42, c[0x0][0x240] ;  /* 0x00009000002a7ab9 */ /* 0x000fe20000000800 */
[----:B----4-:R-:W-:Y:S01]  /*d9d0*/  IMAD.WIDE R182, R14, 0x4, R2 ;  /* 0x000000040eb67825 */ /* 0x010fe200078e0202 */
[----:B------:R-:W-:Y:S01]  /*d9e0*/  STL.64 [R1+0x950], R184 ;  /* 0x000950b801007387 */ /* 0x000fe20000100a00 */
[----:B------:R-:W-:Y:S01]  /*d9f0*/  ULDC UR41, c[0x0][0x240] ;  /* 0x0000900000297ab9 */ /* 0x000fe20000000800 */
[----:B------:R-:W-:Y:S01]  /*da00*/  ULDC UR40, c[0x0][0x240] ;  /* 0x0000900000287ab9 */ /* 0x000fe20000000800 */
[----:B------:R-:W-:Y:S01]  /*da10*/  VIADD R14, R18, 0xffffffbe ;  /* 0xffffffbe120e7836 */ /* 0x000fe20000000000 */
[----:B------:R-:W-:Y:S01]  /*da20*/  LDGSTS.E [R0+0xc], desc[UR60][R184.64], !P5 ;  /* 0x0000c000b8007fae */ /* 0x000fe2000e92187c */
[C---:B------:R-:W-:Y:S01]  /*da30*/  IMAD.WIDE R176, R4.reuse, 0x4, R6 ;  /* 0x0000000404b07825 */ /* 0x040fe200078e0206 */
[----:B------:R-:W4:Y:S01]  /*da40*/  LDC R18, c[0x0][0x230] ;  /* 0x00008c00ff127b82 */ /* 0x000f220000000800 */
[----:B------:R-:W-:Y:S01]  /*da50*/  ULDC UR39, c[0x0][0x240] ;  /* 0x0000900000277ab9 */ /* 0x000fe20000000800 */
[----:B------:R-:W-:Y:S01]  /*da60*/  ULDC UR38, c[0x0][0x240] ;  /* 0x0000900000267ab9 */ /* 0x000fe20000000800 */
[----:B--2---:R-:W-:Y:S01]  /*da70*/  IMAD.WIDE R150, R4, 0x4, R2 ;  /* 0x0000000404967825 */ /* 0x004fe200078e0202 */
[----:B------:R-:W-:Y:S01]  /*da80*/  STL.64 [R1+0x9c8], R182 ;  /* 0x0009c8b601007387 */ /* 0x000fe20000100a00 */
[----:B---3--:R-:W-:-:S02]  /*da90*/  MOV R126, R120 ;  /* 0x00000078007e7202 */ /* 0x008fc40000000f00 */
[----:B------:R-:W-:Y:S01]  /*daa0*/  IMAD R4, R10, 0x21, RZ ;  /* 0x000000210a047824 */ /* 0x000fe200078e02ff */
[----:B------:R-:W-:Y:S01]  /*dab0*/  LDGSTS.E [R0+0x400c], desc[UR60][R182.64], !P5 ;  /* 0x0400c000b6007fae */ /* 0x000fe2000e92187c */
[----:B------:R-:W-:Y:S01]  /*dac0*/  ISETP.GE.U32.AND P5, PT, R14, 0x7fffff3f, PT ;  /* 0x7fffff3f0e00780c */ /* 0x000fe20003fa6070 */
[----:B------:R-:W-:Y:S01]  /*dad0*/  VIADD R14, R15, 0xffffffbd ;  /* 0xffffffbd0f0e7836 */ /* 0x000fe20000000000 */
[----:B------:R-:W-:Y:S01]  /*dae0*/  MOV R102, R78 ;  /* 0x0000004e00667202 */ /* 0x000fe20000000f00 */
[----:B------:R2:W-:Y:S01]  /*daf0*/  STL.64 [R1+0xe48], R176 ;  /* 0x000e48b001007387 */ /* 0x0005e20000100a00 */
[----:B------:R-:W-:-:S03]  /*db00*/  ULDC UR15, c[0x0][0x240] ;  /* 0x00009000000f7ab9 */ /* 0x000fc60000000800 */
[----:B------:R2:W-:Y:S04]  /*db10*/  LDGSTS.E [R0+0x8000], desc[UR60][R176.64], !P6 ;  /* 0x08000000b0007fae */ /* 0x0005e8000f12187c */
[----:B------:R3:W-:Y:S04]  /*db20*/  STL.64 [R1+0xe50], R150 ;  /* 0x000e509601007387 */ /* 0x0007e80000100a00 */
[----:B------:R3:W-:Y:S01]  /*db30*/  LDGSTS.E [R0+0xc000], desc[UR60][R150.64], !P6 ;  /* 0x0c00000096007fae */ /* 0x0007e2000f12187c */
[----:B--2---:R-:W-:Y:S01]  /*db40*/  IMAD.WIDE R176, R4, 0x4, R6 ;  /* 0x0000000404b07825 */ /* 0x004fe200078e0206 */
[----:B------:R-:W-:-:S03]  /*db50*/  ISETP.GE.U32.AND P6, PT, R14, 0x7fffff3e, PT ;  /* 0x7fffff3e0e00780c */ /* 0x000fc60003fc6070 */
[----:B---3--:R-:W-:Y:S01]  /*db60*/  IMAD.WIDE R150, R4, 0x4, R2 ;  /* 0x0000000404967825 */ /* 0x008fe200078e0202 */
[----:B------:R2:W-:Y:S03]  /*db70*/  LDGSTS.E [R0+0x8004], desc[UR60][R176.64], !P1 ;  /* 0x08004000b0007fae */ /* 0x0005e6000c92187c */
[----:B-1----:R-:W-:Y:S01]  /*db80*/  VIADD R4, R16, 0xffffffbc ;  /* 0xffffffbc10047836 */ /* 0x002fe20000000000 */
[----:B------:R1:W-:Y:S01]  /*db90*/  LDGSTS.E [R0+0xc004], desc[UR60][R150.64], !P1 ;  /* 0x0c00400096007fae */ /* 0x0003e2000c92187c */
[----:B------:R-:W-:Y:S02]  /*dba0*/  IMAD R14, R10, 0x22, RZ ;  /* 0x000000220a0e7824 */ /* 0x000fe400078e02ff */
[----:B------:R-:W-:Y:S01]  /*dbb0*/  IMAD.MOV.U32 R120, RZ, RZ, R119 ;  /* 0x000000ffff787224 */ /* 0x000fe200078e0077 */
[----:B------:R-:W-:Y:S01]  /*dbc0*/  ISETP.GE.U32.AND P1, PT, R4, 0x7fffff3d, PT ;  /* 0x7fffff3d0400780c */ /* 0x000fe20003f26070 */
[----:B------:R-:W-:-:S02]  /*dbd0*/  IMAD R4, R10, 0x23, RZ ;  /* 0x000000230a047824 */ /* 0x000fc400078e02ff */
[----:B------:R-:W-:Y:S01]  /*dbe0*/  IMAD.MOV.U32 R119, RZ, RZ, R111 ;  /* 0x000000ffff777224 */ /* 0x000fe200078e006f */
[----:B------:R2:W-:Y:S01]  /*dbf0*/  STL.64 [R1+0xe58], R176 ;  /* 0x000e58b001007387 */ /* 0x0005e20000100a00 */
[----:B------:R-:W-:Y:S01]  /*dc00*/  IMAD.MOV.U32 R111, RZ, RZ, R95 ;  /* 0x000000ffff6f7224 */ /* 0x000fe200078e005f */
[----:B------:R-:W-:Y:S01]  /*dc10*/  MOV R95, R63 ;  /* 0x0000003f005f7202 */ /* 0x000fe20000000f00 */
[C---:B------:R-:W-:Y:S01]  /*dc20*/  IMAD.WIDE R184, R14.reuse, 0x4, R6 ;  /* 0x000000040eb87825 */ /* 0x040fe200078e0206 */
[----:B------:R1:W-:Y:S03]  /*dc30*/  STL.64 [R1+0xe60], R150 ;  /* 0x000e609601007387 */ /* 0x0003e60000100a00 */
[----:B------:R-:W-:Y:S01]  /*dc40*/  IMAD.WIDE R182, R14, 0x4, R2 ;  /* 0x000000040eb67825 */ /* 0x000fe200078e0202 */
[----:B------:R-:W-:Y:S01]  /*dc50*/  IADD3 R14, R19, -0x62, RZ ;  /* 0xffffff9e130e7810 */ /* 0x000fe20007ffe0ff */
[----:B------:R-:W-:Y:S01]  /*dc60*/  LDGSTS.E [R0+0x8008], desc[UR60][R184.64], !P2 ;  /* 0x08008000b8007fae */ /* 0x000fe2000d12187c */
[----:B------:R-:W3:Y:S01]  /*dc70*/  LDC R19, c[0x0][0x230] ;  /* 0x00008c00ff137b82 */ /* 0x000ee20000000800 */
[----:B------:R-:W-:-:S02]  /*dc80*/  IMAD.MOV.U32 R63, RZ, RZ, R22 ;  /* 0x000000ffff3f7224 */ /* 0x000fc400078e0016 */
[C---:B--2---:R-:W-:Y:S01]  /*dc90*/  IMAD.WIDE R176, R4.reuse, 0x4, R6 ;  /* 0x0000000404b07825 */ /* 0x044fe200078e0206 */
[----:B------:R2:W-:Y:S03]  /*dca0*/  LDGSTS.E [R0+0xc008], desc[UR60][R182.64], !P2 ;  /* 0x0c008000b6007fae */ /* 0x0005e6000d12187c */
[----:B-1----:R-:W-:Y:S01]  /*dcb0*/  IMAD.WIDE R150, R4, 0x4, R2 ;  /* 0x0000000404967825 */ /* 0x002fe200078e0202 */
[----:B------:R-:W1:Y:S01]  /*dcc0*/  LDC R22, c[0x0][0x230] ;  /* 0x00008c00ff167b82 */ /* 0x000e620000000800 */
[----:B------:R4:W-:Y:S04]  /*dcd0*/  LDGSTS.E [R0+0x800c], desc[UR60][R176.64], !P3 ;  /* 0x0800c000b0007fae */ /* 0x0009e8000d92187c */
[----:B------:R4:W-:Y:S01]  /*dce0*/  LDGSTS.E [R0+0xc00c], desc[UR60][R150.64], !P3 ;  /* 0x0c00c00096007fae */ /* 0x0009e2000d92187c */
[----:B------:R-:W-:-:S02]  /*dcf0*/  ISETP.GE.U32.AND P3, PT, R14, 0x7fffff1f, PT ;  /* 0x7fffff1f0e00780c */ /* 0x000fc40003f66070 */
[C---:B------:R-:W-:Y:S01]  /*dd00*/  SHF.L.U32 R14, R10.reuse, 0x6, RZ ;  /* 0x000000060a0e7819 */ /* 0x040fe200000006ff */
[----:B------:R-:W-:Y:S01]  /*dd10*/  STL.64 [R1+0xe68], R184 ;  /* 0x000e68b801007387 */ /* 0x000fe20000100a00 */
[----:B------:R-:W-:Y:S02]  /*dd20*/  IMAD R4, R10, 0x41, RZ ;  /* 0x000000410a047824 */ /* 0x000fe400078e02ff */
[----:B------:R-:W-:Y:S01]  /*dd30*/  IMAD.MOV.U32 R128, RZ, RZ, R126 ;  /* 0x000000ffff807224 */ /* 0x000fe200078e007e */
[----:B------:R2:W-:Y:S01]  /*dd40*/  STL.64 [R1+0xe70], R182 ;  /* 0x000e70b601007387 */ /* 0x0005e20000100a00 */
[----:B------:R-:W-:Y:S02]  /*dd50*/  IMAD.MOV.U32 R126, RZ, RZ, R120 ;  /* 0x000000ffff7e7224 */ /* 0x000fe400078e0078 */
[----:B------:R-:W-:Y:S01]  /*dd60*/  IMAD.MOV.U32 R120, RZ, RZ, R119 ;  /* 0x000000ffff787224 */ /* 0x000fe200078e0077 */
[----:B------:R4:W-:Y:S01]  /*dd70*/  STL.64 [R1+0xe78], R176 ;  /* 0x000e78b001007387 */ /* 0x0009e20000100a00 */
[----:B------:R-:W-:-:S03]  /*dd80*/  MOV R119, R104 ;  /* 0x0000006800777202 */ /* 0x000fc60000000f00 */
[----:B------:R4:W-:Y:S01]  /*dd90*/  STL.64 [R1+0xe80], R150 ;  /* 0x000e809601007387 */ /* 0x0009e20000100a00 */
[----:B--2---:R-:W-:-:S04]  /*dda0*/  IMAD.WIDE R182, R14, 0x4, R6 ;  /* 0x000000040eb67825 */ /* 0x004fc800078e0206 */
[----:B----4-:R-:W-:Y:S01]  /*ddb0*/  IMAD.WIDE R176, R14, 0x4, R2 ;  /* 0x000000040eb07825 */ /* 0x010fe200078e0202 */
[----:B------:R-:W-:Y:S03]  /*ddc0*/  STL.64 [R1+0x1048], R182 ;  /* 0x001048b601007387 */ /* 0x000fe60000100a00 */
[C---:B------:R-:W-:Y:S01]  /*ddd0*/  IMAD.WIDE R150, R4.reuse, 0x4, R6 ;  /* 0x0000000404967825 */ /* 0x040fe200078e0206 */
[----:B------:R-:W-:Y:S01]  /*dde0*/  LDGSTS.E [R0+0x10000], desc[UR60][R182.64], !P4 ;  /* 0x10000000b6007fae */ /* 0x000fe2000e12187c */
[----:B------:R-:W-:Y:S02]  /*ddf0*/  MOV R142, R120 ;  /* 0x00000078008e7202 */ /* 0x000fe40000000f00 */
[----:B------:R-:W-:Y:S01]  /*de00*/  VIADD R15, R17, 0xffffff9f ;  /* 0xffffff9f110f7836 */ /* 0x000fe20000000000 */
[----:B------:R-:W-:Y:S01]  /*de10*/  STL.64 [R1+0x1050], R176 ;  /* 0x001050b001007387 */ /* 0x000fe20000100a00 */
[----:B------:R-:W-:Y:S01]  /*de20*/  IMAD.MOV.U32 R104, RZ, RZ, R95 ;  /* 0x000000ffff687224 */ /* 0x000fe200078e005f */
[----:B------:R-:W-:Y:S01]  /*de30*/  MOV R120, R52 ;  /* 0x0000003400787202 */ /* 0x000fe20000000f00 */
[----:B------:R-:W-:Y:S01]  /*de40*/  IMAD.WIDE R16, R4, 0x4, R2 ;  /* 0x0000000404107825 */ /* 0x000fe200078e0202 */
[----:B------:R-:W-:Y:S01]  /*de50*/  LDGSTS.E [R0+0x14000], desc[UR60][R176.64], !P4 ;  /* 0x14000000b0007fae */ /* 0x000fe2000e12187c */
[----:B------:R-:W2:Y:S01]  /*de60*/  LDC R52, c[0x0][0x230] ;  /* 0x00008c00ff347b82 */ /* 0x000ea20000000800 */
[----:B------:R-:W-:Y:S01]  /*de70*/  ISETP.GE.U32.AND P2, PT, R15, 0x7fffff20, PT ;  /* 0x7fffff200f00780c */ /* 0x000fe20003f46070 */
[----:B------:R-:W-:Y:S01]  /*de80*/  IMAD.MOV.U32 R95, RZ, RZ, R71 ;  /* 0x000000ffff5f7224 */ /* 0x000fe200078e0047 */
[----:B------:R4:W-:Y:S01]  /*de90*/  STL.64 [R1+0x1058], R150 ;  /* 0x0010589601007387 */ /* 0x0009e20000100a00 */
[----:B------:R-:W-:-:S03]  /*dea0*/  IMAD.MOV.U32 R71, RZ, RZ, R29 ;  /* 0x000000ffff477224 */ /* 0x000fc600078e001d */
[----:B------:R4:W-:Y:S01]  /*deb0*/  LDGSTS.E [R0+0x10004], desc[UR60][R150.64], !P5 ;  /* 0x1000400096007fae */ /* 0x0009e2000e92187c */
[----:B------:R-:W-:Y:S01]  /*dec0*/  VIADD R15, R18, 0xffffff9d ;  /* 0xffffff9d120f7836 */ /* 0x000fe20000000000 */
[----:B------:R-:W2:Y:S01]  /*ded0*/  LDC R29, c[0x0][0x230] ;  /* 0x00008c00ff1d7b82 */ /* 0x000ea20000000800 */
[----:B------:R-:W-:Y:S01]  /*dee0*/  IMAD.MOV.U32 R134, RZ, RZ, R128 ;  /* 0x000000ffff867224 */ /* 0x000fe200078e0080 */
[----:B------:R3:W-:Y:S01]  /*def0*/  STL.64 [R1+0x1060], R16 ;  /* 0x0010601001007387 */ /* 0x0007e20000100a00 */
[----:B------:R-:W-:Y:S02]  /*df00*/  IMAD.MOV.U32 R128, RZ, RZ, R96 ;  /* 0x000000ffff807224 */ /* 0x000fe400078e0060 */
[----:B------:R-:W-:Y:S01]  /*df10*/  IMAD R18, R10, 0x42, RZ ;  /* 0x000000420a127824 */ /* 0x000fe200078e02ff */
[----:B------:R3:W-:Y:S01]  /*df20*/  LDGSTS.E [R0+0x14004], desc[UR60][R16.64], !P5 ;  /* 0x1400400010007fae */ /* 0x0007e2000e92187c */
[----:B----4-:R-:W-:Y:S02]  /*df30*/  IMAD.MOV.U32 R151, RZ, RZ, R119 ;  /* 0x000000ffff977224 */ /* 0x010fe400078e0077 */
[----:B------:R-:W-:-:S02]  /*df40*/  IMAD.MOV.U32 R119, RZ, RZ, R46 ;  /* 0x000000ffff777224 */ /* 0x000fc400078e002e */
[----:B------:R-:W4:Y:S01]  /*df50*/  LDC R46, c[0x0][0x230] ;  /* 0x00008c00ff2e7b82 */ /* 0x000f220000000800 */
[----:B-1----:R-:W-:Y:S02]  /*df60*/  VIADD R14, R22, 0xffffff9c ;  /* 0xffffff9c160e7836 */ /* 0x002fe40000000000 */
[----:B------:R-:W-:Y:S02]  /*df70*/  IMAD.MOV.U32 R96, RZ, RZ, R55 ;  /* 0x000000ffff607224 */ /* 0x000fe400078e0037 */
[----:B------:R-:W-:Y:S01]  /*df80*/  IMAD.MOV.U32 R144, RZ, RZ, R104 ;  /* 0x000000ffff907224 */ /* 0x000fe200078e0068 */
[----:B------:R-:W-:Y:S01]  /*df90*/  MOV R104, R71 ;  /* 0x0000004700687202 */ /* 0x000fe20000000f00 */
[----:B---3--:R-:W-:Y:S01]  /*dfa0*/  IMAD R17, R10, 0x43, RZ ;  /* 0x000000430a117824 */ /* 0x008fe200078e02ff */
[----:B------:R-:W1:Y:S01]  /*dfb0*/  LDC R55, c[0x0][0x230] ;  /* 0x00008c00ff377b82 */ /* 0x000e620000000800 */
[----:B------:R-:W-:Y:S01]  /*dfc0*/  ISETP.GE.U32.AND P4, PT, R15, 0x7fffff1e, PT ;  /* 0x7fffff1e0f00780c */ /* 0x000fe20003f86070 */
[----:B------:R-:W-:-:S02]  /*dfd0*/  IMAD.MOV.U32 R71, RZ, RZ, R56 ;  /* 0x000000ffff477224 */ /* 0x000fc400078e0038 */
[----:B------:R-:W-:Y:S02]  /*dfe0*/  IMAD R16, R10, 0x60, RZ ;  /* 0x000000600a107824 */ /* 0x000fe400078e02ff */
[----:B------:R-:W-:Y:S01]  /*dff0*/  IMAD.WIDE R242, R18, 0x4, R6 ;  /* 0x0000000412f27825 */ /* 0x000fe200078e0206 */
[----:B------:R-:W-:Y:S01]  /*e000*/  ISETP.GE.U32.AND P5, PT, R14, 0x7fffff1d, PT ;  /* 0x7fffff1d0e00780c */ /* 0x000fe20003fa6070 */
[----:B------:R-:W3:Y:S02]  /*e010*/  LDC R56, c[0x0][0x230] ;  /* 0x00008c00ff387b82 */ /* 0x000ee40000000800 */
[----:B------:R-:W-:Y:S01]  /*e020*/  IMAD.WIDE R240, R18, 0x4, R2 ;  /* 0x0000000412f07825 */ /* 0x000fe200078e0202 */
[----:B------:R-:W-:Y:S03]  /*e030*/  LDGSTS.E [R0+0x10008], desc[UR60][R242.64], !P6 ;  /* 0x10008000f2007fae */ /* 0x000fe6000f12187c */
[C---:B------:R-:W-:Y:S01]  /*e040*/  IMAD R15, R10.reuse, 0x61, RZ ;  /* 0x000000610a0f7824 */ /* 0x040fe200078e02ff */
[----:B------:R-:W-:Y:S01]  /*e050*/  LDGSTS.E [R0+0x14008], desc[UR60][R240.64], !P6 ;  /* 0x14008000f0007fae */ /* 0x000fe2000f12187c */
[C---:B------:R-:W-:Y:S01]  /*e060*/  IMAD.WIDE R230, R17.reuse, 0x4, R6 ;  /* 0x0000000411e67825 */ /* 0x040fe200078e0206 */
[----:B------:R-:W3:Y:S03]  /*e070*/  LDC R18, c[0x0][0x230] ;  /* 0x00008c00ff127b82 */ /* 0x000ee60000000800 */
[----:B------:R-:W-:Y:S01]  /*e080*/  IMAD.WIDE R224, R17, 0x4, R2 ;  /* 0x0000000411e07825 */ /* 0x000fe200078e0202 */
[----:B------:R-:W-:Y:S03]  /*e090*/  LDGSTS.E [R0+0x1000c], desc[UR60][R230.64], !P1 ;  /* 0x1000c000e6007fae */ /* 0x000fe6000c92187c */
[----:B------:R-:W-:Y:S01]  /*e0a0*/  IMAD R14, R10, 0x62, RZ ;  /* 0x000000620a0e7824 */ /* 0x000fe200078e02ff */
[----:B------:R-:W-:Y:S01]  /*e0b0*/  LDGSTS.E [R0+0x1400c], desc[UR60][R224.64], !P1 ;  /* 0x1400c000e0007fae */ /* 0x000fe2000c92187c */
[C---:B------:R-:W-:Y:S01]  /*e0c0*/  IMAD.WIDE R216, R16.reuse, 0x4, R6 ;  /* 0x0000000410d87825 */ /* 0x040fe200078e0206 */
[----:B------:R-:W3:Y:S03]  /*e0d0*/  LDC R17, c[0x0][0x230] ;  /* 0x00008c00ff117b82 */ /* 0x000ee60000000800 */
[----:B------:R-:W-:Y:S01]  /*e0e0*/  IMAD.MOV.U32 R150, RZ, RZ, R60 ;  /* 0x000000ffff967224 */ /* 0x000fe200078e003c */
[----:B------:R-:W-:Y:S01]  /*e0f0*/  LDGSTS.E [R0+0x18000], desc[UR60][R216.64], !P2 ;  /* 0x18000000d8007fae */ /* 0x000fe2000d12187c */
[----:B------:R-:W-:-:S03]  /*e100*/  IMAD.WIDE R214, R16, 0x4, R2 ;  /* 0x0000000410d67825 */ /* 0x000fc600078e0202 */
[----:B------:R-:W3:Y:S01]  /*e110*/  LDC R60, c[0x0][0x230] ;  /* 0x00008c00ff3c7b82 */ /* 0x000ee20000000800 */
[----:B------:R-:W-:Y:S01]  /*e120*/  IMAD R4, R10, 0x63, RZ ;  /* 0x000000630a047824 */ /* 0x000fe200078e02ff */
[----:B------:R-:W-:Y:S01]  /*e130*/  LDGSTS.E [R0+0x1c000], desc[UR60][R214.64], !P2 ;  /* 0x1c000000d6007fae */ /* 0x000fe2000d12187c */
[----:B------:R-:W-:-:S04]  /*e140*/  IMAD.WIDE R208, R15, 0x4, R6 ;  /* 0x000000040fd07825 */ /* 0x000fc800078e0206 */
[----:B------:R-:W-:Y:S01]  /*e150*/  IMAD.WIDE R198, R15, 0x4, R2 ;  /* 0x000000040fc67825 */ /* 0x000fe200078e0202 */
[----:B------:R-:W-:Y:S01]  /*e160*/  LDGSTS.E [R0+0x18004], desc[UR60][R208.64], !P3 ;  /* 0x18004000d0007fae */ /* 0x000fe2000d92187c */
[----:B------:R-:W3:Y:S02]  /*e170*/  LDC R16, c[0x0][0x230] ;  /* 0x00008c00ff107b82 */ /* 0x000ee40000000800 */
[C---:B------:R-:W-:Y:S01]  /*e180*/  IMAD.WIDE R192, R14.reuse, 0x4, R6 ;  /* 0x000000040ec07825 */ /* 0x040fe200078e0206 */
[----:B------:R-:W-:Y:S03]  /*e190*/  LDGSTS.E [R0+0x1c004], desc[UR60][R198.64], !P3 ;  /* 0x1c004000c6007fae */ /* 0x000fe6000d92187c */
[----:B------:R-:W-:Y:S01]  /*e1a0*/  IMAD.WIDE R184, R14, 0x4, R2 ;  /* 0x000000040eb87825 */ /* 0x000fe200078e0202 */
[----:B------:R-:W-:Y:S03]  /*e1b0*/  LDGSTS.E [R0+0x18008], desc[UR60][R192.64], !P4 ;  /* 0x18008000c0007fae */ /* 0x000fe6000e12187c */
[C---:B------:R-:W-:Y:S01]  /*e1c0*/  IMAD.WIDE R182, R4.reuse, 0x4, R6 ;  /* 0x0000000404b67825 */ /* 0x040fe200078e0206 */
[----:B------:R-:W-:Y:S03]  /*e1d0*/  LDGSTS.E [R0+0x1c008], desc[UR60][R184.64], !P4 ;  /* 0x1c008000b8007fae */ /* 0x000fe6000e12187c */
[----:B------:R-:W-:Y:S01]  /*e1e0*/  IMAD.WIDE R176, R4, 0x4, R2 ;  /* 0x0000000404b07825 */ /* 0x000fe200078e0202 */
[----:B------:R-:W-:Y:S03]  /*e1f0*/  LDGSTS.E [R0+0x1800c], desc[UR60][R182.64], !P5 ;  /* 0x1800c000b6007fae */ /* 0x000fe6000e92187c */
[----:B------:R-:W-:Y:S01]  /*e200*/  VIADD R22, R19, 0xfffffffb ;  /* 0xfffffffb13167836 */ /* 0x000fe20000000000 */
[----:B------:R2:W-:Y:S01]  /*e210*/  LDGSTS.E [R0+0x1c00c], desc[UR60][R176.64], !P5 ;  /* 0x1c00c000b0007fae */ /* 0x0005e2000e92187c */
[----:B----4-:R-:W-:-:S03]  /*e220*/  IADD3 R4, R46, -0x7, RZ ;  /* 0xfffffff92e047810 */ /* 0x010fc60007ffe0ff */
[----:B------:R-:W-:Y:S01]  /*e230*/  STL.64 [R1+0x1068], R242 ;  /* 0x001068f201007387 */ /* 0x000fe20000100a00 */
[----:B------:R-:W-:Y:S01]  /*e240*/  ISETP.GE.U32.AND P2, PT, R22, 0x7fffff7c, PT ;  /* 0x7fffff7c1600780c */ /* 0x000fe20003f46070 */
[----:B-1----:R-:W-:Y:S02]  /*e250*/  VIADD R15, R55, 0xffffffdb ;  /* 0xffffffdb370f7836 */ /* 0x002fe40000000000 */
[----:B--2---:R-:W-:Y:S01]  /*e260*/  VIADD R0, R52, 0xfffffff8 ;  /* 0xfffffff834007836 */ /* 0x004fe20000000000 */
[----:B------:R-:W-:Y:S01]  /*e270*/  STL.64 [R1+0x1078], R230 ;  /* 0x001078e601007387 */ /* 0x000fe20000100a00 */
[----:B------:R-:W-:Y:S01]  /*e280*/  ISETP.GE.U32.AND P4, PT, R4, 0x7fffff7a, PT ;  /* 0x7fffff7a0400780c */ /* 0x000fe20003f86070 */
[----:B------:R-:W-:Y:S01]  /*e290*/  VIADD R19, R29, 0xfffffffa ;  /* 0xfffffffa1d137836 */ /* 0x000fe20000000000 */
[----:B---3--:R-:W-:Y:S01]  /*e2a0*/  IADD3 R14, R56, -0x26, RZ ;  /* 0xffffffda380e7810 */ /* 0x008fe20007ffe0ff */
[----:B------:R-:W-:Y:S01]  /*e2b0*/  STL.64 [R1+0x1248], R216 ;  /* 0x001248d801007387 */ /* 0x000fe20000100a00 */
[----:B------:R-:W-:Y:S01]  /*e2c0*/  ISETP.GE.U32.AND P5, PT, R0, 0x7fffff79, PT ;  /* 0x7fffff790000780c */ /* 0x000fe20003fa6070 */
[----:B------:R-:W-:Y:S01]  /*e2d0*/  IMAD.SHL.U32 R4, R10, 0x4, RZ ;  /* 0x000000040a047824 */ /* 0x000fe200078e00ff */
[----:B------:R-:W-:Y:S01]  /*e2e0*/  ISETP.GE.U32.AND P6, PT, R15, 0x7fffff5c, PT ;  /* 0x7fffff5c0f00780c */ /* 0x000fe20003fc6070 */
[----:B------:R-:W-:Y:S01]  /*e2f0*/  STL.64 [R1+0x1258], R208 ;  /* 0x001258d001007387 */ /* 0x000fe20000100a00 */
[----:B------:R-:W-:Y:S01]  /*e300*/  LOP3.LUT R0, R12, 0x10, RZ, 0x3c, !PT ;  /* 0x000000100c007812 */ /* 0x000fe200078e3cff */
[----:B------:R-:W1:Y:S02]  /*e310*/  LDC R15, c[0x0][0x230] ;  /* 0x00008c00ff0f7b82 */ /* 0x000e640000000800 */
[----:B------:R-:W-:Y:S04]  /*e320*/  STL.64 [R1+0x1268], R192 ;  /* 0x001268c001007387 */ /* 0x000fe80000100a00 */
[----:B------:R-:W-:Y:S01]  /*e330*/  STL.64 [R1+0x1070], R240 ;  /* 0x001070f001007387 */ /* 0x000fe20000100a00 */
[----:B------:R-:W-:Y:S01]  /*e340*/  ISETP.GE.U32.AND P3, PT, R19, 0x7fffff7b, PT ;  /* 0x7fffff7b1300780c */ /* 0x000fe20003f66070 */
[----:B------:R-:W-:Y:S01]  /*e350*/  VIADD R0, R0, UR58 ;  /* 0x0000003a00007c36 */ /* 0x000fe20008000000 */
[----:B------:R-:W-:Y:S01]  /*e360*/  ISETP.GE.U32.AND P1, PT, R14, 0x7fffff5b, PT ;  /* 0x7fffff5b0e00780c */ /* 0x000fe20003f26070 */
[----:B------:R2:W-:Y:S01]  /*e370*/  STL.64 [R1+0x1278], R182 ;  /* 0x001278b601007387 */ /* 0x0005e20000100a00 */
[----:B------:R-:W3:Y:S03]  /*e380*/  LDC R19, c[0x0][0x230] ;  /* 0x00008c00ff137b82 */ /* 0x000ee60000000800 */
[----:B------:R-:W-:Y:S04]  /*e390*/  STL.64 [R1+0x1080], R224 ;  /* 0x001080e001007387 */ /* 0x000fe80000100a00 */
[----:B------:R-:W-:Y:S01]  /*e3a0*/  STL.64 [R1+0x1250], R214 ;  /* 0x001250d601007387 */ /* 0x000fe20000100a00 */
[----:B------:R-:W4:Y:S03]  /*e3b0*/  LDC R22, c[0x0][0x230] ;  /* 0x00008c00ff167b82 */ /* 0x000f260000000800 */
[----:B------:R-:W-:Y:S01]  /*e3c0*/  STL.64 [R1+0x1260], R198 ;  /* 0x001260c601007387 */ /* 0x000fe20000100a00 */
[----:B--2---:R-:W-:-:S03]  /*e3d0*/  IMAD.WIDE R182, R4, 0x4, R6 ;  /* 0x0000000404b67825 */ /* 0x004fc600078e0206 */
[----:B------:R-:W-:Y:S01]  /*e3e0*/  STL.64 [R1+0x1270], R184 ;  /* 0x001270b801007387 */ /* 0x000fe20000100a00 */
[----:B------:R-:W-:Y:S01]  /*e3f0*/  IMAD R14, R10, 0x5, RZ ;  /* 0x000000050a0e7824 */ /* 0x000fe200078e02ff */
[----:B------:R-:W2:Y:S02]  /*e400*/  LDC R46, c[0x0][0x230] ;  /* 0x00008c00ff2e7b82 */ /* 0x000ea40000000800 */
[----:B------:R1:W-:Y:S01]  /*e410*/  STL.64 [R1+0x1280], R176 ;  /* 0x001280b001007387 */ /* 0x0003e20000100a00 */
[----:B------:R-:W-:-:S03]  /*e420*/  IMAD.WIDE R192, R14, 0x4, R6 ;  /* 0x000000040ec07825 */ /* 0x000fc600078e0206 */
[----:B------:R3:W-:Y:S02]  /*e430*/  LDGSTS.E [R0], desc[UR60][R182.64], !P2 ;  /* 0x00000000b6007fae */ /* 0x0007e4000d12187c */
[----:B------:R-:W2:Y:S01]  /*e440*/  LDC R52, c[0x0][0x230] ;  /* 0x00008c00ff347b82 */ /* 0x000ea20000000800 */
[----:B-1----:R-:W-:-:S07]  /*e450*/  IMAD.WIDE R176, R4, 0x4, R2 ;  /* 0x0000000404b07825 */ /* 0x002fce00078e0202 */
[----:B------:R-:W1:Y:S01]  /*e460*/  LDC R55, c[0x0][0x230] ;  /* 0x00008c00ff377b82 */ /* 0x000e620000000800 */
[----:B------:R-:W-:Y:S01]  /*e470*/  VIADD R4, R60, 0xffffffd9 ;  /* 0xffffffd93c047836 */ /* 0x000fe20000000000 */
[----:B------:R3:W-:Y:S01]  /*e480*/  LDGSTS.E [R0+0x4000], desc[UR60][R176.64], !P2 ;  /* 0x04000000b0007fae */ /* 0x0007e2000d12187c */
[----:B------:R-:W-:-:S03]  /*e490*/  IMAD.WIDE R184, R14, 0x4, R2 ;  /* 0x000000040eb87825 */ /* 0x000fc600078e0202 */
[----:B------:R-:W-:Y:S01]  /*e4a0*/  ISETP.GE.U32.AND P2, PT, R4, 0x7fffff5a, PT ;  /* 0x7fffff5a0400780c */ /* 0x000fe20003f46070 */
[----:B------:R-:W-:Y:S01]  /*e4b0*/  VIADD R14, R16, 0xffffffd8 ;  /* 0xffffffd8100e7836 */ /* 0x000fe20000000000 */
[----:B------:R3:W-:Y:S01]  /*e4c0*/  STL.64 [R1+0x9d0], R182 ;  /* 0x0009d0b601007387 */ /* 0x0007e20000100a00 */
[----:B------:R-:W-:Y:S01]  /*e4d0*/  IMAD R4, R10, 0x6, RZ ;  /* 0x000000060a047824 */ /* 0x000fe200078e02ff */
[----:B------:R-:W4:Y:S02]  /*e4e0*/  LDC R16, c[0x0][0x230] ;  /* 0x00008c00ff107b82 */ /* 0x000f240000000800 */
[----:B------:R3:W-:Y:S04]  /*e4f0*/  STL.64 [R1+0xa18], R176 ;  /* 0x000a18b001007387 */ /* 0x0007e80000100a00 */
[----:B------:R2:W-:Y:S02]  /*e500*/  LDGSTS.E [R0+0x4], desc[UR60][R192.64], !P3 ;  /* 0x00004000c0007fae */ /* 0x0005e4000d92187c */
[----:B------:R-:W1:Y:S01]  /*e510*/  LDC R29, c[0x0][0x230] ;  /* 0x00008c00ff1d7b82 */ /* 0x000e620000000800 */
[C---:B---3--:R-:W-:Y:S01]  /*e520*/  IMAD.WIDE R182, R4.reuse, 0x4, R6 ;  /* 0x0000000404b67825 */ /* 0x048fe200078e0206 */
[----:B------:R3:W-:Y:S03]  /*e530*/  LDGSTS.E [R0+0x4004], desc[UR60][R184.64], !P3 ;  /* 0x04004000b8007fae */ /* 0x0007e6000d92187c */
        /* <DEDUP_REMOVED lines=8> */
[----:B------:R-:W-:-:S02]  /*e5c0*/  IMAD R4, R10, 0x24, RZ ;  /* 0x000000240a047824 */ /* 0x000fc400078e02ff */
[----:B------:R2:W-:Y:S03]  /*e5d0*/  STL.64 [R1+0xa48], R192 ;  /* 0x000a48c001007387 */ /* 0x0005e60000100a00 */
[----:B------:R-:W1:Y:S01]  /*e5e0*/  LDC R56, c[0x0][0x230] ;  /* 0x00008c00ff387b82 */ /* 0x000e620000000800 */
[----:B------:R3:W-:Y:S04]  /*e5f0*/  STL.64 [R1+0xa90], R184 ;  /* 0x000a90b801007387 */ /* 0x0007e80000100a00 */
[----:B------:R4:W-:Y:S03]  /*e600*/  STL.64 [R1+0xa98], R182 ;  /* 0x000a98b601007387 */ /* 0x0009e60000100a00 */
[----:B------:R-:W1:Y:S01]  /*e610*/  LDC R60, c[0x0][0x230] ;  /* 0x00008c00ff3c7b82 */ /* 0x000e620000000800 */
[C---:B--2---:R-:W-:Y:S01]  /*e620*/  IMAD.WIDE R192, R14.reuse, 0x4, R6 ;  /* 0x000000040ec07825 */ /* 0x044fe200078e0206 */
[----:B------:R2:W-:Y:S03]  /*e630*/  STL.64 [R1+0xb08], R176 ;  /* 0x000b08b001007387 */ /* 0x0005e60000100a00 */
[----:B---3--:R-:W-:Y:S01]  /*e640*/  IMAD.WIDE R184, R14, 0x4, R2 ;  /* 0x000000040eb87825 */ /* 0x008fe200078e0202 */
[----:B------:R-:W-:Y:S03]  /*e650*/  STL.64 [R1+0xb10], R192 ;  /* 0x000b10c001007387 */ /* 0x000fe60000100a00 */
[----:B------:R-:W-:Y:S01]  /*e660*/  VIADD R14, R15, 0xffffffba ;  /* 0xffffffba0f0e7836 */ /* 0x000fe20000000000 */
[----:B------:R-:W-:Y:S01]  /*e670*/  LDGSTS.E [R0+0xc], desc[UR60][R192.64], !P5 ;  /* 0x0000c000c0007fae */ /* 0x000fe2000e92187c */
[----:B----4-:R-:W-:-:S04]  /*e680*/  IMAD.WIDE R182, R4, 0x4, R6 ;  /* 0x0000000404b67825 */ /* 0x010fc800078e0206 */
[----:B--2---:R-:W-:Y:S01]  /*e690*/  IMAD.WIDE R176, R4, 0x4, R2 ;  /* 0x0000000404b07825 */ /* 0x004fe200078e0202 */
[----:B------:R-:W-:Y:S03]  /*e6a0*/  STL.64 [R1+0xb18], R184 ;  /* 0x000b18b801007387 */ /* 0x000fe60000100a00 */
[----:B------:R-:W-:Y:S01]  /*e6b0*/  IMAD R4, R10, 0x25, RZ ;  /* 0x000000250a047824 */ /* 0x000fe200078e02ff */
[----:B------:R-:W-:Y:S01]  /*e6c0*/  LDGSTS.E [R0+0x400c], desc[UR60][R184.64], !P5 ;  /* 0x0400c000b8007fae */ /* 0x000fe2000e92187c */
[----:B------:R-:W-:Y:S01]  /*e6d0*/  ISETP.GE.U32.AND P5, PT, R14, 0x7fffff3b, PT ;  /* 0x7fffff3b0e00780c */ /* 0x000fe20003fa6070 */
[----:B------:R-:W-:Y:S02]  /*e6e0*/  VIADD R14, R18, 0xffffffb9 ;  /* 0xffffffb9120e7836 */ /* 0x000fe40000000000 */
[----:B------:R2:W-:Y:S01]  /*e6f0*/  STL.64 [R1+0xe88], R182 ;  /* 0x000e88b601007387 */ /* 0x0005e20000100a00 */
[----:B------:R-:W3:Y:S03]  /*e700*/  LDC R18, c[0x0][0x230] ;  /* 0x00008c00ff127b82 */ /* 0x000ee60000000800 */
[----:B------:R2:W-:Y:S04]  /*e710*/  LDGSTS.E [R0+0x8000], desc[UR60][R182.64], !P6 ;  /* 0x08000000b6007fae */ /* 0x0005e8000f12187c */
[----:B------:R4:W-:Y:S04]  /*e720*/  STL.64 [R1+0xe90], R176 ;  /* 0x000e90b001007387 */ /* 0x0009e80000100a00 */
[----:B------:R4:W-:Y:S01]  /*e730*/  LDGSTS.E [R0+0xc000], desc[UR60][R176.64], !P6 ;  /* 0x0c000000b0007fae */ /* 0x0009e2000f12187c */
[----:B--2---:R-:W-:Y:S01]  /*e740*/  IMAD.WIDE R182, R4, 0x4, R6 ;  /* 0x0000000404b67825 */ /* 0x004fe200078e0206 */
[----:B------:R-:W-:-:S03]  /*e750*/  ISETP.GE.U32.AND P6, PT, R14, 0x7fffff3a, PT ;  /* 0x7fffff3a0e00780c */ /* 0x000fc60003fc6070 */
[----:B----4-:R-:W-:Y:S01]  /*e760*/  IMAD.WIDE R176, R4, 0x4, R2 ;  /* 0x0000000404b07825 */ /* 0x010fe200078e0202 */
[----:B------:R2:W-:Y:S03]  /*e770*/  LDGSTS.E [R0+0x8004], desc[UR60][R182.64], !P1 ;  /* 0x08004000b6007fae */ /* 0x0005e6000c92187c */
[----:B------:R-:W-:Y:S01]  /*e780*/  VIADD R4, R16, 0xffffffb8 ;  /* 0xffffffb810047836 */ /* 0x000fe20000000000 */
[----:B------:R4:W-:Y:S01]  /*e790*/  LDGSTS.E [R0+0xc004], desc[UR60][R176.64], !P1 ;  /* 0x0c004000b0007fae */ /* 0x0009e2000c92187c */
[----:B------:R-:W-:-:S03]  /*e7a0*/  IMAD R14, R10, 0x26, RZ ;  /* 0x000000260a0e7824 */ /* 0x000fc600078e02ff */
[----:B------:R-:W-:Y:S01]  /*e7b0*/  ISETP.GE.U32.AND P1, PT, R4, 0x7fffff39, PT ;  /* 0x7fffff390400780c */ /* 0x000fe20003f26070 */
[----:B------:R-:W-:Y:S01]  /*e7c0*/  IMAD R4, R10, 0x27, RZ ;  /* 0x000000270a047824 */ /* 0x000fe200078e02ff */
[----:B------:R2:W-:Y:S01]  /*e7d0*/  STL.64 [R1+0xe98], R182 ;  /* 0x000e98b601007387 */ /* 0x0005e20000100a00 */
[----:B------:R-:W-:-:S03]  /*e7e0*/  IMAD.WIDE R192, R14, 0x4, R6 ;  /* 0x000000040ec07825 */ /* 0x000fc600078e0206 */
[----:B------:R4:W-:Y:S01]  /*e7f0*/  STL.64 [R1+0xea0], R176 ;  /* 0x000ea0b001007387 */ /* 0x0009e20000100a00 */
[----:B------:R-:W-:-:S03]  /*e800*/  IMAD.WIDE R184, R14, 0x4, R2 ;  /* 0x000000040eb87825 */ /* 0x000fc600078e0202 */
[----:B------:R-:W-:Y:S01]  /*e810*/  LDGSTS.E [R0+0x8008], desc[UR60][R192.64], !P2 ;  /* 0x08008000c0007fae */ /* 0x000fe2000d12187c */
[----:B------:R-:W-:Y:S01]  /*e820*/  VIADD R14, R19, 0xffffff9a ;  /* 0xffffff9a130e7836 */ /* 0x000fe20000000000 */
[----:B-1----:R-:W-:Y:S01]  /*e830*/  IADD3 R15, R17, -0x65, RZ ;  /* 0xffffff9b110f7810 */ /* 0x002fe20007ffe0ff */
[----:B------:R-:W1:Y:S01]  /*e840*/  LDC R19, c[0x0][0x230] ;  /* 0x00008c00ff137b82 */ /* 0x000e620000000800 */
[C---:B--2---:R-:W-:Y:S01]  /*e850*/  IMAD.WIDE R182, R4.reuse, 0x4, R6 ;  /* 0x0000000404b67825 */ /* 0x044fe200078e0206 */
[----:B------:R2:W-:Y:S03]  /*e860*/  LDGSTS.E [R0+0xc008], desc[UR60][R184.64], !P2 ;  /* 0x0c008000b8007fae */ /* 0x0005e6000d12187c */
[----:B----4-:R-:W-:Y:S01]  /*e870*/  IMAD.WIDE R176, R4, 0x4, R2 ;  /* 0x0000000404b07825 */ /* 0x010fe200078e0202 */
[----:B------:R4:W-:Y:S03]  /*e880*/  LDGSTS.E [R0+0x800c], desc[UR60][R182.64], !P3 ;  /* 0x0800c000b6007fae */ /* 0x0009e6000d92187c */
[----:B------:R-:W-:Y:S01]  /*e890*/  IMAD R4, R10, 0x44, RZ ;  /* 0x000000440a047824 */ /* 0x000fe200078e02ff */
[----:B------:R3:W-:Y:S01]  /*e8a0*/  LDGSTS.E [R0+0xc00c], desc[UR60][R176.64], !P3 ;  /* 0x0c00c000b0007fae */ /* 0x0007e2000d92187c */
[----:B------:R-:W-:Y:S01]  /*e8b0*/  ISETP.GE.U32.AND P3, PT, R14, 0x7fffff1b, PT ;  /* 0x7fffff1b0e00780c */ /* 0x000fe20003f66070 */
[----:B------:R-:W-:-:S02]  /*e8c0*/  IMAD R14, R10, 0x45, RZ ;  /* 0x000000450a0e7824 */ /* 0x000fc400078e02ff */
[----:B------:R-:W-:Y:S04]  /*e8d0*/  STL.64 [R1+0xea8], R192 ;  /* 0x000ea8c001007387 */ /* 0x000fe80000100a00 */
[----:B------:R2:W-:Y:S01]  /*e8e0*/  STL.64 [R1+0xeb0], R184 ;  /* 0x000eb0b801007387 */ /* 0x0005e20000100a00 */
[----:B------:R-:W-:-:S03]  /*e8f0*/  IMAD.WIDE R16, R14, 0x4, R2 ;  /* 0x000000040e107825 */ /* 0x000fc600078e0202 */
[----:B------:R4:W-:Y:S04]  /*e900*/  STL.64 [R1+0xeb8], R182 ;  /* 0x000eb8b601007387 */ /* 0x0009e80000100a00 */
[----:B------:R3:W-:Y:S01]  /*e910*/  STL.64 [R1+0xec0], R176 ;  /* 0x000ec0b001007387 */ /* 0x0007e20000100a00 */
[----:B--2---:R-:W-:-:S04]  /*e920*/  IMAD.WIDE R184, R4, 0x4, R6 ;  /* 0x0000000404b87825 */ /* 0x004fc800078e0206 */
[----:B----4-:R-:W-:Y:S01]  /*e930*/  IMAD.WIDE R182, R4, 0x4, R2 ;  /* 0x0000000404b67825 */ /* 0x010fe200078e0202 */
[----:B------:R-:W-:Y:S03]  /*e940*/  LDGSTS.E [R0+0x10000], desc[UR60][R184.64], !P4 ;  /* 0x10000000b8007fae */ /* 0x000fe6000e12187c */
[----:B---3--:R-:W-:Y:S01]  /*e950*/  IMAD.WIDE R176, R14, 0x4, R6 ;  /* 0x000000040eb07825 */ /* 0x008fe200078e0206 */
[----:B------:R-:W-:Y:S03]  /*e960*/  LDGSTS.E [R0+0x14000], desc[UR60][R182.64], !P4 ;  /* 0x14000000b6007fae */ /* 0x000fe6000e12187c */
[----:B------:R-:W-:Y:S01]  /*e970*/  VIADD R4, R22, 0xffffff98 ;  /* 0xffffff9816047836 */ /* 0x000fe20000000000 */
[----:B------:R-:W-:Y:S01]  /*e980*/  ISETP.GE.U32.AND P2, PT, R15, 0x7fffff1c, PT ;  /* 0x7fffff1c0f00780c */ /* 0x000fe20003f46070 */
[----:B------:R-:W-:Y:S01]  /*e990*/  LDGSTS.E [R0+0x10004], desc[UR60][R176.64], !P5 ;  /* 0x10004000b0007fae */ /* 0x000fe2000e92187c */
[----:B------:R-:W-:-:S03]  /*e9a0*/  VIADD R15, R18, 0xffffff99 ;  /* 0xffffff99120f7836 */ /* 0x000fc60000000000 */
[----:B------:R2:W-:Y:S01]  /*e9b0*/  LDGSTS.E [R0+0x14004], desc[UR60][R16.64], !P5 ;  /* 0x1400400010007fae */ /* 0x0005e2000e92187c */
[----:B------:R-:W-:Y:S01]  /*e9c0*/  ISETP.GE.U32.AND P5, PT, R4, 0x7fffff19, PT ;  /* 0x7fffff190400780c */ /* 0x000fe20003fa6070 */
[C---:B------:R-:W-:Y:S01]  /*e9d0*/  IMAD R4, R10.reuse, 0x46, RZ ;  /* 0x000000460a047824 */ /* 0x040fe200078e02ff */
[----:B------:R-:W-:Y:S01]  /*e9e0*/  ISETP.GE.U32.AND P4, PT, R15, 0x7fffff1a, PT ;  /* 0x7fffff1a0f00780c */ /* 0x000fe20003f86070 */
[----:B------:R-:W-:Y:S01]  /*e9f0*/  STL.64 [R1+0x1088], R184 ;  /* 0x001088b801007387 */ /* 0x000fe20000100a00 */
[C---:B------:R-:W-:Y:S02]  /*ea00*/  IMAD R14, R10.reuse, 0x47, RZ ;  /* 0x000000470a0e7824 */ /* 0x040fe400078e02ff */
[----:B------:R-:W-:Y:S01]  /*ea10*/  IMAD R15, R10, 0x64, RZ ;  /* 0x000000640a0f7824 */ /* 0x000fe200078e02ff */
[----:B------:R-:W-:Y:S01]  /*ea20*/  STL.64 [R1+0x1090], R182 ;  /* 0x001090b601007387 */ /* 0x000fe20000100a00 */
[----:B------:R-:W-:-:S03]  /*ea30*/  IMAD.WIDE R242, R4, 0x4, R6 ;  /* 0x0000000404f27825 */ /* 0x000fc600078e0206 */
[----:B------:R-:W-:Y:S01]  /*ea40*/  STL.64 [R1+0x1098], R176 ;  /* 0x001098b001007387 */ /* 0x000fe20000100a00 */
[----:B------:R-:W-:-:S03]  /*ea50*/  IMAD.WIDE R240, R4, 0x4, R2 ;  /* 0x0000000404f07825 */ /* 0x000fc600078e0202 */
[----:B------:R2:W-:Y:S01]  /*ea60*/  STL.64 [R1+0x10a0], R16 ;  /* 0x0010a01001007387 */ /* 0x0005e20000100a00 */
[----:B------:R-:W-:-:S03]  /*ea70*/  IMAD.WIDE R230, R14, 0x4, R6 ;  /* 0x000000040ee67825 */ /* 0x000fc600078e0206 */
[----:B------:R-:W-:Y:S01]  /*ea80*/  LDGSTS.E [R0+0x10008], desc[UR60][R242.64], !P6 ;  /* 0x10008000f2007fae */ /* 0x000fe2000f12187c */
[----:B------:R-:W-:-:S03]  /*ea90*/  IMAD.WIDE R224, R14, 0x4, R2 ;  /* 0x000000040ee07825 */ /* 0x000fc600078e0202 */
[----:B------:R-:W-:Y:S01]  /*eaa0*/  LDGSTS.E [R0+0x14008], desc[UR60][R240.64], !P6 ;  /* 0x14008000f0007fae */ /* 0x000fe2000f12187c */
[----:B------:R-:W-:-:S03]  /*eab0*/  IMAD.WIDE R216, R15, 0x4, R6 ;  /* 0x000000040fd87825 */ /* 0x000fc600078e0206 */
[----:B------:R-:W-:Y:S01]  /*eac0*/  LDGSTS.E [R0+0x1000c], desc[UR60][R230.64], !P1 ;  /* 0x1000c000e6007fae */ /* 0x000fe2000c92187c */
[C---:B--2---:R-:W-:Y:S02]  /*ead0*/  IMAD R16, R10.reuse, 0x65, RZ ;  /* 0x000000650a107824 */ /* 0x044fe400078e02ff */
[----:B------:R-:W-:Y:S01]  /*eae0*/  IMAD R17, R10, 0x66, RZ ;  /* 0x000000660a117824 */ /* 0x000fe200078e02ff */
[----:B------:R-:W-:Y:S01]  /*eaf0*/  LDGSTS.E [R0+0x1400c], desc[UR60][R224.64], !P1 ;  /* 0x1400c000e0007fae */ /* 0x000fe2000c92187c */
[----:B------:R-:W-:-:S03]  /*eb00*/  IMAD.WIDE R214, R15, 0x4, R2 ;  /* 0x000000040fd67825 */ /* 0x000fc600078e0202 */
[----:B------:R-:W-:Y:S01]  /*eb10*/  LDGSTS.E [R0+0x18000], desc[UR60][R216.64], !P2 ;  /* 0x18000000d8007fae */ /* 0x000fe2000d12187c */
[----:B------:R-:W-:Y:S02]  /*eb20*/  IMAD R18, R10, 0x67, RZ ;  /* 0x000000670a127824 */ /* 0x000fe400078e02ff */
[C---:B------:R-:W-:Y:S01]  /*eb30*/  IMAD.WIDE R208, R16.reuse, 0x4, R6 ;  /* 0x0000000410d07825 */ /* 0x040fe200078e0206 */
[----:B------:R-:W-:Y:S03]  /*eb40*/  LDGSTS.E [R0+0x1c000], desc[UR60][R214.64], !P2 ;  /* 0x1c000000d6007fae */ /* 0x000fe6000d12187c */
[----:B------:R-:W-:Y:S01]  /*eb50*/  IMAD.WIDE R198, R16, 0x4, R2 ;  /* 0x0000000410c67825 */ /* 0x000fe200078e0202 */
[----:B------:R-:W-:Y:S01]  /*eb60*/  LDGSTS.E [R0+0x18004], desc[UR60][R208.64], !P3 ;  /* 0x18004000d0007fae */ /* 0x000fe2000d92187c */
[----:B------:R-:W2:Y:S02]  /*eb70*/  LDC R16, c[0x0][0x230] ;  /* 0x00008c00ff107b82 */ /* 0x000ea40000000800 */
[C---:B------:R-:W-:Y:S01]  /*eb80*/  IMAD.WIDE R192, R17.reuse, 0x4, R6 ;  /* 0x0000000411c07825 */ /* 0x040fe200078e0206 */
[----:B------:R-:W-:Y:S03]  /*eb90*/  LDGSTS.E [R0+0x1c004], desc[UR60][R198.64], !P3 ;  /* 0x1c004000c6007fae */ /* 0x000fe6000d92187c */
[----:B------:R-:W-:Y:S01]  /*eba0*/  IMAD.WIDE R184, R17, 0x4, R2 ;  /* 0x0000000411b87825 */ /* 0x000fe200078e0202 */
[----:B------:R-:W-:Y:S01]  /*ebb0*/  LDGSTS.E [R0+0x18008], desc[UR60][R192.64], !P4 ;  /* 0x18008000c0007fae */ /* 0x000fe2000e12187c */
[----:B-1----:R-:W-:Y:S01]  /*ebc0*/  IADD3 R22, R19, -0x9, RZ ;  /* 0xfffffff713167810 */ /* 0x002fe20007ffe0ff */
[----:B------:R-:W1:Y:S01]  /*ebd0*/  LDC R17, c[0x0][0x230] ;  /* 0x00008c00ff117b82 */ /* 0x000e620000000800 */
[C---:B------:R-:W-:Y:S01]  /*ebe0*/  IMAD.WIDE R182, R18.reuse, 0x4, R6 ;  /* 0x0000000412b67825 */ /* 0x040fe200078e0206 */
[----:B------:R-:W-:Y:S03]  /*ebf0*/  LDGSTS.E [R0+0x1c008], desc[UR60][R184.64], !P4 ;  /* 0x1c008000b8007fae */ /* 0x000fe6000e12187c */
[----:B------:R-:W-:Y:S01]  /*ec00*/  IMAD.WIDE R176, R18, 0x4, R2 ;  /* 0x0000000412b07825 */ /* 0x000fe200078e0202 */
[----:B------:R-:W-:Y:S03]  /*ec10*/  LDGSTS.E [R0+0x1800c], desc[UR60][R182.64], !P5 ;  /* 0x1800c000b6007fae */ /* 0x000fe6000e92187c */
[----:B------:R-:W-:Y:S01]  /*ec20*/  VIADD R4, R46, 0xfffffff5 ;  /* 0xfffffff52e047836 */ /* 0x000fe20000000000 */
[----:B------:R3:W-:Y:S01]  /*ec30*/  LDGSTS.E [R0+0x1c00c], desc[UR60][R176.64], !P5 ;  /* 0x1c00c000b0007fae */ /* 0x0007e2000e92187c */
[----:B------:R-:W-:-:S03]  /*ec40*/  VIADD R15, R55, 0xffffffd7 ;  /* 0xffffffd7370f7836 */ /* 0x000fc60000000000 */
[----:B------:R-:W-:Y:S01]  /*ec50*/  STL.64 [R1+0x10a8], R242 ;  /* 0x0010a8f201007387 */ /* 0x000fe20000100a00 */
[----:B------:R-:W-:Y:S01]  /*ec60*/  ISETP.GE.U32.AND P2, PT, R22, 0x7fffff78, PT ;  /* 0x7fffff781600780c */ /* 0x000fe20003f46070 */
[----:B------:R-:W-:Y:S01]  /*ec70*/  VIADD R19, R29, 0xfffffff6 ;  /* 0xfffffff61d137836 */ /* 0x000fe20000000000 */
[----:B------:R-:W-:Y:S01]  /*ec80*/  ISETP.GE.U32.AND P4, PT, R4, 0x7fffff76, PT ;  /* 0x7fffff760400780c */ /* 0x000fe20003f86070 */
[----:B------:R-:W-:Y:S01]  /*ec90*/  STL.64 [R1+0x10b8], R230 ;  /* 0x0010b8e601007387 */ /* 0x000fe20000100a00 */
[----:B------:R-:W-:Y:S01]  /*eca0*/  VIADD R14, R56, 0xffffffd6 ;  /* 0xffffffd6380e7836 */ /* 0x000fe20000000000 */
[----:B------:R-:W4:Y:S01]  /*ecb0*/  LDC R18, c[0x0][0x230] ;  /* 0x00008c00ff127b82 */ /* 0x000f220000000800 */
[----:B---3--:R-:W-:Y:S01]  /*ecc0*/  VIADD R0, R52, 0xfffffff4 ;  /* 0xfffffff434007836 */ /* 0x008fe20000000000 */
[----:B------:R-:W-:Y:S01]  /*ecd0*/  STL.64 [R1+0x1288], R216 ;  /* 0x001288d801007387 */ /* 0x000fe20000100a00 */
[----:B------:R-:W-:-:S03]  /*ece0*/  SHF.L.U32 R4, R10, 0x3, RZ ;  /* 0x000000030a047819 */ /* 0x000fc600000006ff */
[----:B------:R-:W-:Y:S01]  /*ecf0*/  STL.64 [R1+0x1298], R208 ;  /* 0x001298d001007387 */ /* 0x000fe20000100a00 */
[----:B------:R-:W-:Y:S01]  /*ed00*/  ISETP.GE.U32.AND P5, PT, R0, 0x7fffff75, PT ;  /* 0x7fffff750000780c */ /* 0x000fe20003fa6070 */
[----:B------:R-:W3:Y:S02]  /*ed10*/  LDC R22, c[0x0][0x230] ;  /* 0x00008c00ff167b82 */ /* 0x000ee40000000800 */
[----:B------:R-:W-:Y:S01]  /*ed20*/  STL.64 [R1+0x12a8], R192 ;  /* 0x0012a8c001007387 */ /* 0x000fe20000100a00 */
[----:B------:R-:W-:-:S03]  /*ed30*/  LOP3.LUT R0, R12, 0x20, RZ, 0x3c, !PT ;  /* 0x000000200c007812 */ /* 0x000fc600078e3cff */
[----:B------:R-:W-:Y:S01]  /*ed40*/  STL.64 [R1+0x10b0], R240 ;  /* 0x0010b0f001007387 */ /* 0x000fe20000100a00 */
[----:B------:R-:W-:Y:S01]  /*ed50*/  ISETP.GE.U32.AND P6, PT, R15, 0x7fffff58, PT ;  /* 0x7fffff580f00780c */ /* 0x000fe20003fc6070 */
[----:B------:R-:W3:Y:S02]  /*ed60*/  LDC R46, c[0x0][0x230] ;  /* 0x00008c00ff2e7b82 */ /* 0x000ee40000000800 */
[----:B------:R2:W-:Y:S01]  /*ed70*/  STL.64 [R1+0x12b8], R182 ;  /* 0x0012b8b601007387 */ /* 0x0005e20000100a00 */
[----:B------:R-:W-:-:S03]  /*ed80*/  ISETP.GE.U32.AND P3, PT, R19, 0x7fffff77, PT ;  /* 0x7fffff771300780c */ /* 0x000fc60003f66070 */
[----:B------:R-:W-:Y:S02]  /*ed90*/  STL.64 [R1+0x10c0], R224 ;  /* 0x0010c0e001007387 */ /* 0x000fe40000100a00 */
[----:B------:R-:W4:Y:S02]  /*eda0*/  LDC R15, c[0x0][0x230] ;  /* 0x00008c00ff0f7b82 */ /* 0x000f240000000800 */
[----:B------:R-:W-:Y:S01]  /*edb0*/  STL.64 [R1+0x1290], R214 ;  /* 0x001290d601007387 */ /* 0x000fe20000100a00 */
[----:B------:R-:W-:-:S03]  /*edc0*/  VIADD R0, R0, UR58 ;  /* 0x0000003a00007c36 */ /* 0x000fc60008000000 */
[----:B------:R-:W-:Y:S01]  /*edd0*/  STL.64 [R1+0x12a0], R198 ;  /* 0x0012a0c601007387 */ /* 0x000fe20000100a00 */
[----:B--2---:R-:W-:Y:S01]  /*ede0*/  IMAD.WIDE R182, R4, 0x4, R6 ;  /* 0x0000000404b67825 */ /* 0x004fe200078e0206 */
[----:B------:R-:W-:Y:S01]  /*edf0*/  ISETP.GE.U32.AND P1, PT, R14, 0x7fffff57, PT ;  /* 0x7fffff570e00780c */ /* 0x000fe20003f26070 */
[----:B------:R-:W2:Y:S01]  /*ee00*/  LDC R19, c[0x0][0x230] ;  /* 0x00008c00ff137b82 */ /* 0x000ea20000000800 */
[----:B------:R-:W-:Y:S01]  /*ee10*/  STL.64 [R1+0x12b0], R184 ;  /* 0x0012b0b801007387 */ /* 0x000fe20000100a00 */
[----:B------:R-:W-:-:S03]  /*ee20*/  IMAD R14, R10, 0x9, RZ ;  /* 0x000000090a0e7824 */ /* 0x000fc600078e02ff */
[----:B------:R1:W-:Y:S01]  /*ee30*/  STL.64 [R1+0x12c0], R176 ;  /* 0x0012c0b001007387 */ /* 0x0003e20000100a00 */
[----:B------:R-:W-:Y:S02]  /*ee40*/  IMAD.WIDE R192, R14, 0x4, R6 ;  /* 0x000000040ec07825 */ /* 0x000fe400078e0206 */
[----:B------:R-:W3:Y:S01]  /*ee50*/  LDC R29, c[0x0][0x230] ;  /* 0x00008c00ff1d7b82 */ /* 0x000ee20000000800 */
[----:B------:R4:W-:Y:S07]  /*ee60*/  LDGSTS.E [R0], desc[UR60][R182.64], !P2 ;  /* 0x00000000b6007fae */ /* 0x0009ee000d12187c */
[----:B------:R-:W3:Y:S01]  /*ee70*/  LDC R52, c[0x0][0x230] ;  /* 0x00008c00ff347b82 */ /* 0x000ee20000000800 */
[----:B-1----:R-:W-:Y:S01]  /*ee80*/  IMAD.WIDE R176, R4, 0x4, R2 ;  /* 0x0000000404b07825 */ /* 0x002fe200078e0202 */
[----:B------:R-:W-:-:S03]  /*ee90*/  IADD3 R4, R60, -0x2b, RZ ;  /* 0xffffffd53c047810 */ /* 0x000fc60007ffe0ff */
[----:B------:R-:W-:Y:S01]  /*eea0*/  IMAD.WIDE R184, R14, 0x4, R2 ;  /* 0x000000040eb87825 */ /* 0x000fe200078e0202 */
[----:B------:R1:W-:Y:S01]  /*eeb0*/  LDGSTS.E [R0+0x4000], desc[UR60][R176.64], !P2 ;  /* 0x04000000b0007fae */ /* 0x0003e2000d12187c */
[----:B------:R-:W-:Y:S01]  /*eec0*/  ISETP.GE.U32.AND P2, PT, R4, 0x7fffff56, PT ;  /* 0x7fffff560400780c */ /* 0x000fe20003f46070 */
[----:B------:R-:W3:Y:S01]  /*eed0*/  LDC R55, c[0x0][0x230] ;  /* 0x00008c00ff377b82 */ /* 0x000ee20000000800 */
[----:B------:R-:W-:Y:S01]  /*eee0*/  VIADD R14, R16, 0xffffffd4 ;  /* 0xffffffd4100e7836 */ /* 0x000fe20000000000 */
[----:B------:R4:W-:Y:S01]  /*eef0*/  STL.64 [R1+0xb60], R182 ;  /* 0x000b60b601007387 */ /* 0x0009e20000100a00 */
[----:B------:R-:W-:-:S03]  /*ef00*/  IMAD R4, R10, 0xa, RZ ;  /* 0x0000000a0a047824 */ /* 0x000fc600078e02ff */
[----:B------:R2:W-:Y:S02]  /*ef10*/  LDGSTS.E [R0+0x4], desc[UR60][R192.64], !P3 ;  /* 0x00004000c0007fae */ /* 0x0005e4000d92187c */
[----:B------:R-:W3:Y:S02]  /*ef20*/  LDC R16, c[0x0][0x230] ;  /* 0x00008c00ff107b82 */ /* 0x000ee40000000800 */
[----:B------:R1:W-:Y:S01]  /*ef30*/  STL.64 [R1+0xb88], R176 ;  /* 0x000b88b001007387 */ /* 0x0003e20000100a00 */
[----:B----4-:R-:W-:-:S03]  /*ef40*/  IMAD.WIDE R182, R4, 0x4, R6 ;  /* 0x0000000404b67825 */ /* 0x010fc600078e0206 */
[----:B------:R4:W-:Y:S01]  /*ef50*/  LDGSTS.E [R0+0x4004], desc[UR60][R184.64], !P3 ;  /* 0x04004000b8007fae */ /* 0x0009e2000d92187c */
[----:B------:R-:W-:Y:S01]  /*ef60*/  ISETP.GE.U32.AND P3, PT, R14, 0x7fffff55, PT ;  /* 0x7fffff550e00780c */ /* 0x000fe20003f66070 */
[----:B------:R-:W3:Y:S01]  /*ef70*/  LDC R56, c[0x0][0x230] ;  /* 0x00008c00ff387b82 */ /* 0x000ee20000000800 */
[----:B------:R-:W-:Y:S01]  /*ef80*/  IMAD R14, R10, 0xb, RZ ;  /* 0x0000000b0a0e7824 */ /* 0x000fe200078e02ff */
[----:B------:R4:W-:Y:S01]  /*ef90*/  LDGSTS.E [R0+0x8], desc[UR60][R182.64], !P4 ;  /* 0x00008000b6007fae */ /* 0x0009e2000e12187c */
[----:B-1----:R-:W-:-:S05]  /*efa0*/  IMAD.WIDE R176, R4, 0x4, R2 ;  /* 0x0000000404b07825 */ /* 0x002fca00078e0202 */
[----:B------:R-:W1:Y:S01]  /*efb0*/  LDC R60, c[0x0][0x230] ;  /* 0x00008c00ff3c7b82 */ /* 0x000e620000000800 */
[----:B------:R-:W-:Y:S01]  /*efc0*/  VIADD R4, R17, 0xffffffb7 ;  /* 0xffffffb711047836 */ /* 0x000fe20000000000 */
[----:B------:R2:W-:Y:S04]  /*efd0*/  STL.64 [R1+0xbd0], R192 ;  /* 0x000bd0c001007387 */ /* 0x0005e80000100a00 */
[----:B------:R4:W-:Y:S01]  /*efe0*/  LDGSTS.E [R0+0x4008], desc[UR60][R176.64], !P4 ;  /* 0x04008000b0007fae */ /* 0x0009e2000e12187c */
[----:B------:R-:W-:Y:S01]  /*eff0*/  ISETP.GE.U32.AND P4, PT, R4, 0x7fffff38, PT ;  /* 0x7fffff380400780c */ /* 0x000fe20003f86070 */
[----:B------:R-:W-:Y:S01]  /*f000*/  IMAD R4, R10, 0x28, RZ ;  /* 0x000000280a047824 */ /* 0x000fe200078e02ff */
[----:B------:R-:W1:Y:S01]  /*f010*/  LDC R17, c[0x0][0x230] ;  /* 0x00008c00ff117b82 */ /* 0x000e620000000800 */
[----:B------:R4:W-:Y:S01]  /*f020*/  STL.64 [R1+0xbd8], R184 ;  /* 0x000bd8b801007387 */ /* 0x0009e20000100a00 */
[----:B--2---:R-:W-:-:S03]  /*f030*/  IMAD.WIDE R192, R14, 0x4, R6 ;  /* 0x000000040ec07825 */ /* 0x004fc600078e0206 */
[----:B------:R2:W-:Y:S01]  /*f040*/  STL.64 [R1+0xbe0], R182 ;  /* 0x000be0b601007387 */ /* 0x0005e20000100a00 */
[----:B----4-:R-:W-:-:S03]  /*f050*/  IMAD.WIDE R184, R14, 0x4, R2 ;  /* 0x000000040eb87825 */ /* 0x010fc600078e0202 */
[----:B------:R4:W-:Y:S01]  /*f060*/  STL.64 [R1+0xc40], R176 ;  /* 0x000c40b001007387 */ /* 0x0009e20000100a00 */
[----:B------:R-:W-:-:S03]  /*f070*/  VIADD R14, R15, 0xffffffb6 ;  /* 0xffffffb60f0e7836 */ /* 0x000fc60000000000 */
[----:B------:R-:W-:Y:S01]  /*f080*/  LDGSTS.E [R0+0xc], desc[UR60][R192.64], !P5 ;  /* 0x0000c000c0007fae */ /* 0x000fe2000e92187c */
[----:B--2---:R-:W-:-:S03]  /*f090*/  IMAD.WIDE R182, R4, 0x4, R6 ;  /* 0x0000000404b67825 */ /* 0x004fc600078e0206 */
[----:B------:R-:W-:Y:S01]  /*f0a0*/  LDGSTS.E [R0+0x400c], desc[UR60][R184.64], !P5 ;  /* 0x0400c000b8007fae */ /* 0x000fe2000e92187c */
[----:B------:R-:W-:Y:S01]  /*f0b0*/  ISETP.GE.U32.AND P5, PT, R14, 0x7fffff37, PT ;  /* 0x7fffff370e00780c */ /* 0x000fe20003fa6070 */
[----:B----4-:R-:W-:Y:S02]  /*f0c0*/  IMAD.WIDE R176, R4, 0x4, R2 ;  /* 0x0000000404b07825 */ /* 0x010fe400078e0202 */
[----:B------:R-:W-:Y:S01]  /*f0d0*/  STL.64 [R1+0xc48], R192 ;  /* 0x000c48c001007387 */ /* 0x000fe20000100a00 */
[----:B------:R-:W-:Y:S01]  /*f0e0*/  IADD3 R14, R18, -0x4b, RZ ;  /* 0xffffffb5120e7810 */ /* 0x000fe20007ffe0ff */
[----:B------:R-:W-:Y:S02]  /*f0f0*/  IMAD R4, R10, 0x29, RZ ;  /* 0x000000290a047824 */ /* 0x000fe400078e02ff */
[----:B------:R-:W-:Y:S01]  /*f100*/  STL.64 [R1+0xd00], R184 ;  /* 0x000d00b801007387 */ /* 0x000fe20000100a00 */
[----:B------:R-:W2:Y:S03]  /*f110*/  LDC R18, c[0x0][0x230] ;  /* 0x00008c00ff127b82 */ /* 0x000ea60000000800 */
[----:B------:R4:W-:Y:S04]  /*f120*/  STL.64 [R1+0xec8], R182 ;  /* 0x000ec8b601007387 */ /* 0x0009e80000100a00 */
[----:B------:R4:W-:Y:S04]  /*f130*/  LDGSTS.E [R0+0x8000], desc[UR60][R182.64], !P6 ;  /* 0x08000000b6007fae */ /* 0x0009e8000f12187c */
[----:B------:R1:W-:Y:S04]  /*f140*/  STL.64 [R1+0xed0], R176 ;  /* 0x000ed0b001007387 */ /* 0x0003e80000100a00 */
[----:B------:R1:W-:Y:S01]  /*f150*/  LDGSTS.E [R0+0xc000], desc[UR60][R176.64], !P6 ;  /* 0x0c000000b0007fae */ /* 0x0003e2000f12187c */
[----:B------:R-:W-:Y:S01]  /*f160*/  ISETP.GE.U32.AND P6, PT, R14, 0x7fffff36, PT ;  /* 0x7fffff360e00780c */ /* 0x000fe20003fc6070 */
[----:B---3--:R-:W-:-:S02]  /*f170*/  VIADD R14, R16, 0xffffffb4 ;  /* 0xffffffb4100e7836 */ /* 0x008fc40000000000 */
[----:B----4-:R-:W-:-:S05]  /*f180*/  IMAD.WIDE R182, R4, 0x4, R6 ;  /* 0x0000000404b67825 */ /* 0x010fca00078e0206 */
[----:B------:R3:W-:Y:S01]  /*f190*/  LDGSTS.E [R0+0x8004], desc[UR60][R182.64], !P1 ;  /* 0x08004000b6007fae */ /* 0x0007e2000c92187c */
[----:B-1----:R-:W-:-:S04]  /*f1a0*/  IMAD.WIDE R176, R4, 0x4, R2 ;  /* 0x0000000404b07825 */ /* 0x002fc800078e0202 */
[----:B------:R-:W-:Y:S01]  /*f1b0*/  IMAD R4, R10, 0x2a, RZ ;  /* 0x0000002a0a047824 */ /* 0x000fe200078e02ff */
[----:B------:R1:W-:Y:S01]  /*f1c0*/  LDGSTS.E [R0+0xc004], desc[UR60][R176.64], !P1 ;  /* 0x0c004000b0007fae */ /* 0x0003e2000c92187c */
[----:B------:R-:W-:Y:S01]  /*f1d0*/  ISETP.GE.U32.AND P1, PT, R14, 0x7fffff35, PT ;  /* 0x7fffff350e00780c */ /* 0x000fe20003f26070 */
[----:B------:R-:W-:Y:S02]  /*f1e0*/  IMAD R14, R10, 0x2b, RZ ;  /* 0x0000002b0a0e7824 */ /* 0x000fe400078e02ff */
[C---:B------:R-:W-:Y:S01]  /*f1f0*/  IMAD.WIDE R192, R4.reuse, 0x4, R6 ;  /* 0x0000000404c07825 */ /* 0x040fe200078e0206 */
[----:B------:R3:W-:Y:S03]  /*f200*/  STL.64 [R1+0xed8], R182 ;  /* 0x000ed8b601007387 */ /* 0x0007e60000100a00 */
[----:B------:R-:W-:Y:S01]  /*f210*/  IMAD.WIDE R184, R4, 0x4, R2 ;  /* 0x0000000404b87825 */ /* 0x000fe200078e0202 */
[----:B------:R1:W-:Y:S03]  /*f220*/  STL.64 [R1+0xee0], R176 ;  /* 0x000ee0b001007387 */ /* 0x0003e60000100a00 */
[----:B------:R-:W-:Y:S01]  /*f230*/  VIADD R4, R19, 0xffffff96 ;  /* 0xffffff9613047836 */ /* 0x000fe20000000000 */
[----:B------:R-:W-:Y:S01]  /*f240*/  LDGSTS.E [R0+0x8008], desc[UR60][R192.64], !P2 ;  /* 0x08008000c0007fae */ /* 0x000fe2000d12187c */
[----:B------:R-:W-:Y:S01]  /*f250*/  VIADD R15, R17, 0xffffff97 ;  /* 0xffffff97110f7836 */ /* 0x000fe20000000000 */
[----:B------:R-:W4:Y:S01]  /*f260*/  LDC R19, c[0x0][0x230] ;  /* 0x00008c00ff137b82 */ /* 0x000f220000000800 */
[C---:B---3--:R-:W-:Y:S01]  /*f270*/  IMAD.WIDE R182, R14.reuse, 0x4, R6 ;  /* 0x000000040eb67825 */ /* 0x048fe200078e0206 */
[----:B------:R3:W-:Y:S03]  /*f280*/  LDGSTS.E [R0+0xc008], desc[UR60][R184.64], !P2 ;  /* 0x0c008000b8007fae */ /* 0x0007e6000d12187c */
[----:B-1----:R-:W-:Y:S01]  /*f290*/  IMAD.WIDE R176, R14, 0x4, R2 ;  /* 0x000000040eb07825 */ /* 0x002fe200078e0202 */
[----:B------:R1:W-:Y:S04]  /*f2a0*/  LDGSTS.E [R0+0x800c], desc[UR60][R182.64], !P3 ;  /* 0x0800c000b6007fae */ /* 0x0003e8000d92187c */
[----:B------:R2:W-:Y:S01]  /*f2b0*/  LDGSTS.E [R0+0xc00c], desc[UR60][R176.64], !P3 ;  /* 0x0c00c000b0007fae */ /* 0x0005e2000d92187c */
[----:B------:R-:W-:Y:S01]  /*f2c0*/  ISETP.GE.U32.AND P3, PT, R4, 0x7fffff17, PT ;  /* 0x7fffff170400780c */ /* 0x000fe20003f66070 */
[----:B------:R-:W-:-:S02]  /*f2d0*/  IMAD R4, R10, 0x48, RZ ;  /* 0x000000480a047824 */ /* 0x000fc400078e02ff */
[----:B------:R-:W-:Y:S01]  /*f2e0*/  STL.64 [R1+0xee8], R192 ;  /* 0x000ee8c001007387 */ /* 0x000fe20000100a00 */
[----:B------:R-:W-:-:S03]  /*f2f0*/  IMAD R14, R10, 0x49, RZ ;  /* 0x000000490a0e7824 */ /* 0x000fc600078e02ff */
[----:B------:R3:W-:Y:S01]  /*f300*/  STL.64 [R1+0xef0], R184 ;  /* 0x000ef0b801007387 */ /* 0x0007e20000100a00 */
[----:B------:R-:W-:-:S03]  /*f310*/  IMAD.WIDE R16, R14, 0x4, R2 ;  /* 0x000000040e107825 */ /* 0x000fc600078e0202 */
[----:B------:R1:W-:Y:S04]  /*f320*/  STL.64 [R1+0xef8], R182 ;  /* 0x000ef8b601007387 */ /* 0x0003e80000100a00 */
[----:B------:R2:W-:Y:S01]  /*f330*/  STL.64 [R1+0xf00], R176 ;  /* 0x000f00b001007387 */ /* 0x0005e20000100a00 */
[----:B---3--:R-:W-:-:S04]  /*f340*/  IMAD.WIDE R184, R4, 0x4, R6 ;  /* 0x0000000404b87825 */ /* 0x008fc800078e0206 */
[----:B-1----:R-:W-:Y:S01]  /*f350*/  IMAD.WIDE R182, R4, 0x4, R2 ;  /* 0x0000000404b67825 */ /* 0x002fe200078e0202 */
[----:B------:R-:W-:Y:S03]  /*f360*/  LDGSTS.E [R0+0x10000], desc[UR60][R184.64], !P4 ;  /* 0x10000000b8007fae */ /* 0x000fe6000e12187c */
[----:B--2---:R-:W-:Y:S01]  /*f370*/  IMAD.WIDE R176, R14, 0x4, R6 ;  /* 0x000000040eb07825 */ /* 0x004fe200078e0206 */
[----:B------:R-:W-:Y:S03]  /*f380*/  LDGSTS.E [R0+0x14000], desc[UR60][R182.64], !P4 ;  /* 0x14000000b6007fae */ /* 0x000fe6000e12187c */
[----:B------:R-:W-:Y:S01]  /*f390*/  VIADD R4, R22, 0xffffff94 ;  /* 0xffffff9416047836 */ /* 0x000fe20000000000 */
[----:B------:R-:W-:Y:S01]  /*f3a0*/  LDGSTS.E [R0+0x10004], desc[UR60][R176.64], !P5 ;  /* 0x10004000b0007fae */ /* 0x000fe2000e92187c */
[----:B------:R-:W1:Y:S01]  /*f3b0*/  LDC R22, c[0x0][0x230] ;  /* 0x00008c00ff167b82 */ /* 0x000e620000000800 */
[----:B------:R-:W-:-:S02]  /*f3c0*/  ISETP.GE.U32.AND P2, PT, R15, 0x7fffff18, PT ;  /* 0x7fffff180f00780c */ /* 0x000fc40003f46070 */
[----:B------:R2:W-:Y:S01]  /*f3d0*/  LDGSTS.E [R0+0x14004], desc[UR60][R16.64], !P5 ;  /* 0x1400400010007fae */ /* 0x0005e2000e92187c */
[----:B------:R-:W-:Y:S02]  /*f3e0*/  IADD3 R15, R18, -0x6b, RZ ;  /* 0xffffff95120f7810 */ /* 0x000fe40007ffe0ff */
[----:B------:R-:W-:Y:S01]  /*f3f0*/  ISETP.GE.U32.AND P5, PT, R4, 0x7fffff15, PT ;  /* 0x7fffff150400780c */ /* 0x000fe20003fa6070 */
[C---:B------:R-:W-:Y:S01]  /*f400*/  IMAD R4, R10.reuse, 0x4a, RZ ;  /* 0x0000004a0a047824 */ /* 0x040fe200078e02ff */
[----:B------:R-:W-:Y:S01]  /*f410*/  STL.64 [R1+0x10c8], R184 ;  /* 0x0010c8b801007387 */ /* 0x000fe20000100a00 */
[C---:B------:R-:W-:Y:S01]  /*f420*/  IMAD R14, R10.reuse, 0x4b, RZ ;  /* 0x0000004b0a0e7824 */ /* 0x040fe200078e02ff */
[----:B------:R-:W-:Y:S01]  /*f430*/  ISETP.GE.U32.AND P4, PT, R15, 0x7fffff16, PT ;  /* 0x7fffff160f00780c */ /* 0x000fe20003f86070 */
        /* <DEDUP_REMOVED lines=27> */
[----:B------:R-:W3:Y:S02]  /*f5f0*/  LDC R17, c[0x0][0x230] ;  /* 0x00008c00ff117b82 */ /* 0x000ee40000000800 */
[C---:B------:R-:W-:Y:S01]  /*f600*/  IMAD.WIDE R182, R18.reuse, 0x4, R6 ;  /* 0x0000000412b67825 */ /* 0x040fe200078e0206 */
[----:B------:R-:W-:Y:S03]  /*f610*/  LDGSTS.E [R0+0x1c008], desc[UR60][R184.64], !P4 ;  /* 0x1c008000b8007fae */ /* 0x000fe6000e12187c */
[----:B------:R-:W-:Y:S01]  /*f620*/  IMAD.WIDE R176, R18, 0x4, R2 ;  /* 0x0000000412b07825 */ /* 0x000fe200078e0202 */
[----:B------:R-:W-:Y:S03]  /*f630*/  LDGSTS.E [R0+0x1800c], desc[UR60][R182.64], !P5 ;  /* 0x1800c000b6007fae */ /* 0x000fe6000e92187c */
[----:B----4-:R-:W-:Y:S01]  /*f640*/  VIADD R19, R19, 0xfffffff3 ;  /* 0xfffffff313137836 */ /* 0x010fe20000000000 */
[----:B------:R-:W-:Y:S01]  /*f650*/  STL.64 [R1+0x10e8], R242 ;  /* 0x0010e8f201007387 */ /* 0x000fe20000100a00 */
[----:B-1----:R-:W-:Y:S01]  /*f660*/  VIADD R14, R22, 0xfffffff2 ;  /* 0xfffffff2160e7836 */ /* 0x002fe20000000000 */
[----:B------:R-:W-:Y:S01]  /*f670*/  IADD3 R4, R29, -0xf, RZ ;  /* 0xfffffff11d047810 */ /* 0x000fe20007ffe0ff */
[----:B------:R-:W-:Y:S01]  /*f680*/  VIADD R15, R52, 0xffffffd3 ;  /* 0xffffffd3340f7836 */ /* 0x000fe20000000000 */
[----:B------:R1:W-:Y:S01]  /*f690*/  LDGSTS.E [R0+0x1c00c], desc[UR60][R176.64], !P5 ;  /* 0x1c00c000b0007fae */ /* 0x0003e2000e92187c */
[----:B------:R-:W-:Y:S01]  /*f6a0*/  ISETP.GE.U32.AND P2, PT, R19, 0x7fffff74, PT ;  /* 0x7fffff741300780c */ /* 0x000fe20003f46070 */
[----:B------:R-:W4:Y:S02]  /*f6b0*/  LDC R18, c[0x0][0x230] ;  /* 0x00008c00ff127b82 */ /* 0x000f240000000800 */
[----:B------:R-:W-:Y:S04]  /*f6c0*/  STL.64 [R1+0x10f8], R230 ;  /* 0x0010f8e601007387 */ /* 0x000fe80000100a00 */
[----:B------:R-:W-:Y:S01]  /*f6d0*/  STL.64 [R1+0x12c8], R216 ;  /* 0x0012c8d801007387 */ /* 0x000fe20000100a00 */
[----:B------:R-:W-:Y:S01]  /*f6e0*/  ISETP.GE.U32.AND P3, PT, R14, 0x7fffff73, PT ;  /* 0x7fffff730e00780c */ /* 0x000fe20003f66070 */
[----:B------:R-:W4:Y:S01]  /*f6f0*/  LDC R19, c[0x0][0x230] ;  /* 0x00008c00ff137b82 */ /* 0x000f220000000800 */
[----:B-1----:R-:W-:Y:S01]  /*f700*/  VIADD R0, R46, 0xfffffff0 ;  /* 0xfffffff02e007836 */ /* 0x002fe20000000000 */
[----:B------:R-:W-:Y:S01]  /*f710*/  STL.64 [R1+0x12d8], R208 ;  /* 0x0012d8d001007387 */ /* 0x000fe20000100a00 */
[----:B------:R-:W-:-:S03]  /*f720*/  ISETP.GE.U32.AND P4, PT, R4, 0x7fffff72, PT ;  /* 0x7fffff720400780c */ /* 0x000fc60003f86070 */
[----:B------:R-:W-:Y:S01]  /*f730*/  STL.64 [R1+0x12e8], R192 ;  /* 0x0012e8c001007387 */ /* 0x000fe20000100a00 */
[----:B------:R-:W-:Y:S01]  /*f740*/  ISETP.GE.U32.AND P5, PT, R0, 0x7fffff71, PT ;  /* 0x7fffff710000780c */ /* 0x000fe20003fa6070 */
[----:B------:R-:W-:Y:S01]  /*f750*/  VIADD R14, R55, 0xffffffd2 ;  /* 0xffffffd2370e7836 */ /* 0x000fe20000000000 */
[----:B------:R-:W-:Y:S01]  /*f760*/  ISETP.GE.U32.AND P6, PT, R15, 0x7fffff54, PT ;  /* 0x7fffff540f00780c */ /* 0x000fe20003fc6070 */
[----:B------:R-:W-:Y:S01]  /*f770*/  STL.64 [R1+0x10f0], R240 ;  /* 0x0010f0f001007387 */ /* 0x000fe20000100a00 */
[----:B------:R-:W-:Y:S01]  /*f780*/  IMAD R4, R10, 0xc, RZ ;  /* 0x0000000c0a047824 */ /* 0x000fe200078e02ff */
[----:B------:R-:W-:Y:S01]  /*f790*/  LOP3.LUT R0, R12, 0x30, RZ, 0x3c, !PT ;  /* 0x000000300c007812 */ /* 0x000fe200078e3cff */
[----:B------:R-:W1:Y:S01]  /*f7a0*/  LDC R15, c[0x0][0x230] ;  /* 0x00008c00ff0f7b82 */ /* 0x000e620000000800 */
[----:B------:R2:W-:Y:S04]  /*f7b0*/  STL.64 [R1+0x12f8], R182 ;  /* 0x0012f8b601007387 */ /* 0x0005e80000100a00 */
[----:B------:R-:W-:Y:S01]  /*f7c0*/  STL.64 [R1+0x1100], R224 ;  /* 0x001100e001007387 */ /* 0x000fe20000100a00 */
[----:B------:R-:W-:-:S02]  /*f7d0*/  IADD3 R0, R0, UR58, RZ ;  /* 0x0000003a00007c10 */ /* 0x000fc4000fffe0ff */
[----:B------:R-:W4:Y:S01]  /*f7e0*/  LDC R22, c[0x0][0x230] ;  /* 0x00008c00ff167b82 */ /* 0x000f220000000800 */
[----:B------:R-:W-:Y:S01]  /*f7f0*/  STL.64 [R1+0x12d0], R214 ;  /* 0x0012d0d601007387 */ /* 0x000fe20000100a00 */
[----:B------:R-:W-:-:S03]  /*f800*/  ISETP.GE.U32.AND P1, PT, R14, 0x7fffff53, PT ;  /* 0x7fffff530e00780c */ /* 0x000fc60003f26070 */
[----:B------:R-:W-:Y:S01]  /*f810*/  STL.64 [R1+0x12e0], R198 ;  /* 0x0012e0c601007387 */ /* 0x000fe20000100a00 */
[----:B--2---:R-:W-:Y:S02]  /*f820*/  IMAD.WIDE R182, R4, 0x4, R6 ;  /* 0x0000000404b67825 */ /* 0x004fe400078e0206 */
[----:B------:R-:W2:Y:S01]  /*f830*/  LDC R52, c[0x0][0x230] ;  /* 0x00008c00ff347b82 */ /* 0x000ea20000000800 */
[----:B------:R-:W-:Y:S01]  /*f840*/  STL.64 [R1+0x12f0], R184 ;  /* 0x0012f0b801007387 */ /* 0x000fe20000100a00 */
[----:B------:R-:W-:-:S03]  /*f850*/  IMAD R14, R10, 0xd, RZ ;  /* 0x0000000d0a0e7824 */ /* 0x000fc600078e02ff */
[----:B------:R3:W-:Y:S01]  /*f860*/  STL.64 [R1+0x1300], R176 ;  /* 0x001300b001007387 */ /* 0x0007e20000100a00 */
[----:B------:R-:W-:Y:S02]  /*f870*/  IMAD.WIDE R192, R14, 0x4, R6 ;  /* 0x000000040ec07825 */ /* 0x000fe400078e0206 */
[----:B------:R-:W2:Y:S01]  /*f880*/  LDC R46, c[0x0][0x230] ;  /* 0x00008c00ff2e7b82 */ /* 0x000ea20000000800 */
[----:B------:R1:W-:Y:S07]  /*f890*/  LDGSTS.E [R0], desc[UR60][R182.64], !P2 ;  /* 0x00000000b6007fae */ /* 0x0003ee000d12187c */
[----:B------:R-:W2:Y:S01]  /*f8a0*/  LDC R55, c[0x0][0x230] ;  /* 0x00008c00ff377b82 */ /* 0x000ea20000000800 */
[----:B---3--:R-:W-:-:S04]  /*f8b0*/  IMAD.WIDE R176, R4, 0x4, R2 ;  /* 0x0000000404b07825 */ /* 0x008fc800078e0202 */
[----:B------:R-:W-:Y:S01]  /*f8c0*/  VIADD R4, R56, 0xffffffd1 ;  /* 0xffffffd138047836 */ /* 0x000fe20000000000 */
[----:B------:R3:W-:Y:S01]  /*f8d0*/  LDGSTS.E [R0+0x4000], desc[UR60][R176.64], !P2 ;  /* 0x04000000b0007fae */ /* 0x0007e2000d12187c */
[----:B------:R-:W-:Y:S01]  /*f8e0*/  IMAD.WIDE R184, R14, 0x4, R2 ;  /* 0x000000040eb87825 */ /* 0x000fe200078e0202 */
[----:B------:R-:W2:Y:S02]  /*f8f0*/  LDC R29, c[0x0][0x230] ;  /* 0x00008c00ff1d7b82 */ /* 0x000ea40000000800 */
[----:B------:R-:W-:Y:S01]  /*f900*/  ISETP.GE.U32.AND P2, PT, R4, 0x7fffff52, PT ;  /* 0x7fffff520400780c */ /* 0x000fe20003f46070 */
[----:B------:R-:W-:Y:S01]  /*f910*/  VIADD R14, R16, 0xffffffd0 ;  /* 0xffffffd0100e7836 */ /* 0x000fe20000000000 */
[----:B------:R1:W-:Y:S01]  /*f920*/  STL.64 [R1+0xd08], R182 ;  /* 0x000d08b601007387 */ /* 0x0003e20000100a00 */
[----:B------:R-:W-:-:S03]  /*f930*/  IMAD R4, R10, 0xe, RZ ;  /* 0x0000000e0a047824 */ /* 0x000fc600078e02ff */
[----:B------:R-:W2:Y:S01]  /*f940*/  LDC R16, c[0x0][0x230] ;  /* 0x00008c00ff107b82 */ /* 0x000ea20000000800 */
[----:B------:R4:W-:Y:S04]  /*f950*/  LDGSTS.E [R0+0x4], desc[UR60][R192.64], !P3 ;  /* 0x00004000c0007fae */ /* 0x0009e8000d92187c */
[----:B------:R3:W-:Y:S01]  /*f960*/  STL.64 [R1+0xd10], R176 ;  /* 0x000d10b001007387 */ /* 0x0007e20000100a00 */
[----:B-1----:R-:W-:-:S03]  /*f970*/  IMAD.WIDE R182, R4, 0x4, R6 ;  /* 0x0000000404b67825 */ /* 0x002fc600078e0206 */
[----:B------:R1:W-:Y:S01]  /*f980*/  LDGSTS.E [R0+0x4004], desc[UR60][R184.64], !P3 ;  /* 0x04004000b8007fae */ /* 0x0003e2000d92187c */
[----:B------:R-:W-:Y:S01]  /*f990*/  ISETP.GE.U32.AND P3, PT, R14, 0x7fffff51, PT ;  /* 0x7fffff510e00780c */ /* 0x000fe20003f66070 */
[----:B------:R-:W2:Y:S01]  /*f9a0*/  LDC R56, c[0x0][0x230] ;  /* 0x00008c00ff387b82 */ /* 0x000ea20000000800 */
[----:B------:R-:W-:Y:S01]  /*f9b0*/  IMAD R14, R10, 0xf, RZ ;  /* 0x0000000f0a0e7824 */ /* 0x000fe200078e02ff */
[----:B------:R4:W-:Y:S01]  /*f9c0*/  STL.64 [R1+0xd18], R192 ;  /* 0x000d18c001007387 */ /* 0x0009e20000100a00 */
[----:B---3--:R-:W-:-:S03]  /*f9d0*/  IMAD.WIDE R176, R4, 0x4, R2 ;  /* 0x0000000404b07825 */ /* 0x008fc600078e0202 */
[----:B------:R3:W-:Y:S01]  /*f9e0*/  LDGSTS.E [R0+0x8], desc[UR60][R182.64], !P4 ;  /* 0x00008000b6007fae */ /* 0x0007e2000e12187c */
[----:B------:R-:W-:-:S03]  /*f9f0*/  VIADD R4, R17, 0xffffffb3 ;  /* 0xffffffb311047836 */ /* 0x000fc60000000000 */
[----:B------:R1:W-:Y:S01]  /*fa00*/  STL.64 [R1+0xd20], R184 ;  /* 0x000d20b801007387 */ /* 0x0003e20000100a00 */
[----:B------:R-:W2:Y:S01]  /*fa10*/  LDC R17, c[0x0][0x230] ;  /* 0x00008c00ff117b82 */ /* 0x000ea20000000800 */
[----:B----4-:R-:W-:Y:S02]  /*fa20*/  IMAD.WIDE R192, R14, 0x4, R6 ;  /* 0x000000040ec07825 */ /* 0x010fe400078e0206 */
[----:B------:R4:W-:Y:S01]  /*fa30*/  LDGSTS.E [R0+0x4008], desc[UR60][R176.64], !P4 ;  /* 0x04008000b0007fae */ /* 0x0009e2000e12187c */
[----:B------:R-:W-:Y:S01]  /*fa40*/  ISETP.GE.U32.AND P4, PT, R4, 0x7fffff34, PT ;  /* 0x7fffff340400780c */ /* 0x000fe20003f86070 */
[----:B------:R-:W-:Y:S02]  /*fa50*/  IMAD R4, R10, 0x2c, RZ ;  /* 0x0000002c0a047824 */ /* 0x000fe400078e02ff */
[----:B------:R3:W-:Y:S01]  /*fa60*/  STL.64 [R1+0xd28], R182 ;  /* 0x000d28b601007387 */ /* 0x0007e20000100a00 */
[----:B-1----:R-:W-:Y:S01]  /*fa70*/  IMAD.WIDE R184, R14, 0x4, R2 ;  /* 0x000000040eb87825 */ /* 0x002fe200078e0202 */
[----:B------:R-:W-:-:S02]  /*fa80*/  IADD3 R14, R15, -0x4e, RZ ;  /* 0xffffffb20f0e7810 */ /* 0x000fc40007ffe0ff */
[----:B------:R-:W-:Y:S04]  /*fa90*/  LDGSTS.E [R0+0xc], desc[UR60][R192.64], !P5 ;  /* 0x0000c000c0007fae */ /* 0x000fe8000e92187c */
[----:B------:R4:W-:Y:S01]  /*faa0*/  STL.64 [R1+0xd30], R176 ;  /* 0x000d30b001007387 */ /* 0x0009e20000100a00 */
[----:B---3--:R-:W-:-:S03]  /*fab0*/  IMAD.WIDE R182, R4, 0x4, R6 ;  /* 0x0000000404b67825 */ /* 0x008fc600078e0206 */
[----:B------:R-:W-:Y:S01]  /*fac0*/  LDGSTS.E [R0+0x400c], desc[UR60][R184.64], !P5 ;  /* 0x0400c000b8007fae */ /* 0x000fe2000e92187c */
[----:B------:R-:W-:Y:S01]  /*fad0*/  ISETP.GE.U32.AND P5, PT, R14, 0x7fffff33, PT ;  /* 0x7fffff330e00780c */ /* 0x000fe20003fa6070 */
[----:B------:R-:W-:Y:S02]  /*fae0*/  VIADD R14, R18, 0xffffffb1 ;  /* 0xffffffb1120e7836 */ /* 0x000fe40000000000 */
[----:B------:R-:W-:Y:S01]  /*faf0*/  STL.64 [R1+0xd38], R192 ;  /* 0x000d38c001007387 */ /* 0x000fe20000100a00 */
[----:B------:R-:W1:Y:S01]  /*fb00*/  LDC R18, c[0x0][0x230] ;  /* 0x00008c00ff127b82 */ /* 0x000e620000000800 */
[----:B----4-:R-:W-:Y:S02]  /*fb10*/  IMAD.WIDE R176, R4, 0x4, R2 ;  /* 0x0000000404b07825 */ /* 0x010fe400078e0202 */
[----:B------:R-:W-:Y:S02]  /*fb20*/  STL.64 [R1+0xd40], R184 ;  /* 0x000d40b801007387 */ /* 0x000fe40000100a00 */
[----:B------:R-:W-:-:S02]  /*fb30*/  IMAD R4, R10, 0x2d, RZ ;  /* 0x0000002d0a047824 */ /* 0x000fc400078e02ff */
[----:B------:R3:W-:Y:S04]  /*fb40*/  STL.64 [R1+0xf08], R182 ;  /* 0x000f08b601007387 */ /* 0x0007e80000100a00 */
[----:B------:R3:W-:Y:S04]  /*fb50*/  LDGSTS.E [R0+0x8000], desc[UR60][R182.64], !P6 ;  /* 0x08000000b6007fae */ /* 0x0007e8000f12187c */
[----:B------:R4:W-:Y:S04]  /*fb60*/  STL.64 [R1+0xf10], R176 ;  /* 0x000f10b001007387 */ /* 0x0009e80000100a00 */
[----:B------:R4:W-:Y:S01]  /*fb70*/  LDGSTS.E [R0+0xc000], desc[UR60][R176.64], !P6 ;  /* 0x0c000000b0007fae */ /* 0x0009e2000f12187c */
[----:B------:R-:W-:Y:S01]  /*fb80*/  ISETP.GE.U32.AND P6, PT, R14, 0x7fffff32, PT ;  /* 0x7fffff320e00780c */ /* 0x000fe20003fc6070 */
[----:B--2---:R-:W-:-:S02]  /*fb90*/  VIADD R14, R16, 0xffffffb0 ;  /* 0xffffffb0100e7836 */ /* 0x004fc40000000000 */
[----:B---3--:R-:W-:-:S05]  /*fba0*/  IMAD.WIDE R182, R4, 0x4, R6 ;  /* 0x0000000404b67825 */ /* 0x008fca00078e0206 */
[----:B------:R2:W-:Y:S01]  /*fbb0*/  LDGSTS.E [R0+0x8004], desc[UR60][R182.64], !P1 ;  /* 0x08004000b6007fae */ /* 0x0005e2000c92187c */
[----:B----4-:R-:W-:-:S04]  /*fbc0*/  IMAD.WIDE R176, R4, 0x4, R2 ;  /* 0x0000000404b07825 */ /* 0x010fc800078e0202 */
[----:B------:R-:W-:Y:S01]  /*fbd0*/  IMAD R4, R10, 0x2e, RZ ;  /* 0x0000002e0a047824 */ /* 0x000fe200078e02ff */
[----:B------:R3:W-:Y:S01]  /*fbe0*/  LDGSTS.E [R0+0xc004], desc[UR60][R176.64], !P1 ;  /* 0x0c004000b0007fae */ /* 0x0007e2000c92187c */
[----:B------:R-:W-:Y:S01]  /*fbf0*/  ISETP.GE.U32.AND P1, PT, R14, 0x7fffff31, PT ;  /* 0x7fffff310e00780c */ /* 0x000fe20003f26070 */
[----:B------:R-:W-:Y:S02]  /*fc00*/  IMAD R14, R10, 0x2f, RZ ;  /* 0x0000002f0a0e7824 */ /* 0x000fe400078e02ff */
[C---:B------:R-:W-:Y:S01]  /*fc10*/  IMAD.WIDE R192, R4.reuse, 0x4, R6 ;  /* 0x0000000404c07825 */ /* 0x040fe200078e0206 */
[----:B------:R2:W-:Y:S03]  /*fc20*/  STL.64 [R1+0xf18], R182 ;  /* 0x000f18b601007387 */ /* 0x0005e60000100a00 */
[----:B------:R-:W-:Y:S01]  /*fc30*/  IMAD.WIDE R184, R4, 0x4, R2 ;  /* 0x0000000404b87825 */ /* 0x000fe200078e0202 */
[----:B------:R3:W-:Y:S01]  /*fc40*/  STL.64 [R1+0xf20], R176 ;  /* 0x000f20b001007387 */ /* 0x0007e20000100a00 */
[----:B------:R-:W-:-:S02]  /*fc50*/  IADD3 R4, R19, -0x6e, RZ ;  /* 0xffffff9213047810 */ /* 0x000fc40007ffe0ff */
[----:B------:R-:W-:Y:S01]  /*fc60*/  VIADD R15, R17, 0xffffff93 ;  /* 0xffffff93110f7836 */ /* 0x000fe20000000000 */
[----:B------:R-:W-:Y:S01]  /*fc70*/  LDGSTS.E [R0+0x8008], desc[UR60][R192.64], !P2 ;  /* 0x08008000c0007fae */ /* 0x000fe2000d12187c */
[----:B------:R-:W4:Y:S01]  /*fc80*/  LDC R19, c[0x0][0x230] ;  /* 0x00008c00ff137b82 */ /* 0x000f220000000800 */
[C---:B--2---:R-:W-:Y:S02]  /*fc90*/  IMAD.WIDE R182, R14.reuse, 0x4, R6 ;  /* 0x000000040eb67825 */ /* 0x044fe400078e0206 */
[----:B------:R2:W-:Y:S02]  /*fca0*/  LDGSTS.E [R0+0xc008], desc[UR60][R184.64], !P2 ;  /* 0x0c008000b8007fae */ /* 0x0005e4000d12187c */
[----:B---3--:R-:W-:Y:S02]  /*fcb0*/  IMAD.WIDE R176, R14, 0x4, R2 ;  /* 0x000000040eb07825 */ /* 0x008fe400078e0202 */
        /* <DEDUP_REMOVED lines=10> */
[----:B--2---:R-:W-:-:S04]  /*fd60*/  IMAD.WIDE R184, R4, 0x4, R6 ;  /* 0x0000000404b87825 */ /* 0x004fc800078e0206 */
[----:B---3--:R-:W-:Y:S01]  /*fd70*/  IMAD.WIDE R182, R4, 0x4, R2 ;  /* 0x0000000404b67825 */ /* 0x008fe200078e0202 */
[----:B------:R-:W-:Y:S03]  /*fd80*/  LDGSTS.E [R0+0x10000], desc[UR60][R184.64], !P4 ;  /* 0x10000000b8007fae */ /* 0x000fe6000e12187c */
[----:B-1----:R-:W-:Y:S01]  /*fd90*/  IMAD.WIDE R176, R14, 0x4, R6 ;  /* 0x000000040eb07825 */ /* 0x002fe200078e0206 */
        /* <DEDUP_REMOVED lines=23> */
[C---:B-1----:R-:W-:Y:S02]  /*ff10*/  IMAD R16, R10.reuse, 0x6d, RZ ;  /* 0x0000006d0a107824 */ /* 0x042fe400078e02ff */
        /* <DEDUP_REMOVED lines=9> */
[----:B------:R-:W1:Y:S02]  /*ffb0*/  LDC R16, c[0x0][0x230] ;  /* 0x00008c00ff107b82 */ /* 0x000e640000000800 */
        /* <DEDUP_REMOVED lines=8> */
[----:B------:R-:W-:Y:S03]  /*10040*/  LDGSTS.E [R0+0x1800c], desc[UR60][R182.64], !P5 ;  /* 0x1800c000b6007fae */ /* 0x000fe6000e92187c */
[----:B----4-:R-:W-:Y:S01]  /*10050*/  VIADD R22, R19, 0xffffffef ;  /* 0xffffffef13167836 */ /* 0x010fe20000000000 */
[----:B------:R3:W-:Y:S01]  /*10060*/  LDGSTS.E [R0+0x1c00c], desc[UR60][R176.64], !P5 ;  /* 0x1c00c000b0007fae */ /* 0x0007e2000e92187c */
[----:B------:R-:W-:Y:S01]  /*10070*/  VIADD R4, R46, 0xffffffed ;  /* 0xffffffed2e047836 */ /* 0x000fe20000000000 */
[----:B------:R-:W-:-:S02]  /*10080*/  IADD3 R15, R55, -0x31, RZ ;  /* 0xffffffcf370f7810 */ /* 0x000fc40007ffe0ff */
[----:B------:R-:W-:Y:S01]  /*10090*/  STL.64 [R1+0x1128], R242 ;  /* 0x001128f201007387 */ /* 0x000fe20000100a00 */
[----:B------:R-:W-:Y:S01]  /*100a0*/  ISETP.GE.U32.AND P2, PT, R22, 0x7fffff70, PT ;  /* 0x7fffff701600780c */ /* 0x000fe20003f46070 */
[----:B------:R-:W-:Y:S01]  /*100b0*/  VIADD R14, R56, 0xffffffce ;  /* 0xffffffce380e7836 */ /* 0x000fe20000000000 */
[----:B------:R-:W4:Y:S01]  /*100c0*/  LDC R18, c[0x0][0x230] ;  /* 0x00008c00ff127b82 */ /* 0x000f220000000800 */
[----:B------:R-:W-:Y:S01]  /*100d0*/  STL.64 [R1+0x1138], R230 ;  /* 0x001138e601007387 */ /* 0x000fe20000100a00 */
[----:B---3--:R-:W-:-:S03]  /*100e0*/  VIADD R0, R52, 0xffffffec ;  /* 0xffffffec34007836 */ /* 0x008fc60000000000 */
[----:B------:R-:W-:Y:S01]  /*100f0*/  STL.64 [R1+0x1308], R216 ;  /* 0x001308d801007387 */ /* 0x000fe20000100a00 */
[----:B------:R-:W-:Y:S02]  /*10100*/  IADD3 R19, R29, -0x12, RZ ;  /* 0xffffffee1d137810 */ /* 0x000fe40007ffe0ff */
[----:B------:R-:W3:Y:S01]  /*10110*/  LDC R22, c[0x0][0x230] ;  /* 0x00008c00ff167b82 */ /* 0x000ee20000000800 */
[----:B------:R-:W-:Y:S01]  /*10120*/  STL.64 [R1+0x1318], R208 ;  /* 0x001318d001007387 */ /* 0x000fe20000100a00 */
[----:B------:R-:W-:-:S03]  /*10130*/  ISETP.GE.U32.AND P5, PT, R0, 0x7fffff6d, PT ;  /* 0x7fffff6d0000780c */ /* 0x000fc60003fa6070 */
[----:B------:R-:W-:Y:S01]  /*10140*/  STL.64 [R1+0x1328], R192 ;  /* 0x001328c001007387 */ /* 0x000fe20000100a00 */
[----:B------:R-:W-:Y:S01]  /*10150*/  ISETP.GE.U32.AND P4, PT, R4, 0x7fffff6e, PT ;  /* 0x7fffff6e0400780c */ /* 0x000fe20003f86070 */
[----:B------:R-:W-:Y:S01]  /*10160*/  IMAD.SHL.U32 R4, R10, 0x10, RZ ;  /* 0x000000100a047824 */ /* 0x000fe200078e00ff */
[----:B------:R-:W-:Y:S01]  /*10170*/  LOP3.LUT R0, R12, 0x40, RZ, 0x3c, !PT ;  /* 0x000000400c007812 */ /* 0x000fe200078e3cff */
        /* <DEDUP_REMOVED lines=10> */
[----:B-1----:R-:W-:Y:S01]  /*10220*/  IMAD.WIDE R182, R4, 0x4, R6 ;  /* 0x0000000404b67825 */ /* 0x002fe200078e0206 */
[----:B------:R-:W-:Y:S01]  /*10230*/  ISETP.GE.U32.AND P1, PT, R14, 0x7fffff4f, PT ;  /* 0x7fffff4f0e00780c */ /* 0x000fe20003f26070 */
[----:B------:R-:W1:Y:S01]  /*10240*/  LDC R19, c[0x0][0x230] ;  /* 0x00008c00ff137b82 */ /* 0x000e620000000800 */
[----:B------:R-:W-:Y:S01]  /*10250*/  STL.64 [R1+0x1330], R184 ;  /* 0x001330b801007387 */ /* 0x000fe20000100a00 */
[----:B------:R-:W-:-:S03]  /*10260*/  IMAD R14, R10, 0x11, RZ ;  /* 0x000000110a0e7824 */ /* 0x000fc600078e02ff */
[----:B------:R2:W-:Y:S01]  /*10270*/  STL.64 [R1+0x1340], R176 ;  /* 0x001340b001007387 */ /* 0x0005e20000100a00 */
[----:B------:R-:W-:Y:S02]  /*10280*/  IMAD.WIDE R192, R14, 0x4, R6 ;  /* 0x000000040ec07825 */ /* 0x000fe400078e0206 */
[----:B------:R-:W3:Y:S01]  /*10290*/  LDC R46, c[0x0][0x230] ;  /* 0x00008c00ff2e7b82 */ /* 0x000ee20000000800 */
[----:B------:R4:W-:Y:S07]  /*102a0*/  LDGSTS.E [R0], desc[UR60][R182.64], !P2 ;  /* 0x00000000b6007fae */ /* 0x0009ee000d12187c */
[----:B------:R-:W3:Y:S01]  /*102b0*/  LDC R52, c[0x0][0x230] ;  /* 0x00008c00ff347b82 */ /* 0x000ee20000000800 */
[----:B--2---:R-:W-:-:S04]  /*102c0*/  IMAD.WIDE R176, R4, 0x4, R2 ;  /* 0x0000000404b07825 */ /* 0x004fc800078e0202 */
[----:B------:R-:W-:Y:S01]  /*102d0*/  VIADD R4, R60, 0xffffffcd ;  /* 0xffffffcd3c047836 */ /* 0x000fe20000000000 */
[----:B------:R2:W-:Y:S01]  /*102e0*/  LDGSTS.E [R0+0x4000], desc[UR60][R176.64], !P2 ;  /* 0x04000000b0007fae */ /* 0x0005e2000d12187c */
[----:B------:R-:W-:Y:S01]  /*102f0*/  IMAD.WIDE R184, R14, 0x4, R2 ;  /* 0x000000040eb87825 */ /* 0x000fe200078e0202 */
[----:B------:R-:W-:Y:S01]  /*10300*/  IADD3 R14, R16, -0x34, RZ ;  /* 0xffffffcc100e7810 */ /* 0x000fe20007ffe0ff */
[----:B------:R-:W3:Y:S01]  /*10310*/  LDC R55, c[0x0][0x230] ;  /* 0x00008c00ff377b82 */ /* 0x000ee20000000800 */
[----:B------:R-:W-:Y:S01]  /*10320*/  ISETP.GE.U32.AND P2, PT, R4, 0x7fffff4e, PT ;  /* 0x7fffff4e0400780c */ /* 0x000fe20003f46070 */
[----:B------:R-:W-:Y:S01]  /*10330*/  IMAD R4, R10, 0x12, RZ ;  /* 0x000000120a047824 */ /* 0x000fe200078e02ff */
[----:B------:R4:W-:Y:S04]  /*10340*/  STL.64 [R1+0xd48], R182 ;  /* 0x000d48b601007387 */ /* 0x0009e80000100a00 */
[----:B------:R1:W-:Y:S01]  /*10350*/  LDGSTS.E [R0+0x4], desc[UR60][R192.64], !P3 ;  /* 0x00004000c0007fae */ /* 0x0003e2000d92187c */
[----:B------:R-:W3:Y:S03]  /*10360*/  LDC R16, c[0x0][0x230] ;  /* 0x00008c00ff107b82 */ /* 0x000ee60000000800 */
[----:B------:R2:W-:Y:S01]  /*10370*/  STL.64 [R1+0xd50], R176 ;  /* 0x000d50b001007387 */ /* 0x0005e20000100a00 */
[----:B----4-:R-:W-:-:S03]  /*10380*/  IMAD.WIDE R182, R4, 0x4, R6 ;  /* 0x0000000404b67825 */ /* 0x010fc600078e0206 */
[----:B------:R4:W-:Y:S01]  /*10390*/  LDGSTS.E [R0+0x4004], desc[UR60][R184.64], !P3 ;  /* 0x04004000b8007fae */ /* 0x0009e2000d92187c */
[----:B------:R-:W-:Y:S01]  /*103a0*/  ISETP.GE.U32.AND P3, PT, R14, 0x7fffff4d, PT ;  /* 0x7fffff4d0e00780c */ /* 0x000fe20003f66070 */
[----:B------:R-:W3:Y:S01]  /*103b0*/  LDC R56, c[0x0][0x230] ;  /* 0x00008c00ff387b82 */ /* 0x000ee20000000800 */
[----:B------:R-:W-:Y:S01]  /*103c0*/  IMAD R14, R10, 0x13, RZ ;  /* 0x000000130a0e7824 */ /* 0x000fe200078e02ff */
[----:B------:R4:W-:Y:S01]  /*103d0*/  LDGSTS.E [R0+0x8], desc[UR60][R182.64], !P4 ;  /* 0x00008000b6007fae */ /* 0x0009e2000e12187c */
[----:B--2---:R-:W-:-:S04]  /*103e0*/  IMAD.WIDE R176, R4, 0x4, R2 ;  /* 0x0000000404b07825 */ /* 0x004fc800078e0202 */
[----:B------:R-:W-:Y:S01]  /*103f0*/  VIADD R4, R17, 0xffffffaf ;  /* 0xffffffaf11047836 */ /* 0x000fe20000000000 */
[----:B------:R1:W-:Y:S01]  /*10400*/  STL.64 [R1+0xd58], R192 ;  /* 0x000d58c001007387 */ /* 0x0003e20000100a00 */
[----:B------:R-:W2:Y:S03]  /*10410*/  LDC R17, c[0x0][0x230] ;  /* 0x00008c00ff117b82 */ /* 0x000ea60000000800 */
[----:B------:R4:W-:Y:S01]  /*10420*/  LDGSTS.E [R0+0x4008], desc[UR60][R176.64], !P4 ;  /* 0x04008000b0007fae */ /* 0x0009e2000e12187c */
[----:B------:R-:W-:Y:S01]  /*10430*/  ISETP.GE.U32.AND P4, PT, R4, 0x7fffff30, PT ;  /* 0x7fffff300400780c */ /* 0x000fe20003f86070 */
[----:B------:R-:W-:Y:S02]  /*10440*/  IMAD R4, R10, 0x30, RZ ;  /* 0x000000300a047824 */ /* 0x000fe400078e02ff */
[----:B------:R4:W-:Y:S01]  /*10450*/  STL.64 [R1+0xd60], R184 ;  /* 0x000d60b801007387 */ /* 0x0009e20000100a00 */
[----:B-1----:R-:W-:-:S03]  /*10460*/  IMAD.WIDE R192, R14, 0x4, R6 ;  /* 0x000000040ec07825 */ /* 0x002fc600078e0206 */
[----:B------:R1:W-:Y:S01]  /*10470*/  STL.64 [R1+0xd68], R182 ;  /* 0x000d68b601007387 */ /* 0x0003e20000100a00 */
[----:B----4-:R-:W-:-:S03]  /*10480*/  IMAD.WIDE R184, R14, 0x4, R2 ;  /* 0x000000040eb87825 */ /* 0x010fc600078e0202 */
[----:B------:R4:W-:Y:S01]  /*10490*/  STL.64 [R1+0xd70], R176 ;  /* 0x000d70b001007387 */ /* 0x0009e20000100a00 */
[----:B------:R-:W-:-:S03]  /*104a0*/  VIADD R14, R15, 0xffffffae ;  /* 0xffffffae0f0e7836 */ /* 0x000fc60000000000 */
[----:B------:R-:W-:Y:S01]  /*104b0*/  LDGSTS.E [R0+0xc], desc[UR60][R192.64], !P5 ;  /* 0x0000c000c0007fae */ /* 0x000fe2000e92187c */
[----:B-1----:R-:W-:-:S03]  /*104c0*/  IMAD.WIDE R182, R4, 0x4, R6 ;  /* 0x0000000404b67825 */ /* 0x002fc600078e0206 */
[----:B------:R-:W-:Y:S01]  /*104d0*/  LDGSTS.E [R0+0x400c], desc[UR60][R184.64], !P5 ;  /* 0x0400c000b8007fae */ /* 0x000fe2000e92187c */
[----:B------:R-:W-:Y:S01]  /*104e0*/  ISETP.GE.U32.AND P5, PT, R14, 0x7fffff2f, PT ;  /* 0x7fffff2f0e00780c */ /* 0x000fe20003fa6070 */
[----:B------:R-:W-:Y:S02]  /*104f0*/  VIADD R14, R18, 0xffffffad ;  /* 0xffffffad120e7836 */ /* 0x000fe40000000000 */
[----:B----4-:R-:W-:Y:S01]  /*10500*/  IMAD.WIDE R176, R4, 0x4, R2 ;  /* 0x0000000404b07825 */ /* 0x010fe200078e0202 */
[----:B------:R-:W-:Y:S01]  /*10510*/  STL.64 [R1+0xd78], R192 ;  /* 0x000d78c001007387 */ /* 0x000fe20000100a00 */
[----:B------:R-:W1:Y:S02]  /*10520*/  LDC R18, c[0x0][0x230] ;  /* 0x00008c00ff127b82 */ /* 0x000e640000000800 */
[----:B------:R-:W-:Y:S01]  /*10530*/  IMAD R4, R10, 0x31, RZ ;  /* 0x000000310a047824 */ /* 0x000fe200078e02ff */
[----:B------:R-:W-:Y:S04]  /*10540*/  STL.64 [R1+0xd80], R184 ;  /* 0x000d80b801007387 */ /* 0x000fe80000100a00 */
[----:B------:R4:W-:Y:S04]  /*10550*/  STL.64 [R1+0xf48], R182 ;  /* 0x000f48b601007387 */ /* 0x0009e80000100a00 */
[----:B------:R4:W-:Y:S04]  /*10560*/  LDGSTS.E [R0+0x8000], desc[UR60][R182.64], !P6 ;  /* 0x08000000b6007fae */ /* 0x0009e8000f12187c */
[----:B------:R2:W-:Y:S04]  /*10570*/  STL.64 [R1+0xf50], R176 ;  /* 0x000f50b001007387 */ /* 0x0005e80000100a00 */
[----:B------:R2:W-:Y:S01]  /*10580*/  LDGSTS.E [R0+0xc000], desc[UR60][R176.64], !P6 ;  /* 0x0c000000b0007fae */ /* 0x0005e2000f12187c */
[----:B------:R-:W-:Y:S01]  /*10590*/  ISETP.GE.U32.AND P6, PT, R14, 0x7fffff2e, PT ;  /* 0x7fffff2e0e00780c */ /* 0x000fe20003fc6070 */
[----:B----4-:R-:W-:Y:S01]  /*105a0*/  IMAD.WIDE R182, R4, 0x4, R6 ;  /* 0x0000000404b67825 */ /* 0x010fe200078e0206 */
[----:B---3--:R-:W-:-:S04]  /*105b0*/  IADD3 R14, R16, -0x54, RZ ;  /* 0xffffffac100e7810 */ /* 0x008fc80007ffe0ff */
[----:B------:R3:W-:Y:S01]  /*105c0*/  LDGSTS.E [R0+0x8004], desc[UR60][R182.64], !P1 ;  /* 0x08004000b6007fae */ /* 0x0007e2000c92187c */
[----:B--2---:R-:W-:-:S04]  /*105d0*/  IMAD.WIDE R176, R4, 0x4, R2 ;  /* 0x0000000404b07825 */ /* 0x004fc800078e0202 */
        /* <DEDUP_REMOVED lines=14> */
[----:B--2---:R-:W-:Y:S01]  /*106c0*/  IMAD.WIDE R176, R14, 0x4, R2 ;  /* 0x000000040eb07825 */ /* 0x004fe200078e0202 */
        /* <DEDUP_REMOVED lines=11> */
[----:B--2---:R-:W-:Y:S01]  /*10780*/  IMAD.WIDE R182, R4, 0x4, R2 ;  /* 0x0000000404b67825 */ /* 0x004fe200078e0202 */
[----:B------:R-:W-:Y:S01]  /*10790*/  IADD3 R4, R22, -0x74, RZ ;  /* 0xffffff8c16047810 */ /* 0x000fe20007ffe0ff */
[----:B------:R-:W-:Y:S01]  /*107a0*/  LDGSTS.E [R0+0x10000], desc[UR60][R184.64], !P4 ;  /* 0x10000000b8007fae */ /* 0x000fe2000e12187c */
[----:B------:R-:W-:Y:S01]  /*107b0*/  ISETP.GE.U32.AND P2, PT, R15, 0x7fffff10, PT ;  /* 0x7fffff100f00780c */ /* 0x000fe20003f46070 */
[----:B-1----:R-:W-:Y:S01]  /*107c0*/  IMAD.WIDE R176, R14, 0x4, R6 ;  /* 0x000000040eb07825 */ /* 0x002fe200078e0206 */
[----:B------:R-:W1:Y:S01]  /*107d0*/  LDC R22, c[0x0][0x230] ;  /* 0x00008c00ff167b82 */ /* 0x000e620000000800 */
[----:B------:R-:W-:Y:S02]  /*107e0*/  LDGSTS.E [R0+0x14000], desc[UR60][R182.64], !P4 ;  /* 0x14000000b6007fae */ /* 0x000fe4000e12187c */
[----:B------:R-:W-:Y:S02]  /*107f0*/  VIADD R15, R18, 0xffffff8d ;  /* 0xffffff8d120f7836 */ /* 0x000fe40000000000 */
[----:B------:R-:W-:Y:S04]  /*10800*/  LDGSTS.E [R0+0x10004], desc[UR60][R176.64], !P5 ;  /* 0x10004000b0007fae */ /* 0x000fe8000e92187c */
[----:B------:R2:W-:Y:S01]  /*10810*/  LDGSTS.E [R0+0x14004], desc[UR60][R16.64], !P5 ;  /* 0x1400400010007fae */ /* 0x0005e2000e92187c */
[----:B------:R-:W-:Y:S01]  /*10820*/  ISETP.GE.U32.AND P5, PT, R4, 0x7fffff0d, PT ;  /* 0x7fffff0d0400780c */ /* 0x000fe20003fa6070 */
[C---:B------:R-:W-:Y:S01]  /*10830*/  IMAD R4, R10.reuse, 0x52, RZ ;  /* 0x000000520a047824 */ /* 0x040fe200078e02ff */
[----:B------:R-:W-:Y:S01]  /*10840*/  ISETP.GE.U32.AND P4, PT, R15, 0x7fffff0e, PT ;  /* 0x7fffff0e0f00780c */ /* 0x000fe20003f86070 */
[----:B------:R-:W-:Y:S01]  /*10850*/  STL.64 [R1+0x1148], R184 ;  /* 0x001148b801007387 */ /* 0x000fe20000100a00 */
[----:B------:R-:W-:-:S02]  /*10860*/  IMAD R14, R10, 0x53, RZ ;  /* 0x000000530a0e7824 */ /* 0x000fc400078e02ff */
        /* <DEDUP_REMOVED lines=31> */
[----:B------:R-:W-:Y:S01]  /*10a60*/  LDGSTS.E [R0+0x1800c], desc[UR60][R182.64], !P5 ;  /* 0x1800c000b6007fae */ /* 0x000fe2000e92187c */
[----:B------:R-:W3:Y:S02]  /*10a70*/  LDC R18, c[0x0][0x230] ;  /* 0x00008c00ff127b82 */ /* 0x000ee40000000800 */
[----:B----4-:R-:W-:Y:S01]  /*10a80*/  VIADD R19, R19, 0xffffffeb ;  /* 0xffffffeb13137836 */ /* 0x010fe20000000000 */
[----:B------:R-:W-:Y:S01]  /*10a90*/  STL.64 [R1+0x1168], R242 ;  /* 0x001168f201007387 */ /* 0x000fe20000100a00 */
[----:B------:R-:W-:-:S03]  /*10aa0*/  VIADD R4, R29, 0xffffffe9 ;  /* 0xffffffe91d047836 */ /* 0x000fc60000000000 */
[----:B------:R4:W-:Y:S01]  /*10ab0*/  LDGSTS.E [R0+0x1c00c], desc[UR60][R176.64], !P5 ;  /* 0x1c00c000b0007fae */ /* 0x0009e2000e92187c */
[----:B-1----:R-:W-:Y:S01]  /*10ac0*/  VIADD R14, R22, 0xffffffea ;  /* 0xffffffea160e7836 */ /* 0x002fe20000000000 */
[----:B------:R-:W-:Y:S01]  /*10ad0*/  ISETP.GE.U32.AND P2, PT, R19, 0x7fffff6c, PT ;  /* 0x7fffff6c1300780c */ /* 0x000fe20003f46070 */
[----:B------:R-:W-:Y:S01]  /*10ae0*/  VIADD R15, R52, 0xffffffcb ;  /* 0xffffffcb340f7836 */ /* 0x000fe20000000000 */
[----:B------:R-:W-:Y:S01]  /*10af0*/  STL.64 [R1+0x1178], R230 ;  /* 0x001178e601007387 */ /* 0x000fe20000100a00 */
[----:B------:R-:W-:Y:S01]  /*10b00*/  ISETP.GE.U32.AND P4, PT, R4, 0x7fffff6a, PT ;  /* 0x7fffff6a0400780c */ /* 0x000fe20003f86070 */
[----:B------:R-:W1:Y:S02]  /*10b10*/  LDC R19, c[0x0][0x230] ;  /* 0x00008c00ff137b82 */ /* 0x000e640000000800 */
[----:B------:R-:W-:Y:S01]  /*10b20*/  STL.64 [R1+0x1348], R216 ;  /* 0x001348d801007387 */ /* 0x000fe20000100a00 */
[----:B----4-:R-:W-:-:S03]  /*10b30*/  IADD3 R0, R46, -0x18, RZ ;  /* 0xffffffe82e007810 */ /* 0x010fc60007ffe0ff */
[----:B------:R-:W-:Y:S01]  /*10b40*/  STL.64 [R1+0x1358], R208 ;  /* 0x001358d001007387 */ /* 0x000fe20000100a00 */
[----:B------:R-:W-:Y:S01]  /*10b50*/  ISETP.GE.U32.AND P3, PT, R14, 0x7fffff6b, PT ;  /* 0x7fffff6b0e00780c */ /* 0x000fe20003f66070 */
[----:B------:R-:W-:Y:S01]  /*10b60*/  IMAD R4, R10, 0x14, RZ ;  /* 0x000000140a047824 */ /* 0x000fe200078e02ff */
[----:B------:R-:W-:Y:S01]  /*10b70*/  ISETP.GE.U32.AND P5, PT, R0, 0x7fffff69, PT ;  /* 0x7fffff690000780c */ /* 0x000fe20003fa6070 */
[----:B------:R-:W-:Y:S01]  /*10b80*/  STL.64 [R1+0x1368], R192 ;  /* 0x001368c001007387 */ /* 0x000fe20000100a00 */
[----:B------:R-:W-:Y:S01]  /*10b90*/  LOP3.LUT R0, R12, 0x50, RZ, 0x3c, !PT ;  /* 0x000000500c007812 */ /* 0x000fe200078e3cff */
[----:B------:R-:W4:Y:S02]  /*10ba0*/  LDC R22, c[0x0][0x230] ;  /* 0x00008c00ff167b82 */ /* 0x000f240000000800 */
[----:B------:R-:W-:Y:S01]  /*10bb0*/  STL.64 [R1+0x1170], R240 ;  /* 0x001170f001007387 */ /* 0x000fe20000100a00 */
[----:B------:R-:W-:-:S03]  /*10bc0*/  VIADD R14, R55, 0xffffffca ;  /* 0xffffffca370e7836 */ /* 0x000fc60000000000 */
[----:B------:R2:W-:Y:S01]  /*10bd0*/  STL.64 [R1+0x1378], R182 ;  /* 0x001378b601007387 */ /* 0x0005e20000100a00 */
[----:B------:R-:W-:Y:S01]  /*10be0*/  VIADD R0, R0, UR58 ;  /* 0x0000003a00007c36 */ /* 0x000fe20008000000 */
[----:B------:R-:W-:Y:S01]  /*10bf0*/  ISETP.GE.U32.AND P6, PT, R15, 0x7fffff4c, PT ;  /* 0x7fffff4c0f00780c */ /* 0x000fe20003fc6070 */
[----:B------:R-:W4:Y:S01]  /*10c00*/  LDC R46, c[0x0][0x230] ;  /* 0x00008c00ff2e7b82 */ /* 0x000f220000000800 */
[----:B------:R-:W-:Y:S04]  /*10c10*/  STL.64 [R1+0x1180], R224 ;  /* 0x001180e001007387 */ /* 0x000fe80000100a00 */
[----:B------:R-:W-:Y:S01]  /*10c20*/  STL.64 [R1+0x1350], R214 ;  /* 0x001350d601007387 */ /* 0x000fe20000100a00 */
[----:B------:R-:W-:Y:S02]  /*10c30*/  ISETP.GE.U32.AND P1, PT, R14, 0x7fffff4b, PT ;  /* 0x7fffff4b0e00780c */ /* 0x000fe40003f26070 */
[----:B------:R-:W1:Y:S01]  /*10c40*/  LDC R15, c[0x0][0x230] ;  /* 0x00008c00ff0f7b82 */ /* 0x000e620000000800 */
[----:B------:R-:W-:Y:S01]  /*10c50*/  STL.64 [R1+0x1360], R198 ;  /* 0x001360c601007387 */ /* 0x000fe20000100a00 */
[----:B--2---:R-:W-:-:S03]  /*10c60*/  IMAD.WIDE R182, R4, 0x4, R6 ;  /* 0x0000000404b67825 */ /* 0x004fc600078e0206 */
[----:B------:R-:W-:Y:S01]  /*10c70*/  STL.64 [R1+0x1370], R184 ;  /* 0x001370b801007387 */ /* 0x000fe20000100a00 */
[----:B------:R-:W-:Y:S02]  /*10c80*/  IADD3 R14, R56, -0x37, RZ ;  /* 0xffffffc9380e7810 */ /* 0x000fe40007ffe0ff */
[----:B------:R-:W2:Y:S01]  /*10c90*/  LDC R29, c[0x0][0x230] ;  /* 0x00008c00ff1d7b82 */ /* 0x000ea20000000800 */
[----:B------:R3:W-:Y:S04]  /*10ca0*/  STL.64 [R1+0x1380], R176 ;  /* 0x001380b001007387 */ /* 0x0007e80000100a00 */
[----:B------:R4:W-:Y:S03]  /*10cb0*/  LDGSTS.E [R0], desc[UR60][R182.64], !P2 ;  /* 0x00000000b6007fae */ /* 0x0009e6000d12187c */
[----:B------:R-:W2:Y:S01]  /*10cc0*/  LDC R55, c[0x0][0x230] ;  /* 0x00008c00ff377b82 */ /* 0x000ea20000000800 */
[----:B---3--:R-:W-:-:S07]  /*10cd0*/  IMAD.WIDE R176, R4, 0x4, R2 ;  /* 0x0000000404b07825 */ /* 0x008fce00078e0202 */
[----:B------:R-:W3:Y:S01]  /*10ce0*/  LDC R52, c[0x0][0x230] ;  /* 0x00008c00ff347b82 */ /* 0x000ee20000000800 */
[----:B------:R-:W-:Y:S01]  /*10cf0*/  IMAD R4, R10, 0x15, RZ ;  /* 0x000000150a047824 */ /* 0x000fe200078e02ff */
[----:B------:R1:W-:Y:S01]  /*10d00*/  LDGSTS.E [R0+0x4000], desc[UR60][R176.64], !P2 ;  /* 0x04000000b0007fae */ /* 0x0003e2000d12187c */
[----:B------:R-:W-:Y:S02]  /*10d10*/  ISETP.GE.U32.AND P2, PT, R14, 0x7fffff4a, PT ;  /* 0x7fffff4a0e00780c */ /* 0x000fe40003f46070 */
[----:B------:R-:W-:-:S03]  /*10d20*/  IMAD.WIDE R192, R4, 0x4, R6 ;  /* 0x0000000404c07825 */ /* 0x000fc600078e0206 */
[----:B------:R-:W3:Y:S01]  /*10d30*/  LDC R56, c[0x0][0x230] ;  /* 0x00008c00ff387b82 */ /* 0x000ee20000000800 */
[----:B------:R-:W-:Y:S01]  /*10d40*/  IMAD.WIDE R184, R4, 0x4, R2 ;  /* 0x0000000404b87825 */ /* 0x000fe200078e0202 */
[----:B------:R4:W-:Y:S03]  /*10d50*/  STL.64 [R1+0xd88], R182 ;  /* 0x000d88b601007387 */ /* 0x0009e60000100a00 */
[----:B------:R-:W-:Y:S01]  /*10d60*/  IMAD R14, R10, 0x16, RZ ;  /* 0x000000160a0e7824 */ /* 0x000fe200078e02ff */
[----:B------:R2:W-:Y:S01]  /*10d70*/  LDGSTS.E [R0+0x4], desc[UR60][R192.64], !P3 ;  /* 0x00004000c0007fae */ /* 0x0005e2000d92187c */
[----:B------:R-:W-:Y:S02]  /*10d80*/  VIADD R4, R16, 0xffffffc8 ;  /* 0xffffffc810047836 */ /* 0x000fe40000000000 */
[----:B------:R-:W3:Y:S01]  /*10d90*/  LDC R16, c[0x0][0x230] ;  /* 0x00008c00ff107b82 */ /* 0x000ee20000000800 */
[----:B------:R1:W-:Y:S01]  /*10da0*/  STL.64 [R1+0xd90], R176 ;  /* 0x000d90b001007387 */ /* 0x0003e20000100a00 */
[----:B----4-:R-:W-:-:S03]  /*10db0*/  IMAD.WIDE R182, R14, 0x4, R6 ;  /* 0x000000040eb67825 */ /* 0x010fc600078e0206 */
[----:B------:R4:W-:Y:S01]  /*10dc0*/  LDGSTS.E [R0+0x4004], desc[UR60][R184.64], !P3 ;  /* 0x04004000b8007fae */ /* 0x0009e2000d92187c */
[----:B------:R-:W-:Y:S01]  /*10dd0*/  ISETP.GE.U32.AND P3, PT, R4, 0x7fffff49, PT ;  /* 0x7fffff490400780c */ /* 0x000fe20003f66070 */
[----:B------:R-:W-:Y:S02]  /*10de0*/  VIADD R4, R17, 0xffffffab ;  /* 0xffffffab11047836 */ /* 0x000fe40000000000 */
[----:B------:R4:W-:Y:S01]  /*10df0*/  LDGSTS.E [R0+0x8], desc[UR60][R182.64], !P4 ;  /* 0x00008000b6007fae */ /* 0x0009e2000e12187c */
[----:B------:R-:W3:Y:S01]  /*10e00*/  LDC R17, c[0x0][0x230] ;  /* 0x00008c00ff117b82 */ /* 0x000ee20000000800 */
[----:B-1----:R-:W-:-:S05]  /*10e10*/  IMAD.WIDE R176, R14, 0x4, R2 ;  /* 0x000000040eb07825 */ /* 0x002fca00078e0202 */
[----:B------:R1:W-:Y:S01]  /*10e20*/  LDGSTS.E [R0+0x4008], desc[UR60][R176.64], !P4 ;  /* 0x04008000b0007fae */ /* 0x0003e2000e12187c */
[----:B------:R-:W-:Y:S01]  /*10e30*/  ISETP.GE.U32.AND P4, PT, R4, 0x7fffff2c, PT ;  /* 0x7fffff2c0400780c */ /* 0x000fe20003f86070 */
[C---:B------:R-:W-:Y:S02]  /*10e40*/  IMAD R4, R10.reuse, 0x17, RZ ;  /* 0x000000170a047824 */ /* 0x040fe400078e02ff */
[----:B------:R2:W-:Y:S01]  /*10e50*/  STL.64 [R1+0xd98], R192 ;  /* 0x000d98c001007387 */ /* 0x0005e20000100a00 */
[----:B------:R-:W-:-:S03]  /*10e60*/  IMAD R14, R10, 0x34, RZ ;  /* 0x000000340a0e7824 */ /* 0x000fc600078e02ff */
[----:B------:R4:W-:Y:S01]  /*10e70*/  STL.64 [R1+0xda0], R184 ;  /* 0x000da0b801007387 */ /* 0x0009e20000100a00 */
[----:B--2---:R-:W-:-:S04]  /*10e80*/  IMAD.WIDE R192, R4, 0x4, R6 ;  /* 0x0000000404c07825 */ /* 0x004fc800078e0206 */
[----:B----4-:R-:W-:Y:S01]  /*10e90*/  IMAD.WIDE R184, R4, 0x4, R2 ;  /* 0x0000000404b87825 */ /* 0x010fe200078e0202 */
[----:B------:R2:W-:Y:S03]  /*10ea0*/  STL.64 [R1+0xda8], R182 ;  /* 0x000da8b601007387 */ /* 0x0005e60000100a00 */
[----:B------:R-:W-:Y:S01]  /*10eb0*/  VIADD R4, R15, 0xffffffaa ;  /* 0xffffffaa0f047836 */ /* 0x000fe20000000000 */
[----:B------:R-:W-:Y:S04]  /*10ec0*/  LDGSTS.E [R0+0xc], desc[UR60][R192.64], !P5 ;  /* 0x0000c000c0007fae */ /* 0x000fe8000e92187c */
[----:B------:R1:W-:Y:S01]  /*10ed0*/  STL.64 [R1+0xdb0], R176 ;  /* 0x000db0b001007387 */ /* 0x0003e20000100a00 */
[----:B--2---:R-:W-:-:S03]  /*10ee0*/  IMAD.WIDE R182, R14, 0x4, R6 ;  /* 0x000000040eb67825 */ /* 0x004fc600078e0206 */
[----:B------:R-:W-:Y:S01]  /*10ef0*/  LDGSTS.E [R0+0x400c], desc[UR60][R184.64], !P5 ;  /* 0x0400c000b8007fae */ /* 0x000fe2000e92187c */
[----:B------:R-:W-:Y:S01]  /*10f00*/  ISETP.GE.U32.AND P5, PT, R4, 0x7fffff2b, PT ;  /* 0x7fffff2b0400780c */ /* 0x000fe20003fa6070 */
[----:B------:R-:W-:Y:S02]  /*10f10*/  IMAD R4, R10, 0x35, RZ ;  /* 0x000000350a047824 */ /* 0x000fe400078e02ff */
[----:B------:R-:W-:Y:S01]  /*10f20*/  STL.64 [R1+0xdb8], R192 ;  /* 0x000db8c001007387 */ /* 0x000fe20000100a00 */
[----:B-1----:R-:W-:Y:S01]  /*10f30*/  IMAD.WIDE R176, R14, 0x4, R2 ;  /* 0x000000040eb07825 */ /* 0x002fe200078e0202 */
[----:B------:R-:W-:Y:S02]  /*10f40*/  IADD3 R14, R18, -0x57, RZ ;  /* 0xffffffa9120e7810 */ /* 0x000fe40007ffe0ff */
[----:B------:R-:W-:Y:S01]  /*10f50*/  STL.64 [R1+0xdc0], R184 ;  /* 0x000dc0b801007387 */ /* 0x000fe20000100a00 */
[----:B------:R-:W1:Y:S03]  /*10f60*/  LDC R18, c[0x0][0x230] ;  /* 0x00008c00ff127b82 */ /* 0x000e660000000800 */
[----:B------:R2:W-:Y:S04]  /*10f70*/  STL.64 [R1+0xf88], R182 ;  /* 0x000f88b601007387 */ /* 0x0005e80000100a00 */
[----:B------:R2:W-:Y:S04]  /*10f80*/  LDGSTS.E [R0+0x8000], desc[UR60][R182.64], !P6 ;  /* 0x08000000b6007fae */ /* 0x0005e8000f12187c */
[----:B------:R4:W-:Y:S04]  /*10f90*/  STL.64 [R1+0xf90], R176 ;  /* 0x000f90b001007387 */ /* 0x0009e80000100a00 */
[----:B------:R4:W-:Y:S01]  /*10fa0*/  LDGSTS.E [R0+0xc000], desc[UR60][R176.64], !P6 ;  /* 0x0c000000b0007fae */ /* 0x0009e2000f12187c */
[----:B------:R-:W-:Y:S01]  /*10fb0*/  ISETP.GE.U32.AND P6, PT, R14, 0x7fffff2a, PT ;  /* 0x7fffff2a0e00780c */ /* 0x000fe20003fc6070 */
[----:B---3--:R-:W-:-:S02]  /*10fc0*/  VIADD R14, R16, 0xffffffa8 ;  /* 0xffffffa8100e7836 */ /* 0x008fc40000000000 */
[----:B--2---:R-:W-:-:S05]  /*10fd0*/  IMAD.WIDE R182, R4, 0x4, R6 ;  /* 0x0000000404b67825 */ /* 0x004fca00078e0206 */
        /* <DEDUP_REMOVED lines=14> */
[C---:B--2---:R-:W-:Y:S01]  /*110c0*/  IMAD.WIDE R182, R14.reuse, 0x4, R6 ;  /* 0x000000040eb67825 */ /* 0x044fe200078e0206 */
[----:B------:R2:W-:Y:S03]  /*110d0*/  LDGSTS.E [R0+0xc008], desc[UR60][R184.64], !P2 ;  /* 0x0c008000b8007fae */ /* 0x0005e6000d12187c */
[----:B---3--:R-:W-:Y:S01]  /*110e0*/  IMAD.WIDE R176, R14, 0x4, R2 ;  /* 0x000000040eb07825 */ /* 0x008fe200078e0202 */
        /* <DEDUP_REMOVED lines=91> */
[----:B------:R-:W-:-:S03]  /*116a0*/  VIADD R14, R56, 0xffffffc5 ;  /* 0xffffffc5380e7836 */ /* 0x000fc60000000000 */
[----:B------:R3:W-:Y:S03]  /*116b0*/  STL.64 [R1+0x13c0], R176 ;  /* 0x0013c0b001007387 */ /* 0x0007e60000100a00 */
[----:B------:R-:W2:Y:S01]  /*116c0*/  LDC R29, c[0x0][0x230] ;  /* 0x00008c00ff1d7b82 */ /* 0x000ea20000000800 */
[----:B------:R1:W-:Y:S07]  /*116d0*/  LDGSTS.E [R0], desc[UR60][R182.64], !P2 ;  /* 0x00000000b6007fae */ /* 0x0003ee000d12187c */
[----:B------:R-:W2:Y:S01]  /*116e0*/  LDC R56, c[0x0][0x230] ;  /* 0x00008c00ff387b82 */ /* 0x000ea20000000800 */
[----:B---3--:R-:W-:-:S04]  /*116f0*/  IMAD.WIDE R176, R4, 0x4, R2 ;  /* 0x0000000404b07825 */ /* 0x008fc800078e0202 */
[----:B------:R-:W-:Y:S01]  /*11700*/  IMAD R4, R10, 0x19, RZ ;  /* 0x000000190a047824 */ /* 0x000fe200078e02ff */
[----:B------:R3:W-:Y:S01]  /*11710*/  LDGSTS.E [R0+0x4000], desc[UR60][R176.64], !P2 ;  /* 0x04000000b0007fae */ /* 0x0007e2000d12187c */
[----:B------:R-:W-:Y:S01]  /*11720*/  ISETP.GE.U32.AND P2, PT, R14, 0x7fffff46, PT ;  /* 0x7fffff460e00780c */ /* 0x000fe20003f46070 */
[----:B------:R-:W2:Y:S01]  /*11730*/  LDC R52, c[0x0][0x230] ;  /* 0x00008c00ff347b82 */ /* 0x000ea20000000800 */
[----:B------:R-:W-:-:S04]  /*11740*/  IMAD.WIDE R192, R4, 0x4, R6 ;  /* 0x0000000404c07825 */ /* 0x000fc800078e0206 */
[----:B------:R-:W-:Y:S01]  /*11750*/  IMAD.WIDE R184, R4, 0x4, R2 ;  /* 0x0000000404b87825 */ /* 0x000fe200078e0202 */
[----:B------:R1:W-:Y:S02]  /*11760*/  STL.64 [R1+0xdc8], R182 ;  /* 0x000dc8b601007387 */ /* 0x0003e40000100a00 */
[----:B------:R-:W2:Y:S01]  /*11770*/  LDC R55, c[0x0][0x230] ;  /* 0x00008c00ff377b82 */ /* 0x000ea20000000800 */
[----:B------:R-:W-:Y:S01]  /*11780*/  IMAD R14, R10, 0x1a, RZ ;  /* 0x0000001a0a0e7824 */ /* 0x000fe200078e02ff */
[----:B------:R4:W-:Y:S01]  /*11790*/  LDGSTS.E [R0+0x4], desc[UR60][R192.64], !P3 ;  /* 0x00004000c0007fae */ /* 0x0009e2000d92187c */
[----:B------:R-:W-:-:S03]  /*117a0*/  VIADD R4, R16, 0xffffffc4 ;  /* 0xffffffc410047836 */ /* 0x000fc60000000000 */
[----:B------:R3:W-:Y:S02]  /*117b0*/  STL.64 [R1+0xdd0], R176 ;  /* 0x000dd0b001007387 */ /* 0x0007e40000100a00 */
[----:B------:R-:W2:Y:S01]  /*117c0*/  LDC R16, c[0x0][0x230] ;  /* 0x00008c00ff107b82 */ /* 0x000ea20000000800 */
[----:B-1----:R-:W-:Y:S01]  /*117d0*/  IMAD.WIDE R182, R14, 0x4, R6 ;  /* 0x000000040eb67825 */ /* 0x002fe200078e0206 */
[----:B------:R1:W-:Y:S01]  /*117e0*/  LDGSTS.E [R0+0x4004], desc[UR60][R184.64], !P3 ;  /* 0x04004000b8007fae */ /* 0x0003e2000d92187c */
[----:B------:R-:W-:Y:S02]  /*117f0*/  ISETP.GE.U32.AND P3, PT, R4, 0x7fffff45, PT ;  /* 0x7fffff450400780c */ /* 0x000fe40003f66070 */
[----:B------:R-:W-:Y:S01]  /*11800*/  VIADD R4, R17, 0xffffffa7 ;  /* 0xffffffa711047836 */ /* 0x000fe20000000000 */
[----:B------:R1:W-:Y:S02]  /*11810*/  LDGSTS.E [R0+0x8], desc[UR60][R182.64], !P4 ;  /* 0x00008000b6007fae */ /* 0x0003e4000e12187c */
[----:B------:R-:W2:Y:S01]  /*11820*/  LDC R17, c[0x0][0x230] ;  /* 0x00008c00ff117b82 */ /* 0x000ea20000000800 */
[----:B---3--:R-:W-:-:S05]  /*11830*/  IMAD.WIDE R176, R14, 0x4, R2 ;  /* 0x000000040eb07825 */ /* 0x008fca00078e0202 */
[----:B------:R3:W-:Y:S01]  /*11840*/  LDGSTS.E [R0+0x4008], desc[UR60][R176.64], !P4 ;  /* 0x04008000b0007fae */ /* 0x0007e2000e12187c */
[----:B------:R-:W-:Y:S01]  /*11850*/  ISETP.GE.U32.AND P4, PT, R4, 0x7fffff28, PT ;  /* 0x7fffff280400780c */ /* 0x000fe20003f86070 */
[C---:B------:R-:W-:Y:S02]  /*11860*/  IMAD R4, R10.reuse, 0x1b, RZ ;  /* 0x0000001b0a047824 */ /* 0x040fe400078e02ff */
[----:B------:R4:W-:Y:S01]  /*11870*/  STL.64 [R1+0xdd8], R192 ;  /* 0x000dd8c001007387 */ /* 0x0009e20000100a00 */
[----:B------:R-:W-:-:S03]  /*11880*/  IMAD R14, R10, 0x38, RZ ;  /* 0x000000380a0e7824 */ /* 0x000fc600078e02ff */
[----:B------:R1:W-:Y:S01]  /*11890*/  STL.64 [R1+0xde0], R184 ;  /* 0x000de0b801007387 */ /* 0x0003e20000100a00 */
[----:B----4-:R-:W-:-:S04]  /*118a0*/  IMAD.WIDE R192, R4, 0x4, R6 ;  /* 0x0000000404c07825 */ /* 0x010fc800078e0206 */
[----:B-1----:R-:W-:Y:S01]  /*118b0*/  IMAD.WIDE R184, R4, 0x4, R2 ;  /* 0x0000000404b87825 */ /* 0x002fe200078e0202 */
[----:B------:R-:W-:Y:S01]  /*118c0*/  IADD3 R4, R15, -0x5a, RZ ;  /* 0xffffffa60f047810 */ /* 0x000fe20007ffe0ff */
[----:B------:R1:W-:Y:S04]  /*118d0*/  STL.64 [R1+0xde8], R182 ;  /* 0x000de8b601007387 */ /* 0x0003e80000100a00 */
[----:B------:R-:W-:Y:S04]  /*118e0*/  LDGSTS.E [R0+0xc], desc[UR60][R192.64], !P5 ;  /* 0x0000c000c0007fae */ /* 0x000fe8000e92187c */
[----:B------:R3:W-:Y:S01]  /*118f0*/  STL.64 [R1+0xdf0], R176 ;  /* 0x000df0b001007387 */ /* 0x0007e20000100a00 */
[----:B-1----:R-:W-:-:S03]  /*11900*/  IMAD.WIDE R182, R14, 0x4, R6 ;  /* 0x000000040eb67825 */ /* 0x002fc600078e0206 */
[----:B------:R-:W-:Y:S01]  /*11910*/  LDGSTS.E [R0+0x400c], desc[UR60][R184.64], !P5 ;  /* 0x0400c000b8007fae */ /* 0x000fe2000e92187c */
[----:B------:R-:W-:Y:S01]  /*11920*/  ISETP.GE.U32.AND P5, PT, R4, 0x7fffff27, PT ;  /* 0x7fffff270400780c */ /* 0x000fe20003fa6070 */
[----:B------:R-:W-:Y:S02]  /*11930*/  IMAD R4, R10, 0x39, RZ ;  /* 0x000000390a047824 */ /* 0x000fe400078e02ff */
[----:B------:R-:W-:Y:S01]  /*11940*/  STL.64 [R1+0xdf8], R192 ;  /* 0x000df8c001007387 */ /* 0x000fe20000100a00 */
[----:B---3--:R-:W-:-:S03]  /*11950*/  IMAD.WIDE R176, R14, 0x4, R2 ;  /* 0x000000040eb07825 */ /* 0x008fc600078e0202 */
[----:B------:R-:W-:Y:S01]  /*11960*/  STL.64 [R1+0xe00], R184 ;  /* 0x000e00b801007387 */ /* 0x000fe20000100a00 */
[----:B------:R-:W-:-:S03]  /*11970*/  VIADD R14, R18, 0xffffffa5 ;  /* 0xffffffa5120e7836 */ /* 0x000fc60000000000 */
[----:B------:R1:W-:Y:S01]  /*11980*/  STL.64 [R1+0xfc8], R182 ;  /* 0x000fc8b601007387 */ /* 0x0003e20000100a00 */
[----:B------:R-:W3:Y:S03]  /*11990*/  LDC R18, c[0x0][0x230] ;  /* 0x00008c00ff127b82 */ /* 0x000ee60000000800 */
[----:B------:R1:W-:Y:S04]  /*119a0*/  LDGSTS.E [R0+0x8000], desc[UR60][R182.64], !P6 ;  /* 0x08000000b6007fae */ /* 0x0003e8000f12187c */
[----:B------:R4:W-:Y:S04]  /*119b0*/  STL.64 [R1+0xfd0], R176 ;  /* 0x000fd0b001007387 */ /* 0x0009e80000100a00 */
[----:B------:R4:W-:Y:S01]  /*119c0*/  LDGSTS.E [R0+0xc000], desc[UR60][R176.64], !P6 ;  /* 0x0c000000b0007fae */ /* 0x0009e2000f12187c */
[----:B------:R-:W-:Y:S01]  /*119d0*/  ISETP.GE.U32.AND P6, PT, R14, 0x7fffff26, PT ;  /* 0x7fffff260e00780c */ /* 0x000fe20003fc6070 */
[----:B--2---:R-:W-:-:S02]  /*119e0*/  VIADD R14, R16, 0xffffffa4 ;  /* 0xffffffa4100e7836 */ /* 0x004fc40000000000 */
[----:B-1----:R-:W-:-:S05]  /*119f0*/  IMAD.WIDE R182, R4, 0x4, R6 ;  /* 0x0000000404b67825 */ /* 0x002fca00078e0206 */
        /* <DEDUP_REMOVED lines=14> */
[C---:B-1----:R-:W-:Y:S02]  /*11ae0*/  IMAD.WIDE R182, R14.reuse, 0x4, R6 ;  /* 0x000000040eb67825 */ /* 0x042fe400078e0206 */
[----:B------:R1:W-:Y:S02]  /*11af0*/  LDGSTS.E [R0+0xc008], desc[UR60][R184.64], !P2 ;  /* 0x0c008000b8007fae */ /* 0x0003e4000d12187c */
[----:B--2---:R-:W-:Y:S02]  /*11b00*/  IMAD.WIDE R176, R14, 0x4, R2 ;  /* 0x000000040eb07825 */ /* 0x004fe400078e0202 */
        /* <DEDUP_REMOVED lines=10> */
[----:B-1----:R-:W-:-:S04]  /*11bb0*/  IMAD.WIDE R184, R4, 0x4, R6 ;  /* 0x0000000404b87825 */ /* 0x002fc800078e0206 */
[----:B--2---:R-:W-:Y:S01]  /*11bc0*/  IMAD.WIDE R182, R4, 0x4, R2 ;  /* 0x0000000404b67825 */ /* 0x004fe200078e0202 */
[----:B------:R-:W-:Y:S03]  /*11bd0*/  LDGSTS.E [R0+0x10000], desc[UR60][R184.64], !P4 ;  /* 0x10000000b8007fae */ /* 0x000fe6000e12187c */
[----:B---3--:R-:W-:Y:S01]  /*11be0*/  IMAD.WIDE R176, R14, 0x4, R6 ;  /* 0x000000040eb07825 */ /* 0x008fe200078e0206 */
[----:B------:R-:W-:Y:S03]  /*11bf0*/  LDGSTS.E [R0+0x14000], desc[UR60][R182.64], !P4 ;  /* 0x14000000b6007fae */ /* 0x000fe6000e12187c */
[----:B------:R-:W-:Y:S01]  /*11c00*/  VIADD R4, R22, 0xffffff84 ;  /* 0xffffff8416047836 */ /* 0x000fe20000000000 */
[----:B------:R-:W-:Y:S01]  /*11c10*/  ISETP.GE.U32.AND P2, PT, R15, 0x7fffff08, PT ;  /* 0x7fffff080f00780c */ /* 0x000fe20003f46070 */
[----:B------:R-:W-:Y:S01]  /*11c20*/  LDGSTS.E [R0+0x10004], desc[UR60][R176.64], !P5 ;  /* 0x10004000b0007fae */ /* 0x000fe2000e92187c */
[----:B------:R-:W-:Y:S01]  /*11c30*/  VIADD R15, R18, 0xffffff85 ;  /* 0xffffff85120f7836 */ /* 0x000fe20000000000 */
[----:B------:R-:W1:Y:S02]  /*11c40*/  LDC R22, c[0x0][0x230] ;  /* 0x00008c00ff167b82 */ /* 0x000e640000000800 */
        /* <DEDUP_REMOVED lines=19> */
[C---:B------:R-:W-:Y:S01]  /*11d80*/  IMAD R17, R10.reuse, 0x7a, RZ ;  /* 0x0000007a0a117824 */ /* 0x040fe200078e02ff */
[----:B------:R-:W-:Y:S01]  /*11d90*/  LDGSTS.E [R0+0x1400c], desc[UR60][R224.64], !P1 ;  /* 0x1400c000e0007fae */ /* 0x000fe2000c92187c */
[----:B------:R-:W-:Y:S02]  /*11da0*/  IMAD.WIDE R214, R15, 0x4, R2 ;  /* 0x000000040fd67825 */ /* 0x000fe400078e0202 */
[----:B------:R-:W2:Y:S01]  /*11db0*/  LDC R15, c[0x0][0x230] ;  /* 0x00008c00ff0f7b82 */ /* 0x000ea20000000800 */
[----:B------:R-:W-:Y:S01]  /*11dc0*/  LDGSTS.E [R0+0x18000], desc[UR60][R216.64], !P2 ;  /* 0x18000000d8007fae */ /* 0x000fe2000d12187c */
[----:B------:R-:W-:Y:S02]  /*11dd0*/  IMAD R18, R10, 0x7b, RZ ;  /* 0x0000007b0a127824 */ /* 0x000fe400078e02ff */
[C---:B------:R-:W-:Y:S01]  /*11de0*/  IMAD.WIDE R208, R16.reuse, 0x4, R6 ;  /* 0x0000000410d07825 */ /* 0x040fe200078e0206 */
[----:B------:R-:W-:Y:S03]  /*11df0*/  LDGSTS.E [R0+0x1c000], desc[UR60][R214.64], !P2 ;  /* 0x1c000000d6007fae */ /* 0x000fe6000d12187c */
[----:B------:R-:W-:Y:S01]  /*11e00*/  IMAD.WIDE R198, R16, 0x4, R2 ;  /* 0x0000000410c67825 */ /* 0x000fe200078e0202 */
[----:B------:R-:W-:Y:S03]  /*11e10*/  LDGSTS.E [R0+0x18004], desc[UR60][R208.64], !P3 ;  /* 0x18004000d0007fae */ /* 0x000fe6000d92187c */
[----:B----4-:R-:W-:Y:S01]  /*11e20*/  VIADD R19, R19, 0xffffffe3 ;  /* 0xffffffe313137836 */ /* 0x010fe20000000000 */
[----:B------:R-:W-:Y:S01]  /*11e30*/  LDGSTS.E [R0+0x1c004], desc[UR60][R198.64], !P3 ;  /* 0x1c004000c6007fae */ /* 0x000fe2000d92187c */
[----:B------:R-:W-:-:S03]  /*11e40*/  IMAD.WIDE R192, R17, 0x4, R6 ;  /* 0x0000000411c07825 */ /* 0x000fc600078e0206 */
[----:B------:R-:W-:Y:S01]  /*11e50*/  STL.64 [R1+0x11e8], R242 ;  /* 0x0011e8f201007387 */ /* 0x000fe20000100a00 */
[----:B------:R-:W-:-:S04]  /*11e60*/  IMAD.WIDE R184, R17, 0x4, R2 ;  /* 0x0000000411b87825 */ /* 0x000fc800078e0202 */
[C---:B------:R-:W-:Y:S01]  /*11e70*/  IMAD.WIDE R182, R18.reuse, 0x4, R6 ;  /* 0x0000000412b67825 */ /* 0x040fe200078e0206 */
[----:B------:R-:W-:Y:S03]  /*11e80*/  LDGSTS.E [R0+0x18008], desc[UR60][R192.64], !P4 ;  /* 0x18008000c0007fae */ /* 0x000fe6000e12187c */
[----:B------:R-:W-:Y:S01]  /*11e90*/  IMAD.WIDE R176, R18, 0x4, R2 ;  /* 0x0000000412b07825 */ /* 0x000fe200078e0202 */
[----:B------:R-:W-:Y:S01]  /*11ea0*/  LDGSTS.E [R0+0x1c008], desc[UR60][R184.64], !P4 ;  /* 0x1c008000b8007fae */ /* 0x000fe2000e12187c */
[----:B------:R-:W-:Y:S01]  /*11eb0*/  ISETP.GE.U32.AND P3, PT, R19, 0x7fffff64, PT ;  /* 0x7fffff641300780c */ /* 0x000fe20003f66070 */
[----:B------:R-:W3:Y:S02]  /*11ec0*/  LDC R17, c[0x0][0x230] ;  /* 0x00008c00ff117b82 */ /* 0x000ee40000000800 */
[----:B------:R-:W-:Y:S01]  /*11ed0*/  LDGSTS.E [R0+0x1800c], desc[UR60][R182.64], !P5 ;  /* 0x1800c000b6007fae */ /* 0x000fe2000e92187c */
[----:B------:R-:W-:-:S03]  /*11ee0*/  VIADD R4, R29, 0xffffffe1 ;  /* 0xffffffe11d047836 */ /* 0x000fc60000000000 */
[----:B------:R4:W-:Y:S01]  /*11ef0*/  LDGSTS.E [R0+0x1c00c], desc[UR60][R176.64], !P5 ;  /* 0x1c00c000b0007fae */ /* 0x0009e2000e92187c */
[----:B-1----:R-:W-:Y:S01]  /*11f00*/  IADD3 R14, R22, -0x1e, RZ ;  /* 0xffffffe2160e7810 */ /* 0x002fe20007ffe0ff */
[----:B------:R-:W1:Y:S02]  /*11f10*/  LDC R16, c[0x0][0x230] ;  /* 0x00008c00ff107b82 */ /* 0x000e640000000800 */
[----:B------:R-:W-:Y:S04]  /*11f20*/  STL.64 [R1+0x11f8], R230 ;  /* 0x0011f8e601007387 */ /* 0x000fe80000100a00 */
[----:B------:R-:W-:Y:S01]  /*11f30*/  STL.64 [R1+0x13c8], R216 ;  /* 0x0013c8d801007387 */ /* 0x000fe20000100a00 */
[----:B------:R-:W-:Y:S01]  /*11f40*/  ISETP.GE.U32.AND P6, PT, R4, 0x7fffff62, PT ;  /* 0x7fffff620400780c */ /* 0x000fe20003fc6070 */
[----:B------:R-:W3:Y:S01]  /*11f50*/  LDC R19, c[0x0][0x230] ;  /* 0x00008c00ff137b82 */ /* 0x000ee20000000800 */
[----:B----4-:R-:W-:Y:S01]  /*11f60*/  VIADD R0, R46, 0xffffffe0 ;  /* 0xffffffe02e007836 */ /* 0x010fe20000000000 */
[----:B------:R-:W-:Y:S01]  /*11f70*/  STL.64 [R1+0x13d8], R208 ;  /* 0x0013d8d001007387 */ /* 0x000fe20000100a00 */
[----:B------:R-:W-:-:S03]  /*11f80*/  IMAD R4, R10, 0x1c, RZ ;  /* 0x0000001c0a047824 */ /* 0x000fc600078e02ff */
[----:B------:R-:W-:Y:S01]  /*11f90*/  STL.64 [R1+0x13e8], R192 ;  /* 0x0013e8c001007387 */ /* 0x000fe20000100a00 */
[----:B------:R-:W-:Y:S01]  /*11fa0*/  ISETP.GE.U32.AND P1, PT, R0, 0x7fffff61, PT ;  /* 0x7fffff610000780c */ /* 0x000fe20003f26070 */
[----:B------:R-:W4:Y:S01]  /*11fb0*/  LDC R18, c[0x0][0x230] ;  /* 0x00008c00ff127b82 */ /* 0x000f220000000800 */
[----:B------:R-:W-:Y:S01]  /*11fc0*/  LOP3.LUT R0, R12, 0x70, RZ, 0x3c, !PT ;  /* 0x000000700c007812 */ /* 0x000fe200078e3cff */
[----:B------:R-:W-:Y:S04]  /*11fd0*/  STL.64 [R1+0x11f0], R240 ;  /* 0x0011f0f001007387 */ /* 0x000fe80000100a00 */
[----:B------:R2:W-:Y:S01]  /*11fe0*/  STL.64 [R1+0x13f8], R182 ;  /* 0x0013f8b601007387 */ /* 0x0005e20000100a00 */
[----:B------:R-:W-:Y:S01]  /*11ff0*/  IMAD R91, R91, UR15, RZ ;  /* 0x0000000f5b5b7c24 */ /* 0x000fe2000f8e02ff */
[----:B------:R-:W-:Y:S01]  /*12000*/  ISETP.GE.U32.AND P2, PT, R14, 0x7fffff63, PT ;  /* 0x7fffff630e00780c */ /* 0x000fe20003f46070 */
[----:B------:R-:W4:Y:S01]  /*12010*/  LDC R22, c[0x0][0x230] ;  /* 0x00008c00ff167b82 */ /* 0x000f220000000800 */
[----:B------:R-:W-:Y:S01]  /*12020*/  STL.64 [R1+0x1200], R224 ;  /* 0x001200e001007387 */ /* 0x000fe20000100a00 */
[----:B------:R-:W-:Y:S01]  /*12030*/  VIADD R0, R0, UR58 ;  /* 0x0000003a00007c36 */ /* 0x000fe20008000000 */
[----:B------:R-:W-:-:S02]  /*12040*/  ULDC UR15, c[0x0][0x240] ;  /* 0x00009000000f7ab9 */ /* 0x000fc40000000800 */
[----:B------:R-:W-:Y:S04]  /*12050*/  STL.64 [R1+0x13d0], R214 ;  /* 0x0013d0d601007387 */ /* 0x000fe80000100a00 */
[----:B------:R-:W-:Y:S01]  /*12060*/  STL.64 [R1+0x13e0], R198 ;  /* 0x0013e0c601007387 */ /* 0x000fe20000100a00 */
[----:B--2---:R-:W-:-:S03]  /*12070*/  IMAD.WIDE R182, R4, 0x4, R6 ;  /* 0x0000000404b67825 */ /* 0x004fc600078e0206 */
[----:B------:R-:W-:Y:S01]  /*12080*/  STL.64 [R1+0x13f0], R184 ;  /* 0x0013f0b801007387 */ /* 0x000fe20000100a00 */
[----:B------:R-:W-:-:S03]  /*12090*/  VIADD R14, R52, 0xffffffc3 ;  /* 0xffffffc3340e7836 */ /* 0x000fc60000000000 */
[----:B------:R2:W-:Y:S04]  /*120a0*/  STL.64 [R1+0x1400], R176 ;  /* 0x001400b001007387 */ /* 0x0005e80000100a00 */
[----:B------:R1:W-:Y:S01]  /*120b0*/  LDGSTS.E [R0], desc[UR60][R182.64], !P3 ;  /* 0x00000000b6007fae */ /* 0x0003e2000d92187c */
[----:B------:R-:W-:Y:S01]  /*120c0*/  ISETP.GE.U32.AND P5, PT, R14, 0x7fffff44, PT ;  /* 0x7fffff440e00780c */ /* 0x000fe20003fa6070 */
[----:B--2---:R-:W-:-:S04]  /*120d0*/  IMAD.WIDE R176, R4, 0x4, R2 ;  /* 0x0000000404b07825 */ /* 0x004fc800078e0202 */
[----:B------:R-:W-:Y:S01]  /*120e0*/  VIADD R4, R56, 0xffffffc1 ;  /* 0xffffffc138047836 */ /* 0x000fe20000000000 */
[----:B------:R2:W-:Y:S01]  /*120f0*/  LDGSTS.E [R0+0x4000], desc[UR60][R176.64], !P3 ;  /* 0x04000000b0007fae */ /* 0x0005e2000d92187c */
[----:B------:R-:W-:-:S03]  /*12100*/  IADD3 R14, R55, -0x3e, RZ ;  /* 0xffffffc2370e7810 */ /* 0x000fc60007ffe0ff */
[----:B------:R-:W-:Y:S01]  /*12110*/  ISETP.GE.U32.AND P3, PT, R4, 0x7fffff42, PT ;  /* 0x7fffff420400780c */ /* 0x000fe20003f66070 */
[----:B------:R-:W-:Y:S01]  /*12120*/  IMAD R4, R10, 0x1d, RZ ;  /* 0x0000001d0a047824 */ /* 0x000fe200078e02ff */
[----:B------:R-:W-:Y:S01]  /*12130*/  ISETP.GE.U32.AND P4, PT, R14, 0x7fffff43, PT ;  /* 0x7fffff430e00780c */ /* 0x000fe20003f86070 */
[----:B------:R-:W-:Y:S02]  /*12140*/  IMAD R14, R10, 0x1e, RZ ;  /* 0x0000001e0a0e7824 */ /* 0x000fe400078e02ff */
[----:B------:R-:W-:-:S04]  /*12150*/  IMAD.WIDE R192, R4, 0x4, R6 ;  /* 0x0000000404c07825 */ /* 0x000fc800078e0206 */
[----:B------:R-:W-:Y:S01]  /*12160*/  IMAD.WIDE R184, R4, 0x4, R2 ;  /* 0x0000000404b87825 */ /* 0x000fe200078e0202 */
[----:B------:R1:W-:Y:S03]  /*12170*/  STL.64 [R1+0xe08], R182 ;  /* 0x000e08b601007387 */ /* 0x0003e60000100a00 */
[----:B------:R-:W-:Y:S01]  /*12180*/  VIADD R4, R15, 0xffffffc0 ;  /* 0xffffffc00f047836 */ /* 0x000fe20000000000 */
[----:B------:R-:W-:Y:S04]  /*12190*/  LDGSTS.E [R0+0x4], desc[UR60][R192.64], !P2 ;  /* 0x00004000c0007fae */ /* 0x000fe8000d12187c */
[----:B------:R2:W-:Y:S01]  /*121a0*/  STL.64 [R1+0xe10], R176 ;  /* 0x000e10b001007387 */ /* 0x0005e20000100a00 */
[----:B-1----:R-:W-:-:S03]  /*121b0*/  IMAD.WIDE R182, R14, 0x4, R6 ;  /* 0x000000040eb67825 */ /* 0x002fc600078e0206 */
[----:B------:R-:W-:Y:S01]  /*121c0*/  LDGSTS.E [R0+0x4004], desc[UR60][R184.64], !P2 ;  /* 0x04004000b8007fae */ /* 0x000fe2000d12187c */
[----:B------:R-:W-:Y:S01]  /*121d0*/  ISETP.GE.U32.AND P2, PT, R4, 0x7fffff41, PT ;  /* 0x7fffff410400780c */ /* 0x000fe20003f46070 */
[----:B------:R-:W-:Y:S02]  /*121e0*/  IMAD R4, R10, 0x1f, RZ ;  /* 0x0000001f0a047824 */ /* 0x000fe400078e02ff */
[----:B------:R-:W-:Y:S01]  /*121f0*/  STL.64 [R1+0xe18], R192 ;  /* 0x000e18c001007387 */ /* 0x000fe20000100a00 */
[----:B--2---:R-:W-:-:S03]  /*12200*/  IMAD.WIDE R176, R14, 0x4, R2 ;  /* 0x000000040eb07825 */ /* 0x004fc600078e0202 */
[----:B------:R-:W-:Y:S04]  /*12210*/  STL.64 [R1+0xe20], R184 ;  /* 0x000e20b801007387 */ /* 0x000fe80000100a00 */
[----:B------:R1:W-:Y:S04]  /*12220*/  STL.64 [R1+0xe28], R182 ;  /* 0x000e28b601007387 */ /* 0x0003e80000100a00 */
[----:B------:R1:W-:Y:S04]  /*12230*/  LDGSTS.E [R0+0x8], desc[UR60][R182.64], !P6 ;  /* 0x00008000b6007fae */ /* 0x0003e8000f12187c */
[----:B------:R2:W-:Y:S04]  /*12240*/  STL.64 [R1+0xe30], R176 ;  /* 0x000e30b001007387 */ /* 0x0005e80000100a00 */
[----:B------:R2:W-:Y:S01]  /*12250*/  LDGSTS.E [R0+0x4008], desc[UR60][R176.64], !P6 ;  /* 0x04008000b0007fae */ /* 0x0005e2000f12187c */
[----:B-1----:R-:W-:Y:S01]  /*12260*/  IMAD.WIDE R182, R4, 0x4, R6 ;  /* 0x0000000404b67825 */ /* 0x002fe200078e0206 */
[----:B------:R-:W-:-:S02]  /*12270*/  IADD3 R14, R16, -0x5d, RZ ;  /* 0xffffffa3100e7810 */ /* 0x000fc40007ffe0ff */
[----:B------:R-:W1:Y:S02]  /*12280*/  LDC R16, c[0x0][0x230] ;  /* 0x00008c00ff107b82 */ /* 0x000e640000000800 */
[----:B------:R4:W-:Y:S01]  /*12290*/  LDGSTS.E [R0+0xc], desc[UR60][R182.64], !P1 ;  /* 0x0000c000b6007fae */ /* 0x0009e2000c92187c */
[----:B--2---:R-:W-:-:S04]  /*122a0*/  IMAD.WIDE R176, R4, 0x4, R2 ;  /* 0x0000000404b07825 */ /* 0x004fc800078e0202 */
[----:B---3--:R-:W-:Y:S01]  /*122b0*/  VIADD R4, R17, 0xffffffa2 ;  /* 0xffffffa211047836 */ /* 0x008fe20000000000 */
[----:B------:R2:W-:Y:S01]  /*122c0*/  LDGSTS.E [R0+0x400c], desc[UR60][R176.64], !P1 ;  /* 0x0400c000b0007fae */ /* 0x0005e2000c92187c */
[----:B------:R-:W3:Y:S01]  /*122d0*/  LDC R17, c[0x0][0x230] ;  /* 0x00008c00ff117b82 */ /* 0x000ee20000000800 */
[----:B------:R-:W-:Y:S02]  /*122e0*/  ISETP.GE.U32.AND P6, PT, R14, 0x7fffff24, PT ;  /* 0x7fffff240e00780c */ /* 0x000fe40003fc6070 */
[----:B------:R-:W-:Y:S01]  /*122f0*/  ISETP.GE.U32.AND P1, PT, R4, 0x7fffff23, PT ;  /* 0x7fffff230400780c */ /* 0x000fe20003f26070 */
[C---:B------:R-:W-:Y:S02]  /*12300*/  IMAD R4, R10.reuse, 0x3c, RZ ;  /* 0x0000003c0a047824 */ /* 0x040fe400078e02ff */
[----:B------:R-:W-:Y:S01]  /*12310*/  IMAD R14, R10, 0x3d, RZ ;  /* 0x0000003d0a0e7824 */ /* 0x000fe200078e02ff */
[----:B------:R4:W-:Y:S01]  /*12320*/  STL.64 [R1+0xe38], R182 ;  /* 0x000e38b601007387 */ /* 0x0009e20000100a00 */
[----:B------:R-:W-:-:S03]  /*12330*/  IMAD.WIDE R192, R4, 0x4, R6 ;  /* 0x0000000404c07825 */ /* 0x000fc600078e0206 */
[----:B------:R2:W-:Y:S01]  /*12340*/  STL.64 [R1+0xe40], R176 ;  /* 0x000e40b001007387 */ /* 0x0005e20000100a00 */
[----:B------:R-:W-:-:S03]  /*12350*/  IMAD.WIDE R184, R4, 0x4, R2 ;  /* 0x0000000404b87825 */ /* 0x000fc600078e0202 */
[----:B------:R1:W-:Y:S01]  /*12360*/  LDGSTS.E [R0+0x8000], desc[UR60][R192.64], !P5 ;  /* 0x08000000c0007fae */ /* 0x0003e2000e92187c */
[----:B------:R-:W-:Y:S02]  /*12370*/  VIADD R4, R19, 0xffffffa0 ;  /* 0xffffffa013047836 */ /* 0x000fe40000000000 */
[C---:B----4-:R-:W-:Y:S01]  /*12380*/  IMAD.WIDE R182, R14.reuse, 0x4, R6 ;  /* 0x000000040eb67825 */ /* 0x050fe200078e0206 */
[----:B------:R4:W-:Y:S03]  /*12390*/  LDGSTS.E [R0+0xc000], desc[UR60][R184.64], !P5 ;  /* 0x0c000000b8007fae */ /* 0x0009e6000e92187c */
[----:B--2---:R-:W-:Y:S01]  /*123a0*/  IMAD.WIDE R176, R14, 0x4, R2 ;  /* 0x000000040eb07825 */ /* 0x004fe200078e0202 */
[----:B------:R2:W-:Y:S04]  /*123b0*/  LDGSTS.E [R0+0x8004], desc[UR60][R182.64], !P4 ;  /* 0x08004000b6007fae */ /* 0x0005e8000e12187c */
[----:B------:R3:W-:Y:S01]  /*123c0*/  LDGSTS.E [R0+0xc004], desc[UR60][R176.64], !P4 ;  /* 0x0c004000b0007fae */ /* 0x0007e2000e12187c */
[----:B------:R-:W-:Y:S01]  /*123d0*/  ISETP.GE.U32.AND P4, PT, R4, 0x7fffff21, PT ;  /* 0x7fffff210400780c */ /* 0x000fe20003f86070 */
[----:B------:R-:W-:-:S02]  /*123e0*/  IMAD R4, R10, 0x3e, RZ ;  /* 0x0000003e0a047824 */ /* 0x000fc400078e02ff */
[----:B------:R-:W-:Y:S01]  /*123f0*/  IMAD R14, R10, 0x3f, RZ ;  /* 0x0000003f0a0e7824 */ /* 0x000fe200078e02ff */
[----:B------:R1:W-:Y:S01]  /*12400*/  STL.64 [R1+0x1008], R192 ;  /* 0x001008c001007387 */ /* 0x0003e20000100a00 */
[----:B------:R-:W-:-:S03]  /*12410*/  VIADD R15, R18, 0xffffffa1 ;  /* 0xffffffa1120f7836 */ /* 0x000fc60000000000 */
[----:B------:R4:W-:Y:S04]  /*12420*/  STL.64 [R1+0x1010], R184 ;  /* 0x001010b801007387 */ /* 0x0009e80000100a00 */
[----:B------:R2:W-:Y:S01]  /*12430*/  STL.64 [R1+0x1018], R182 ;  /* 0x001018b601007387 */ /* 0x0005e20000100a00 */
[----:B-1----:R-:W-:-:S03]  /*12440*/  IMAD.WIDE R192, R4, 0x4, R6 ;  /* 0x0000000404c07825 */ /* 0x002fc600078e0206 */
[----:B------:R1:W-:Y:S01]  /*12450*/  STL.64 [R1+0x1020], R176 ;  /* 0x001020b001007387 */ /* 0x0003e20000100a00 */
[----:B----4-:R-:W-:-:S03]  /*12460*/  IMAD.WIDE R184, R4, 0x4, R2 ;  /* 0x0000000404b87825 */ /* 0x010fc600078e0202 */
[----:B------:R-:W-:Y:S01]  /*12470*/  LDGSTS.E [R0+0x8008], desc[UR60][R192.64], !P3 ;  /* 0x08008000c0007fae */ /* 0x000fe2000d92187c */
[C---:B--2---:R-:W-:Y:S01]  /*12480*/  IMAD.WIDE R182, R14.reuse, 0x4, R6 ;  /* 0x000000040eb67825 */ /* 0x044fe200078e0206 */
[----:B------:R-:W-:Y:S02]  /*12490*/  ISETP.GE.U32.AND P5, PT, R15, 0x7fffff22, PT ;  /* 0x7fffff220f00780c */ /* 0x000fe40003fa6070 */
[----:B------:R2:W-:Y:S01]  /*124a0*/  LDGSTS.E [R0+0xc008], desc[UR60][R184.64], !P3 ;  /* 0x0c008000b8007fae */ /* 0x0005e2000d92187c */
[----:B---3--:R-:W-:Y:S02]  /*124b0*/  VIADD R4, R17, 0xffffff82 ;  /* 0xffffff8211047836 */ /* 0x008fe40000000000 */
[----:B-1----:R-:W-:Y:S01]  /*124c0*/  IMAD.WIDE R176, R14, 0x4, R2 ;  /* 0x000000040eb07825 */ /* 0x002fe200078e0202 */
[----:B------:R-:W-:Y:S01]  /*124d0*/  IADD3 R15, R16, -0x7d, RZ ;  /* 0xffffff83100f7810 */ /* 0x000fe20007ffe0ff */
[----:B------:R1:W-:Y:S04]  /*124e0*/  LDGSTS.E [R0+0x800c], desc[UR60][R182.64], !P2 ;  /* 0x0800c000b6007fae */ /* 0x0003e8000d12187c */
[----:B------:R3:W-:Y:S01]  /*124f0*/  LDGSTS.E [R0+0xc00c], desc[UR60][R176.64], !P2 ;  /* 0x0c00c000b0007fae */ /* 0x0007e2000d12187c */
[----:B------:R-:W-:Y:S01]  /*12500*/  ISETP.GE.U32.AND P2, PT, R4, 0x7fffff03, PT ;  /* 0x7fffff030400780c */ /* 0x000fe20003f46070 */
[C---:B------:R-:W-:Y:S01]  /*12510*/  IMAD R4, R10.reuse, 0x5c, RZ ;  /* 0x0000005c0a047824 */ /* 0x040fe200078e02ff */
[----:B------:R-:W-:Y:S01]  /*12520*/  ISETP.GE.U32.AND P3, PT, R15, 0x7fffff04, PT ;  /* 0x7fffff040f00780c */ /* 0x000fe20003f66070 */
[----:B------:R-:W-:Y:S01]  /*12530*/  STL.64 [R1+0x1028], R192 ;  /* 0x001028c001007387 */ /* 0x000fe20000100a00 */
[----:B------:R-:W-:-:S03]  /*12540*/  IMAD R15, R10, 0x5d, RZ ;  /* 0x0000005d0a0f7824 */ /* 0x000fc600078e02ff */
[----:B------:R2:W-:Y:S01]  /*12550*/  STL.64 [R1+0x1030], R184 ;  /* 0x001030b801007387 */ /* 0x0005e20000100a00 */
[----:B------:R-:W-:-:S03]  /*12560*/  IMAD.WIDE R18, R15, 0x4, R2 ;  /* 0x000000040f127825 */ /* 0x000fc600078e0202 */
[----:B------:R1:W-:Y:S04]  /*12570*/  STL.64 [R1+0x1038], R182 ;  /* 0x001038b601007387 */ /* 0x0003e80000100a00 */
[----:B------:R3:W-:Y:S01]  /*12580*/  STL.64 [R1+0x1040], R176 ;  /* 0x001040b001007387 */ /* 0x0007e20000100a00 */
[----:B--2---:R-:W-:-:S04]  /*12590*/  IMAD.WIDE R184, R4, 0x4, R6 ;  /* 0x0000000404b87825 */ /* 0x004fc800078e0206 */
[----:B-1----:R-:W-:Y:S01]  /*125a0*/  IMAD.WIDE R182, R4, 0x4, R2 ;  /* 0x0000000404b67825 */ /* 0x002fe200078e0202 */
[----:B------:R-:W-:Y:S03]  /*125b0*/  STL.64 [R1+0x1208], R184 ;  /* 0x001208b801007387 */ /* 0x000fe60000100a00 */
[----:B---3--:R-:W-:Y:S01]  /*125c0*/  IMAD.WIDE R176, R15, 0x4, R6 ;  /* 0x000000040fb07825 */ /* 0x008fe200078e0206 */
[----:B------:R-:W-:Y:S04]  /*125d0*/  STL.64 [R1+0x1210], R182 ;  /* 0x001210b601007387 */ /* 0x000fe80000100a00 */
[----:B------:R1:W-:Y:S01]  /*125e0*/  STL.64 [R1+0x1218], R176 ;  /* 0x001218b001007387 */ /* 0x0003e20000100a00 */
[----:B------:R-:W-:-:S03]  /*125f0*/  IMAD R14, R167, R11, RZ ;  /* 0x0000000ba70e7224 */ /* 0x000fc600078e02ff */
[----:B------:R2:W-:Y:S01]  /*12600*/  STL.64 [R1+0x1220], R18 ;  /* 0x0012201201007387 */ /* 0x0005e20000100a00 */
[----:B------:R-:W-:-:S03]  /*12610*/  MOV R167, R150 ;  /* 0x0000009600a77202 */ /* 0x000fc60000000f00 */
[----:B------:R-:W3:Y:S04]  /*12620*/  LDL.LU R199, [R1+0x34] ;  /* 0x0000340001c77983 */ /* 0x000ee80000300800 */
[----:B------:R-:W-:Y:S04]  /*12630*/  LDGSTS.E [R0+0x10000], desc[UR60][R184.64], !P6 ;  /* 0x10000000b8007fae */ /* 0x000fe8000f12187c */
[----:B------:R-:W2:Y:S04]  /*12640*/  LDL.LU R198, [R1+0x30] ;  /* 0x0000300001c67983 */ /* 0x000ea80000300800 */
[----:B------:R-:W-:Y:S04]  /*12650*/  LDGSTS.E [R0+0x14000], desc[UR60][R182.64], !P6 ;  /* 0x14000000b6007fae */ /* 0x000fe8000f12187c */
[----:B------:R-:W4:Y:S04]  /*12660*/  LDL.LU R193, [R1+0x2c] ;  /* 0x00002c0001c17983 */ /* 0x000f280000300800 */
[----:B------:R1:W-:Y:S04]  /*12670*/  LDGSTS.E [R0+0x10004], desc[UR60][R176.64], !P1 ;  /* 0x10004000b0007fae */ /* 0x0003e8000c92187c */
[----:B------:R-:W3:Y:S04]  /*12680*/  LDL.LU R192, [R1+0x28] ;  /* 0x0000280001c07983 */ /* 0x000ee80000300800 */
[----:B------:R-:W4:Y:S01]  /*12690*/  LDL.LU R150, [R1+0x24] ;  /* 0x0000240001967983 */ /* 0x000f220000300800 */
[----:B-1----:R-:W-:-:S03]  /*126a0*/  IMAD.MOV.U32 R176, RZ, RZ, R151 ;  /* 0x000000ffffb07224 */ /* 0x002fc600078e0097 */
[----:B------:R2:W-:Y:S04]  /*126b0*/  LDGSTS.E [R0+0x14004], desc[UR60][R18.64], !P1 ;  /* 0x1400400012007fae */ /* 0x0005e8000c92187c */
[----:B------:R-:W4:Y:S04]  /*126c0*/  LDL.LU R151, [R1+0x20] ;  /* 0x0000200001977983 */ /* 0x000f280000300800 */
[----:B------:R-:W2:Y:S01]  /*126d0*/  LDL.LU R185, [R1+0x1c] ;  /* 0x00001c0001b97983 */ /* 0x000ea20000300800 */
[----:B------:R-:W-:-:S03]  /*126e0*/  IMAD R16, R10, 0x5e, RZ ;  /* 0x0000005e0a107824 */ /* 0x000fc600078e02ff */
[----:B------:R-:W4:Y:S01]  /*126f0*/  LDL.LU R184, [R1+0x18] ;  /* 0x0000180001b87983 */ /* 0x000f220000300800 */
[----:B------:R-:W-:-:S03]  /*12700*/  IMAD.WIDE R182, R16, 0x4, R6 ;  /* 0x0000000410b67825 */ /* 0x000fc600078e0206 */
[----:B------:R-:W4:Y:S04]  /*12710*/  LDL.LU R177, [R1+0xc] ;  /* 0x00000c0001b17983 */ /* 0x000f280000300800 */
[----:B------:R1:W-:Y:S01]  /*12720*/  STL.64 [R1+0x1228], R182 ;  /* 0x001228b601007387 */ /* 0x0003e20000100a00 */
[----:B------:R-:W-:Y:S02]  /*12730*/  IMAD.MOV.U32 R200, RZ, RZ, R167 ;  /* 0x000000ffffc87224 */ /* 0x000fe400078e00a7 */
[----:B---3--:R-:W-:Y:S01]  /*12740*/  IMAD R15, R192, UR32, RZ ;  /* 0x00000020c00f7c24 */ /* 0x008fe2000f8e02ff */
[----:B------:R-:W-:Y:S01]  /*12750*/  LEA R4, P6, R14, UR6, 0x2 ;  /* 0x000000060e047c11 */ /* 0x000fe2000f8c10ff */
[----:B------:R-:W3:Y:S01]  /*12760*/  LDL.LU R192, [R1+0x8] ;  /* 0x0000080001c07983 */ /* 0x000ee20000300800 */
[----:B--2---:R-:W-:Y:S01]  /*12770*/  IMAD R223, R185, UR32, RZ ;  /* 0x00000020b9df7c24 */ /* 0x004fe2000f8e02ff */
[----:B------:R-:W-:-:S02]  /*12780*/  MOV R209, R160 ;  /* 0x000000a000d17202 */ /* 0x000fc40000000f00 */
[----:B------:R-:W2:Y:S01]  /*12790*/  LDL.LU R185, [R1] ;  /* 0x0000000001b97983 */ /* 0x000ea20000300800 */
[----:B----4-:R-:W-:Y:S02]  /*127a0*/  IMAD R239, R184, UR32, RZ ;  /* 0x00000020b8ef7c24 */ /* 0x010fe4000f8e02ff */
[----:B------:R-:W-:Y:S01]  /*127b0*/  IMAD R19, R198, UR32, RZ ;  /* 0x00000020c6137c24 */ /* 0x000fe2000f8e02ff */
[----:B------:R1:W-:Y:S01]  /*127c0*/  LDGSTS.E [R0+0x10008], desc[UR60][R182.64], !P5 ;  /* 0x10008000b6007fae */ /* 0x0003e2000e92187c */
[----:B------:R-:W-:Y:S01]  /*127d0*/  IMAD R18, R177, UR32, RZ ;  /* 0x00000020b1127c24 */ /* 0x000fe2000f8e02ff */
[----:B------:R-:W-:Y:S01]  /*127e0*/  MOV R167, R72 ;  /* 0x0000004800a77202 */ /* 0x000fe20000000f00 */
[----:B------:R-:W-:Y:S01]  /*127f0*/  IMAD.MOV.U32 R177, RZ, RZ, R144 ;  /* 0x000000ffffb17224 */ /* 0x000fe200078e0090 */
[----:B------:R-:W-:Y:S01]  /*12800*/  ULDC UR6, c[0x0][0x240] ;  /* 0x0000900000067ab9 */ /* 0x000fe20000000800 */
[----:B------:R-:W-:Y:S02]  /*12810*/  IMAD.MOV.U32 R184, RZ, RZ, R143 ;  /* 0x000000ffffb87224 */ /* 0x000fe400078e008f */
[----:B------:R-:W-:Y:S01]  /*12820*/  IMAD.MOV.U32 R208, RZ, RZ, R177 ;  /* 0x000000ffffd07224 */ /* 0x000fe200078e00b1 */
[----:B------:R-:W-:-:S02]  /*12830*/  MOV R177, R104 ;  /* 0x0000006800b17202 */ /* 0x000fc40000000f00 */
[----:B------:R-:W4:Y:S01]  /*12840*/  LDL.LU R104, [R1+0x38] ;  /* 0x0000380001687983 */ /* 0x000f220000300800 */
[----:B------:R-:W-:Y:S02]  /*12850*/  IMAD.MOV.U32 R198, RZ, RZ, R64 ;  /* 0x000000ffffc67224 */ /* 0x000fe400078e0040 */
[----:B--2---:R-:W-:Y:S01]  /*12860*/  IMAD R52, R185, UR23, RZ ;  /* 0x00000017b9347c24 */ /* 0x004fe2000f8e02ff */
[----:B------:R-:W-:Y:S01]  /*12870*/  MOV R185, R184 ;  /* 0x000000b800b97202 */ /* 0x000fe20000000f00 */
[----:B------:R-:W-:Y:S02]  /*12880*/  IMAD.MOV.U32 R184, RZ, RZ, R95 ;  /* 0x000000ffffb87224 */ /* 0x000fe400078e005f */
[----:B------:R-:W-:Y:S01]  /*12890*/  IMAD.MOV.U32 R144, RZ, RZ, R142 ;  /* 0x000000ffff907224 */ /* 0x000fe200078e008e */
[----:B------:R-:W2:Y:S01]  /*128a0*/  LDL.LU R95, [R1+0x14] ;  /* 0x00001400015f7983 */ /* 0x000ea20000300800 */
[----:B------:R-:W-:Y:S01]  /*128b0*/  MOV R143, R128 ;  /* 0x00000080008f7202 */ /* 0x000fe20000000f00 */
[----:B------:R-:W-:-:S02]  /*128c0*/  VIADD R17, R22, 0xffffff81 ;  /* 0xffffff8116117836 */ /* 0x000fc40000000000 */
[----:B------:R-:W-:Y:S01]  /*128d0*/  IMAD R37, R37, UR6, RZ ;  /* 0x0000000625257c24 */ /* 0x000fe2000f8e02ff */
[----:B------:R-:W2:Y:S01]  /*128e0*/  LDL.LU R72, [R1+0x10] ;  /* 0x0000100001487983 */ /* 0x000ea20000300800 */
[----:B------:R-:W-:Y:S02]  /*128f0*/  IMAD.MOV.U32 R142, RZ, RZ, R120 ;  /* 0x000000ffff8e7224 */ /* 0x000fe400078e0078 */
[----:B------:R-:W-:Y:S01]  /*12900*/  IMAD.MOV.U32 R224, RZ, RZ, R208 ;  /* 0x000000ffffe07224 */ /* 0x000fe200078e00d0 */
[----:B------:R-:W2:Y:S01]  /*12910*/  LDL.LU R64, [R1+0x4] ;  /* 0x0000040001407983 */ /* 0x000ea20000300800 */
[----:B------:R-:W-:Y:S01]  /*12920*/  IMAD.MOV.U32 R128, RZ, RZ, R119 ;  /* 0x000000ffff807224 */ /* 0x000fe200078e0077 */
[----:B------:R-:W-:Y:S01]  /*12930*/  ISETP.GE.U32.AND P1, PT, R17, 0x7fffff02, PT ;  /* 0x7fffff021100780c */ /* 0x000fe20003f26070 */
[----:B------:R-:W-:Y:S01]  /*12940*/  IMAD R22, R193, UR32, RZ ;  /* 0x00000020c1167c24 */ /* 0x000fe2000f8e02ff */
[----:B------:R-:W3:Y:S01]  /*12950*/  LDL.LU R78, [R1+0x4c] ;  /* 0x00004c00014e7983 */ /* 0x000ee20000300800 */
[----:B------:R-:W-:Y:S01]  /*12960*/  IMAD.MOV.U32 R120, RZ, RZ, R111 ;  /* 0x000000ffff787224 */ /* 0x000fe200078e006f */
[----:B------:R-:W-:Y:S01]  /*12970*/  ULDC UR6, c[0x0][0x240] ;  /* 0x0000900000067ab9 */ /* 0x000fe20000000800 */
[----:B------:R-:W-:-:S02]  /*12980*/  IMAD.MOV.U32 R111, RZ, RZ, R96 ;  /* 0x000000ffff6f7224 */ /* 0x000fc400078e0060 */
[----:B------:R-:W-:Y:S01]  /*12990*/  IMAD R56, R162, UR37, RZ ;  /* 0x00000025a2387c24 */ /* 0x000fe2000f8e02ff */
[----:B------:R-:W-:Y:S01]  /*129a0*/  MOV R119, R110 ;  /* 0x0000006e00777202 */ /* 0x000fe20000000f00 */
[----:B------:R-:W-:Y:S02]  /*129b0*/  IMAD.MOV.U32 R225, RZ, RZ, R120 ;  /* 0x000000ffffe17224 */ /* 0x000fe400078e0078 */
[----:B------:R-:W-:Y:S02]  /*129c0*/  IMAD.MOV.U32 R160, RZ, RZ, R126 ;  /* 0x000000ffffa07224 */ /* 0x000fe400078e007e */
[----:B------:R-:W-:Y:S01]  /*129d0*/  IMAD R81, R81, UR24, RZ ;  /* 0x0000001851517c24 */ /* 0x000fe2000f8e02ff */
[----:B------:R-:W-:Y:S01]  /*129e0*/  ULDC UR24, c[0x0][0x240] ;  /* 0x0000900000187ab9 */ /* 0x000fe20000000800 */
[----:B------:R-:W-:Y:S02]  /*129f0*/  IMAD.MOV.U32 R230, RZ, RZ, R111 ;  /* 0x000000ffffe67224 */ /* 0x000fe400078e006f */
[----:B------:R-:W-:Y:S01]  /*12a00*/  IMAD R169, R169, UR13, RZ ;  /* 0x0000000da9a97c24 */ /* 0x000fe2000f8e02ff */
[----:B------:R-:W2:Y:S01]  /*12a10*/  LDL.LU R111, [R1+0x48] ;  /* 0x00004800016f7983 */ /* 0x000ea20000300800 */
[----:B------:R-:W-:Y:S01]  /*12a20*/  IMAD R17, R199, UR32, RZ ;  /* 0x00000020c7117c24 */ /* 0x000fe2000f8e02ff */
[----:B------:R-:W-:Y:S01]  /*12a30*/  ULDC UR13, c[0x0][0x240] ;  /* 0x00009000000d7ab9 */ /* 0x000fe20000000800 */
[----:B------:R-:W-:Y:S01]  /*12a40*/  IMAD.MOV.U32 R193, RZ, RZ, R93 ;  /* 0x000000ffffc17224 */ /* 0x000fe200078e005d */
[----:B------:R-:W-:Y:S01]  /*12a50*/  LEA.HI.X.SX32 R14, R14, UR7, 0x2, P6 ;  /* 0x000000070e0e7c11 */ /* 0x000fe2000b0f16ff */
[----:B------:R-:W-:-:S02]  /*12a60*/  IMAD R33, R33, UR30, RZ ;  /* 0x0000001e21217c24 */ /* 0x000fc4000f8e02ff */
[----:B------:R-:W-:Y:S02]  /*12a70*/  IMAD R29, R161, UR14, RZ ;  /* 0x0000000ea11d7c24 */ /* 0x000fe4000f8e02ff */
[----:B------:R-:W-:Y:S02]  /*12a80*/  IMAD.MOV.U32 R210, RZ, RZ, R176 ;  /* 0x000000ffffd27224 */ /* 0x000fe400078e00b0 */
[----:B------:R-:W-:Y:S02]  /*12a90*/  IMAD R25, R25, UR31, RZ ;  /* 0x0000001f19197c24 */ /* 0x000fe4000f8e02ff */
[----:B------:R-:W-:Y:S02]  /*12aa0*/  IMAD R49, R49, UR28, RZ ;  /* 0x0000001c31317c24 */ /* 0x000fe4000f8e02ff */
[----:B------:R-:W-:Y:S01]  /*12ab0*/  IMAD R65, R65, UR26, RZ ;  /* 0x0000001a41417c24 */ /* 0x000fe2000f8e02ff */
[----:B------:R-:W-:Y:S01]  /*12ac0*/  ULDC UR26, c[0x0][0x240] ;  /* 0x00009000001a7ab9 */ /* 0x000fe20000000800 */
[----:B------:R-:W-:-:S02]  /*12ad0*/  IMAD.MOV.U32 R96, RZ, RZ, R63 ;  /* 0x000000ffff607224 */ /* 0x000fc400078e003f */
[----:B------:R-:W-:Y:S02]  /*12ae0*/  IMAD R41, R41, UR29, RZ ;  /* 0x0000001d29297c24 */ /* 0x000fe4000f8e02ff */
[----:B------:R-:W-:Y:S01]  /*12af0*/  IMAD R137, R137, UR17, RZ ;  /* 0x0000001189897c24 */ /* 0x000fe2000f8e02ff */
[----:B------:R-:W-:Y:S01]  /*12b00*/  ULDC UR17, c[0x0][0x240] ;  /* 0x0000900000117ab9 */ /* 0x000fe20000000800 */
[----:B------:R-:W-:Y:S01]  /*12b10*/  IMAD.MOV.U32 R9, RZ, RZ, R198 ;  /* 0x000000ffff097224 */ /* 0x000fe200078e00c6 */
[----:B------:R-:W-:Y:S01]  /*12b20*/  MOV R247, R177 ;  /* 0x000000b100f77202 */ /* 0x000fe20000000f00 */
[----:B------:R-:W-:Y:S01]  /*12b30*/  IMAD.MOV.U32 R208, RZ, RZ, R77 ;  /* 0x000000ffffd07224 */ /* 0x000fe200078e004d */
[----:B------:R-:W-:Y:S01]  /*12b40*/  ULDC UR28, c[0x0][0x240] ;  /* 0x00009000001c7ab9 */ /* 0x000fe20000000800 */
[----:B------:R-:W-:Y:S01]  /*12b50*/  IMAD R74, R74, UR46, RZ ;  /* 0x0000002e4a4a7c24 */ /* 0x000fe2000f8e02ff */
[----:B------:R-:W-:Y:S01]  /*12b60*/  ULDC UR46, c[0x0][0x240] ;  /* 0x00009000002e7ab9 */ /* 0x000fe20000000800 */
[----:B------:R-:W-:Y:S01]  /*12b70*/  IMAD.MOV.U32 R250, RZ, RZ, R233 ;  /* 0x000000fffffa7224 */ /* 0x000fe200078e00e9 */
[----:B------:R-:W-:Y:S01]  /*12b80*/  ULDC UR37, c[0x0][0x240] ;  /* 0x0000900000257ab9 */ /* 0x000fe20000000800 */
[----:B------:R-:W-:Y:S01]  /*12b90*/  IMAD R57, R57, UR27, RZ ;  /* 0x0000001b39397c24 */ /* 0x000fe2000f8e02ff */
[----:B------:R-:W-:Y:S01]  /*12ba0*/  ULDC UR7, c[0x0][0x240] ;  /* 0x0000900000077ab9 */ /* 0x000fe20000000800 */
[----:B------:R-:W-:-:S02]  /*12bb0*/  IMAD.MOV.U32 R251, RZ, RZ, R232 ;  /* 0x000000fffffb7224 */ /* 0x000fc400078e00e8 */
[----:B------:R-:W-:Y:S02]  /*12bc0*/  IMAD R73, R73, UR25, RZ ;  /* 0x0000001949497c24 */ /* 0x000fe4000f8e02ff */
[----:B------:R-:W-:Y:S01]  /*12bd0*/  IMAD R44, R44, UR5, RZ ;  /* 0x000000052c2c7c24 */ /* 0x000fe2000f8e02ff */
[----:B------:R-:W-:Y:S01]  /*12be0*/  ULDC UR5, c[0x0][0x240] ;  /* 0x0000900000057ab9 */ /* 0x000fe20000000800 */
[----:B------:R-:W-:Y:S01]  /*12bf0*/  IMAD R58, R58, UR48, RZ ;  /* 0x000000303a3a7c24 */ /* 0x000fe2000f8e02ff */
[----:B------:R-:W-:Y:S01]  /*12c00*/  ULDC UR48, c[0x0][0x240] ;  /* 0x0000900000307ab9 */ /* 0x000fe20000000800 */
[----:B------:R-:W-:Y:S01]  /*12c10*/  IMAD R97, R97, UR22, RZ ;  /* 0x0000001661617c24 */ /* 0x000fe2000f8e02ff */
[----:B------:R-:W-:Y:S01]  /*12c20*/  ULDC UR22, c[0x0][0x240] ;  /* 0x0000900000167ab9 */ /* 0x000fe20000000800 */
[----:B------:R-:W-:Y:S02]  /*12c30*/  IMAD R105, R105, UR21, RZ ;  /* 0x0000001569697c24 */ /* 0x000fe4000f8e02ff */
[----:B------:R-:W-:Y:S01]  /*12c40*/  IMAD R113, R113, UR20, RZ ;  /* 0x0000001471717c24 */ /* 0x000fe2000f8e02ff */
[----:B------:R-:W-:Y:S01]  /*12c50*/  ULDC UR20, c[0x0][0x240] ;  /* 0x0000900000147ab9 */ /* 0x000fe20000000800 */
[----:B------:R-:W-:-:S02]  /*12c60*/  IMAD R121, R121, UR19, RZ ;  /* 0x0000001379797c24 */ /* 0x000fc4000f8e02ff */
[----:B------:R-:W-:Y:S01]  /*12c70*/  IMAD R129, R129, UR18, RZ ;  /* 0x0000001281817c24 */ /* 0x000fe2000f8e02ff */
[----:B------:R-:W-:Y:S01]  /*12c80*/  ULDC UR18, c[0x0][0x240] ;  /* 0x0000900000127ab9 */ /* 0x000fe20000000800 */
[----:B------:R-:W-:Y:S01]  /*12c90*/  IMAD R145, R145, UR16, RZ ;  /* 0x0000001091917c24 */ /* 0x000fe2000f8e02ff */
[----:B------:R-:W-:Y:S01]  /*12ca0*/  ULDC UR16, c[0x0][0x240] ;  /* 0x0000900000107ab9 */ /* 0x000fe20000000800 */
[----:B------:R-:W-:Y:S02]  /*12cb0*/  IMAD R30, R30, UR12, RZ ;  /* 0x0000000c1e1e7c24 */ /* 0x000fe4000f8e02ff */
[----:B------:R-:W-:Y:S02]  /*12cc0*/  IMAD R31, R31, UR11, RZ ;  /* 0x0000000b1f1f7c24 */ /* 0x000fe4000f8e02ff */
[----:B------:R-:W-:Y:S02]  /*12cd0*/  IMAD R32, R32, UR10, RZ ;  /* 0x0000000a20207c24 */ /* 0x000fe4000f8e02ff */
[----:B------:R-:W-:Y:S01]  /*12ce0*/  IMAD R170, R170, UR36, RZ ;  /* 0x00000024aaaa7c24 */ /* 0x000fe2000f8e02ff */
[----:B------:R-:W-:Y:S01]  /*12cf0*/  ULDC UR36, c[0x0][0x240] ;  /* 0x0000900000247ab9 */ /* 0x000fe20000000800 */
[----:B------:R-:W-:-:S02]  /*12d00*/  IMAD R40, R40, UR9, RZ ;  /* 0x0000000928287c24 */ /* 0x000fc4000f8e02ff */
[----:B------:R-:W-:Y:S02]  /*12d10*/  IMAD R35, R35, UR8, RZ ;  /* 0x0000000823237c24 */ /* 0x000fe4000f8e02ff */
[----:B------:R-:W-:Y:S01]  /*12d20*/  IMAD R38, R38, UR55, RZ ;  /* 0x0000003726267c24 */ /* 0x000fe2000f8e02ff */
[----:B------:R-:W-:Y:S01]  /*12d30*/  ULDC UR55, c[0x0][0x240] ;  /* 0x0000900000377ab9 */ /* 0x000fe20000000800 */
[----:B------:R-:W-:Y:S02]  /*12d40*/  IMAD R39, R39, UR54, RZ ;  /* 0x0000003627277c24 */ /* 0x000fe4000f8e02ff */
        /* <DEDUP_REMOVED lines=8> */
[----:B------:R-:W-:Y:S02]  /*12dd0*/  IMAD R66, R66, UR47, RZ ;  /* 0x0000002f42427c24 */ /* 0x000fe4000f8e02ff */
[----:B------:R-:W-:Y:S02]  /*12de0*/  IMAD R26, R26, UR52, RZ ;  /* 0x000000341a1a7c24 */ /* 0x000fe4000f8e02ff */
[----:B------:R-:W-:Y:S02]  /*12df0*/  IMAD R42, R42, UR50, RZ ;  /* 0x000000322a2a7c24 */ /* 0x000fe4000f8e02ff */
[----:B------:R-:W-:Y:S02]  /*12e00*/  IMAD R150, R150, UR32, RZ ;  /* 0x0000002096967c24 */ /* 0x000fe4000f8e02ff */
[----:B------:R-:W-:Y:S01]  /*12e10*/  IMAD R151, R151, UR32, RZ ;  /* 0x0000002097977c24 */ /* 0x000fe2000f8e02ff */
[----:B------:R-:W-:Y:S01]  /*12e20*/  ULDC UR32, c[0x0][0x240] ;  /* 0x0000900000207ab9 */ /* 0x000fe20000000800 */
[----:B------:R-:W-:Y:S01]  /*12e30*/  IMAD R82, R82, UR45, RZ ;  /* 0x0000002d52527c24 */ /* 0x000fe2000f8e02ff */
[----:B------:R-:W-:Y:S01]  /*12e40*/  MOV R216, R185 ;  /* 0x000000b900d87202 */ /* 0x000fe20000000f00 */
[----:B------:R-:W-:Y:S01]  /*12e50*/  IMAD R90, R90, UR57, RZ ;  /* 0x000000395a5a7c24 */ /* 0x000fe2000f8e02ff */
[----:B------:R-:W-:Y:S01]  /*12e60*/  ULDC UR51, c[0x0][0x240] ;  /* 0x0000900000337ab9 */ /* 0x000fe20000000800 */
        /* <DEDUP_REMOVED lines=16> */
[----:B------:R-:W-:Y:S01]  /*12f70*/  ULDC UR23, c[0x0][0x240] ;  /* 0x0000900000177ab9 */ /* 0x000fe20000000800 */
[----:B---3--:R-:W-:Y:S01]  /*12f80*/  IMAD R120, R78, UR15, RZ ;  /* 0x0000000f4e787c24 */ /* 0x008fe2000f8e02ff */
[----:B------:R-:W-:Y:S01]  /*12f90*/  ULDC UR44, c[0x0][0x240] ;  /* 0x00009000002c7ab9 */ /* 0x000fe20000000800 */
[----:B------:R-:W3:Y:S01]  /*12fa0*/  LDL.LU R78, [R1+0x44] ;  /* 0x00004400014e7983 */ /* 0x000ee20000300800 */
[----:B------:R-:W-:Y:S01]  /*12fb0*/  IMAD.MOV.U32 R110, RZ, RZ, R71 ;  /* 0x000000ffff6e7224 */ /* 0x000fe200078e0047 */
[----:B------:R-:W-:Y:S01]  /*12fc0*/  ULDC UR39, c[0x0][0x240] ;  /* 0x0000900000277ab9 */ /* 0x000fe20000000800 */
[----:B------:R-:W-:Y:S01]  /*12fd0*/  IMAD.MOV.U32 R199, RZ, RZ, R134 ;  /* 0x000000ffffc77224 */ /* 0x000fe200078e0086 */
[----:B------:R-:W-:Y:S01]  /*12fe0*/  ULDC UR21, c[0x0][0x240] ;  /* 0x0000900000157ab9 */ /* 0x000fe20000000800 */
[----:B------:R-:W-:Y:S01]  /*12ff0*/  IMAD R93, R163, UR6, RZ ;  /* 0x00000006a35d7c24 */ /* 0x000fe2000f8e02ff */
[----:B------:R-:W-:Y:S01]  /*13000*/  MOV R234, R110 ;  /* 0x0000006e00ea7202 */ /* 0x000fe20000000f00 */
[----:B------:R-:W-:Y:S01]  /*13010*/  IMAD.WIDE R162, R16, 0x4, R2 ;  /* 0x0000000410a27825 */ /* 0x000fe200078e0202 */
[----:B------:R-:W-:Y:S01]  /*13020*/  ULDC UR6, c[0x0][0x240] ;  /* 0x0000900000067ab9 */ /* 0x000fe20000000800 */
[----:B------:R-:W-:Y:S01]  /*13030*/  ULDC UR19, c[0x0][0x240] ;  /* 0x0000900000137ab9 */ /* 0x000fe20000000800 */
[----:B------:R-:W-:Y:S01]  /*13040*/  ULDC UR14, c[0x0][0x240] ;  /* 0x00009000000e7ab9 */ /* 0x000fe20000000800 */
[----:B------:R-:W-:Y:S01]  /*13050*/  IMAD.MOV.U32 R240, RZ, RZ, R230 ;  /* 0x000000fffff07224 */ /* 0x000fe200078e00e6 */
[----:B------:R-:W-:Y:S01]  /*13060*/  MOV R230, R224 ;  /* 0x000000e000e67202 */ /* 0x000fe20000000f00 */
[----:B------:R-:W-:Y:S01]  /*13070*/  IMAD.MOV.U32 R224, RZ, RZ, R199 ;  /* 0x000000ffffe07224 */ /* 0x000fe200078e00c7 */
[----:B------:R4:W-:Y:S01]  /*13080*/  LDGSTS.E [R0+0x14008], desc[UR60][R162.64], !P5 ;  /* 0x14008000a2007fae */ /* 0x0009e2000e92187c */
[----:B------:R-:W-:Y:S01]  /*13090*/  IMAD.MOV.U32 R226, RZ, RZ, R119 ;  /* 0x000000ffffe27224 */ /* 0x000fe200078e0077 */
[----:B------:R-:W-:Y:S01]  /*130a0*/  ULDC UR12, c[0x0][0x240] ;  /* 0x00009000000c7ab9 */ /* 0x000fe20000000800 */
[----:B------:R-:W-:Y:S01]  /*130b0*/  IMAD.MOV.U32 R199, RZ, RZ, R101 ;  /* 0x000000ffffc77224 */ /* 0x000fe200078e0065 */
[----:B------:R-:W-:Y:S01]  /*130c0*/  ULDC UR11, c[0x0][0x240] ;  /* 0x00009000000b7ab9 */ /* 0x000fe20000000800 */
[----:B------:R-:W-:Y:S01]  /*130d0*/  IMAD.MOV.U32 R249, RZ, RZ, R234 ;  /* 0x000000fffff97224 */ /* 0x000fe200078e00ea */
[----:B------:R-:W-:Y:S01]  /*130e0*/  ULDC UR10, c[0x0][0x240] ;  /* 0x00009000000a7ab9 */ /* 0x000fe20000000800 */
[----:B------:R-:W-:-:S02]  /*130f0*/  IMAD R55, R192, UR24, RZ ;  /* 0x00000018c0377c24 */ /* 0x000fc4000f8e02ff */
[----:B------:R-:W-:Y:S01]  /*13100*/  IMAD R107, R107, UR13, RZ ;  /* 0x0000000d6b6b7c24 */ /* 0x000fe2000f8e02ff */
[----:B------:R-:W-:Y:S01]  /*13110*/  ULDC UR13, c[0x0][0x240] ;  /* 0x00009000000d7ab9 */ /* 0x000fe20000000800 */
[----:B------:R-:W-:Y:S01]  /*13120*/  IMAD.MOV.U32 R234, RZ, RZ, R160 ;  /* 0x000000ffffea7224 */ /* 0x000fe200078e00a0 */
[-C--:B------:R-:W-:Y:S01]  /*13130*/  LEA R160, P5, R18, R4.reuse, 0x2 ;  /* 0x0000000412a07211 */ /* 0x080fe200078a10ff */
[----:B------:R-:W-:Y:S02]  /*13140*/  IMAD.MOV.U32 R192, RZ, RZ, R103 ;  /* 0x000000ffffc07224 */ /* 0x000fe400078e0067 */
[----:B------:R-:W-:Y:S01]  /*13150*/  IMAD R63, R178, UR35, RZ ;  /* 0x00000023b23f7c24 */ /* 0x000fe2000f8e02ff */
[----:B------:R-:W-:Y:S01]  /*13160*/  MOV R178, R199 ;  /* 0x000000c700b27202 */ /* 0x000fe20000000f00 */
[----:B------:R-:W-:Y:S01]  /*13170*/  IMAD.MOV.U32 R241, RZ, RZ, R226 ;  /* 0x000000fffff17224 */ /* 0x000fe200078e00e2 */
[----:B------:R-:W-:Y:S01]  /*13180*/  LEA R16, P6, R17, R4, 0x2 ;  /* 0x0000000411107211 */ /* 0x000fe200078c10ff */
[----:B------:R-:W-:Y:S01]  /*13190*/  IMAD.MOV.U32 R226, RZ, RZ, R225 ;  /* 0x000000ffffe27224 */ /* 0x000fe200078e00e1 */
[----:B------:R-:W-:Y:S01]  /*131a0*/  LEA.HI.X.SX32 R161, R18, R14, 0x2, P5 ;  /* 0x0000000e12a17211 */ /* 0x000fe200028f16ff */
[----:B------:R-:W-:Y:S01]  /*131b0*/  IMAD.MOV.U32 R176, RZ, RZ, R118 ;  /* 0x000000ffffb07224 */ /* 0x000fe200078e0076 */
[----:B------:R-:W-:Y:S01]  /*131c0*/  ULDC UR35, c[0x0][0x240] ;  /* 0x0000900000237ab9 */ /* 0x000fe20000000800 */
[----:B------:R-:W-:Y:S01]  /*131d0*/  IMAD.MOV.U32 R225, RZ, RZ, R209 ;  /* 0x000000ffffe17224 */ /* 0x000fe200078e00d1 */
[----:B------:R-:W-:Y:S01]  /*131e0*/  MOV R209, R68 ;  /* 0x0000004400d17202 */ /* 0x000fe20000000f00 */
[----:B------:R-:W-:Y:S01]  /*131f0*/  IMAD.MOV.U32 R243, RZ, RZ, R224 ;  /* 0x000000fffff37224 */ /* 0x000fe200078e00e0 */
[----:B------:R-:W-:Y:S01]  /*13200*/  ULDC UR24, c[0x0][0x240] ;  /* 0x0000900000187ab9 */ /* 0x000fe20000000800 */
[----:B------:R-:W-:Y:S01]  /*13210*/  IMAD.MOV.U32 R199, RZ, RZ, R192 ;  /* 0x000000ffffc77224 */ /* 0x000fe200078e00c0 */
[----:B------:R-:W-:Y:S01]  /*13220*/  LEA R192, P5, R33, R4, 0x2 ;  /* 0x0000000421c07211 */ /* 0x000fe200078a10ff */
[----:B------:R-:W-:Y:S01]  /*13230*/  IMAD.MOV.U32 R224, RZ, RZ, R112 ;  /* 0x000000ffffe07224 */ /* 0x000fe200078e0070 */
[----:B------:R-:W-:Y:S01]  /*13240*/  LEA.HI.X.SX32 R17, R17, R14, 0x2, P6 ;  /* 0x0000000e11117211 */ /* 0x000fe200030f16ff */
[----:B------:R-:W-:Y:S01]  /*13250*/  IMAD.MOV.U32 R242, RZ, RZ, R225 ;  /* 0x000000fffff27224 */ /* 0x000fe200078e00e1 */
[----:B------:R-:W-:Y:S01]  /*13260*/  MOV R225, R102 ;  /* 0x0000006600e17202 */ /* 0x000fe20000000f00 */
[----:B------:R-:W-:Y:S01]  /*13270*/  IMAD.MOV.U32 R198, RZ, RZ, R193 ;  /* 0x000000ffffc67224 */ /* 0x000fe200078e00c1 */
[----:B------:R-:W-:Y:S01]  /*13280*/  LEA.HI.X.SX32 R193, R33, R14, 0x2, P5 ;  /* 0x0000000e21c17211 */ /* 0x000fe200028f16ff */
[----:B-1----:R-:W-:Y:S01]  /*13290*/  IMAD.MOV.U32 R182, RZ, RZ, R224 ;  /* 0x000000ffffb67224 */ /* 0x002fe200078e00e0 */
[----:B------:R-:W-:Y:S01]  /*132a0*/  LEA R224, P5, R49, R4, 0x2 ;  /* 0x0000000431e07211 */ /* 0x000fe200078a10ff */
[----:B------:R-:W-:Y:S01]  /*132b0*/  IMAD R88, R88, UR26, RZ ;  /* 0x0000001a58587c24 */ /* 0x000fe2000f8e02ff */
[----:B------:R-:W-:Y:S01]  /*132c0*/  ULDC UR26, c[0x0][0x240] ;  /* 0x00009000001a7ab9 */ /* 0x000fe20000000800 */
[----:B------:R-:W-:Y:S01]  /*132d0*/  IMAD R75, R75, UR17, RZ ;  /* 0x000000114b4b7c24 */ /* 0x000fe2000f8e02ff */
[----:B------:R-:W-:Y:S01]  /*132e0*/  MOV R183, R225 ;  /* 0x000000e100b77202 */ /* 0x000fe20000000f00 */
[----:B------:R-:W-:Y:S01]  /*132f0*/  IMAD.MOV.U32 R231, RZ, RZ, R96 ;  /* 0x000000ffffe77224 */ /* 0x000fe200078e0060 */
[----:B------:R-:W-:Y:S01]  /*13300*/  ULDC UR17, c[0x0][0x240] ;  /* 0x0000900000117ab9 */ /* 0x000fe20000000800 */
[----:B------:R-:W-:Y:S01]  /*13310*/  IMAD.MOV.U32 R233, RZ, RZ, R208 ;  /* 0x000000ffffe97224 */ /* 0x000fe200078e00d0 */
[----:B------:R-:W-:Y:S01]  /*13320*/  LEA.HI.X.SX32 R225, R49, R14, 0x2, P5 ;  /* 0x0000000e31e17211 */ /* 0x000fe200028f16ff */
[----:B------:R-:W-:Y:S01]  /*13330*/  IMAD R96, R180, UR26, RZ ;  /* 0x0000001ab4607c24 */ /* 0x000fe2000f8e02ff */
[----:B------:R-:W-:Y:S01]  /*13340*/  LEA R180, P5, R65, R4, 0x2 ;  /* 0x0000000441b47211 */ /* 0x000fe200078a10ff */
[----:B------:R-:W-:Y:S01]  /*13350*/  IMAD R71, R194, UR33, RZ ;  /* 0x00000021c2477c24 */ /* 0x000fe2000f8e02ff */
[----:B------:R-:W-:Y:S01]  /*13360*/  ULDC UR33, c[0x0][0x240] ;  /* 0x0000900000217ab9 */ /* 0x000fe20000000800 */
[----:B------:R-:W-:Y:S01]  /*13370*/  IMAD R136, R136, UR46, RZ ;  /* 0x0000002e88887c24 */ /* 0x000fe2000f8e02ff */
[----:B------:R-:W-:Y:S01]  /*13380*/  ULDC UR46, c[0x0][0x240] ;  /* 0x00009000002e7ab9 */ /* 0x000fe20000000800 */
        /* <DEDUP_REMOVED lines=9> */
[----:B------:R-:W-:Y:S01]  /*13420*/  MOV R242, R240 ;  /* 0x000000f000f27202 */ /* 0x000fe20000000f00 */
[----:B------:R-:W-:Y:S01]  /*13430*/  IMAD.MOV.U32 R232, RZ, RZ, R209 ;  /* 0x000000ffffe87224 */ /* 0x000fe200078e00d1 */
[----:B------:R-:W-:Y:S01]  /*13440*/  ULDC UR52, c[0x0][0x240] ;  /* 0x0000900000347ab9 */ /* 0x000fe20000000800 */
[----:B------:R-:W-:Y:S01]  /*13450*/  IMAD R69, R181, UR46, RZ ;  /* 0x0000002eb5457c24 */ /* 0x000fe2000f8e02ff */
[----:B------:R-:W-:Y:S01]  /*13460*/  LEA.HI.X.SX32 R181, R65, R14, 0x2, P5 ;  /* 0x0000000e41b57211 */ /* 0x000fe200028f16ff */
[----:B------:R-:W-:Y:S01]  /*13470*/  IMAD R94, R94, UR28, RZ ;  /* 0x0000001c5e5e7c24 */ /* 0x000fe2000f8e02ff */
[----:B------:R-:W-:Y:S01]  /*13480*/  ULDC UR28, c[0x0][0x240] ;  /* 0x00009000001c7ab9 */ /* 0x000fe20000000800 */
[----:B------:R-:W-:Y:S01]  /*13490*/  IMAD.MOV.U32 R248, RZ, RZ, R241 ;  /* 0x000000fffff87224 */ /* 0x000fe200078e00f1 */
        /* <DEDUP_REMOVED lines=37> */
[----:B---3--:R-:W-:Y:S01]  /*136f0*/  IMAD R101, R78, UR13, RZ ;  /* 0x0000000d4e657c24 */ /* 0x008fe2000f8e02ff */
[----:B------:R-:W-:Y:S01]  /*13700*/  ULDC UR6, c[0x0][0x240] ;  /* 0x0000900000067ab9 */ /* 0x000fe20000000800 */
[----:B------:R-:W3:Y:S01]  /*13710*/  LDL.LU R78, [R1+0x40] ;  /* 0x00004000014e7983 */ /* 0x000ee20000300800 */
[----:B------:R-:W-:Y:S01]  /*13720*/  IMAD R108, R108, UR35, RZ ;  /* 0x000000236c6c7c24 */ /* 0x000fe2000f8e02ff */
[----:B------:R-:W-:Y:S01]  /*13730*/  ULDC UR35, c[0x0][0x240] ;  /* 0x0000900000237ab9 */ /* 0x000fe20000000800 */
[----:B------:R-:W-:Y:S01]  /*13740*/  IMAD R103, R179, UR55, RZ ;  /* 0x00000037b3677c24 */ /* 0x000fe2000f8e02ff */
[----:B------:R-:W3:Y:S01]  /*13750*/  LDL.LU R68, [R1+0x3c] ;  /* 0x00003c0001447983 */ /* 0x000ee20000300800 */
[----:B------:R-:W-:Y:S01]  /*13760*/  MOV R179, R178 ;  /* 0x000000b200b37202 */ /* 0x000fe20000000f00 */
[----:B------:R-:W-:Y:S01]  /*13770*/  IMAD R118, R195, UR53, RZ ;  /* 0x00000035c3767c24 */ /* 0x000fe2000f8e02ff */
[----:B------:R-:W-:Y:S01]  /*13780*/  ULDC UR5, c[0x0][0x240] ;  /* 0x0000900000057ab9 */ /* 0x000fe20000000800 */
[----:B------:R4:W-:Y:S01]  /*13790*/  STL.64 [R1+0x1230], R162 ;  /* 0x001230a201007387 */ /* 0x0009e20000100a00 */
[----:B------:R-:W-:Y:S01]  /*137a0*/  IMAD.MOV.U32 R178, RZ, RZ, R182 ;  /* 0x000000ffffb27224 */ /* 0x000fe200078e00b6 */
[----:B------:R-:W-:Y:S01]  /*137b0*/  ULDC UR46, c[0x0][0x240] ;  /* 0x00009000002e7ab9 */ /* 0x000fe20000000800 */
[----:B------:R-:W-:Y:S01]  /*137c0*/  IMAD.MOV.U32 R195, RZ, RZ, R194 ;  /* 0x000000ffffc37224 */ /* 0x000fe200078e00c2 */
[----:B------:R-:W-:Y:S01]  /*137d0*/  ULDC UR48, c[0x0][0x240] ;  /* 0x0000900000307ab9 */ /* 0x000fe20000000800 */
[----:B------:R-:W-:-:S02]  /*137e0*/  IMAD R142, R244, UR18, RZ ;  /* 0x00000012f48e7c24 */ /* 0x000fc4000f8e02ff */
[----:B------:R-:W-:Y:S02]  /*137f0*/  IMAD R119, R212, UR22, RZ ;  /* 0x00000016d4777c24 */ /* 0x000fe4000f8e02ff */
[----:B------:R-:W-:Y:S02]  /*13800*/  IMAD R124, R124, UR33, RZ ;  /* 0x000000217c7c7c24 */ /* 0x000fe4000f8e02ff */
[----:B------:R-:W-:Y:S01]  /*13810*/  IMAD R134, R227, UR49, RZ ;  /* 0x00000031e3867c24 */ /* 0x000fe2000f8e02ff */
[----:B------:R-:W-:Y:S01]  /*13820*/  MOV R210, R128 ;  /* 0x0000008000d27202 */ /* 0x000fe20000000f00 */
[----:B----4-:R-:W-:Y:S01]  /*13830*/  IMAD.MOV.U32 R162, RZ, RZ, R176 ;  /* 0x000000ffffa27224 */ /* 0x010fe200078e00b0 */
[C---:B------:R-:W-:Y:S01]  /*13840*/  LEA R176, P6, R25.reuse, R4, 0x2 ;  /* 0x0000000419b07211 */ /* 0x040fe200078c10ff */
[----:B------:R1:W-:Y:S01]  /*13850*/  STL.64 [R1+0x648], R180 ;  /* 0x000648b401007387 */ /* 0x0003e20000100a00 */
[----:B------:R-:W-:Y:S01]  /*13860*/  IMAD.MOV.U32 R182, RZ, RZ, R183 ;  /* 0x000000ffffb67224 */ /* 0x000fe200078e00b7 */
[----:B------:R-:W-:Y:S01]  /*13870*/  ULDC UR33, c[0x0][0x240] ;  /* 0x0000900000217ab9 */ /* 0x000fe20000000800 */
[----:B------:R-:W-:Y:S01]  /*13880*/  LEA.HI.X.SX32 R177, R25, R14, 0x2, P6 ;  /* 0x0000000e19b17211 */ /* 0x000fe200030f16ff */
[----:B------:R-:W-:Y:S01]  /*13890*/  IMAD R110, R196, UR24, RZ ;  /* 0x00000018c46e7c24 */ /* 0x000fe2000f8e02ff */
[C---:B------:R-:W-:Y:S01]  /*138a0*/  LEA R208, P6, R41.reuse, R4, 0x2 ;  /* 0x0000000429d07211 */ /* 0x040fe200078c10ff */
[----:B------:R-:W-:Y:S01]  /*138b0*/  IMAD.MOV.U32 R194, RZ, RZ, R162 ;  /* 0x000000ffffc27224 */ /* 0x000fe200078e00a2 */
[----:B------:R-:W-:Y:S01]  /*138c0*/  ULDC UR16, c[0x0][0x240] ;  /* 0x0000900000107ab9 */ /* 0x000fe20000000800 */
[----:B------:R-:W-:Y:S01]  /*138d0*/  ULDC UR32, c[0x0][0x240] ;  /* 0x0000900000207ab9 */ /* 0x000fe20000000800 */
[----:B------:R-:W-:Y:S01]  /*138e0*/  LEA.HI.X.SX32 R209, R41, R14, 0x2, P6 ;  /* 0x0000000e29d17211 */ /* 0x000fe200030f16ff */
[----:B------:R-:W-:Y:S01]  /*138f0*/  IMAD R128, R228, UR20, RZ ;  /* 0x00000014e4807c24 */ /* 0x000fe2000f8e02ff */
[-C--:B------:R-:W-:Y:S01]  /*13900*/  LEA R240, P6, R57, R4.reuse, 0x2 ;  /* 0x0000000439f07211 */ /* 0x080fe200078c10ff */
[----:B------:R-:W-:Y:S01]  /*13910*/  IMAD R80, R80, UR31, RZ ;  /* 0x0000001f50507c24 */ /* 0x000fe2000f8e02ff */
[----:B-1----:R-:W-:Y:S01]  /*13920*/  LEA R180, P5, R81, R4, 0x2 ;  /* 0x0000000451b47211 */ /* 0x002fe200078a10ff */
[----:B------:R-:W-:Y:S01]  /*13930*/  IMAD R85, R85, UR30, RZ ;  /* 0x0000001e55557c24 */ /* 0x000fe2000f8e02ff */
[----:B------:R-:W-:Y:S01]  /*13940*/  LEA.HI.X.SX32 R241, R57, R14, 0x2, P6 ;  /* 0x0000000e39f17211 */ /* 0x000fe200030f16ff */
[----:B------:R-:W-:Y:S01]  /*13950*/  IMAD R86, R86, UR29, RZ ;  /* 0x0000001d56567c24 */ /* 0x000fe2000f8e02ff */
[----:B------:R-:W-:Y:S01]  /*13960*/  LEA R164, P6, R73, R4, 0x2 ;  /* 0x0000000449a47211 */ /* 0x000fe200078c10ff */
[----:B------:R-:W-:Y:S01]  /*13970*/  IMAD R155, R155, UR7, RZ ;  /* 0x000000079b9b7c24 */ /* 0x000fe2000f8e02ff */
[-C--:B------:R-:W-:Y:S01]  /*13980*/  LEA.HI.X.SX32 R181, R81, R14.reuse, 0x2, P5 ;  /* 0x0000000e51b57211 */ /* 0x080fe200028f16ff */
[----:B------:R-:W-:Y:S01]  /*13990*/  IMAD R104, R104, UR57, RZ ;  /* 0x0000003968687c24 */ /* 0x000fe2000f8e02ff */
[----:B------:R-:W-:Y:S01]  /*139a0*/  LEA.HI.X.SX32 R165, R73, R14, 0x2, P6 ;  /* 0x0000000e49a57211 */ /* 0x000fe200030f16ff */
[----:B------:R-:W-:Y:S01]  /*139b0*/  IMAD R60, R45, UR42, RZ ;  /* 0x0000002a2d3c7c24 */ /* 0x000fe2000f8e02ff */
[----:B------:R-:W-:Y:S01]  /*139c0*/  MOV R183, R251 ;  /* 0x000000fb00b77202 */ /* 0x000fe20000000f00 */
[----:B------:R-:W-:Y:S01]  /*139d0*/  IMAD.MOV.U32 R212, RZ, RZ, R194 ;  /* 0x000000ffffd47224 */ /* 0x000fe200078e00c2 */
[----:B------:R-:W-:Y:S01]  /*139e0*/  MOV R196, R178 ;  /* 0x000000b200c47202 */ /* 0x000fe20000000f00 */
[----:B------:R1:W-:Y:S01]  /*139f0*/  STL.64 [R1+0x688], R164 ;  /* 0x000688a401007387 */ /* 0x0003e20000100a00 */
[----:B------:R-:W-:Y:S01]  /*13a00*/  IMAD.MOV.U32 R228, RZ, RZ, R182 ;  /* 0x000000ffffe47224 */ /* 0x000fe200078e00b6 */
[----:B------:R-:W-:Y:S01]  /*13a10*/  ULDC UR31, c[0x0][0x240] ;  /* 0x00009000001f7ab9 */ /* 0x000fe20000000800 */
[----:B------:R-:W-:Y:S01]  /*13a20*/  IMAD R143, R20, UR16, RZ ;  /* 0x00000010148f7c24 */ /* 0x000fe2000f8e02ff */
[----:B------:R4:W-:Y:S01]  /*13a30*/  STL.64 [R1+0x6c8], R180 ;  /* 0x0006c8b401007387 */ /* 0x0009e20000100a00 */
[----:B------:R-:W-:Y:S01]  /*13a40*/  IMAD R132, R132, UR32, RZ ;  /* 0x0000002084847c24 */ /* 0x000fe2000f8e02ff */
[----:B------:R-:W-:Y:S01]  /*13a50*/  ULDC UR32, c[0x0][0x240] ;  /* 0x0000900000207ab9 */ /* 0x000fe20000000800 */
[----:B------:R-:W-:Y:S01]  /*13a60*/  ULDC UR30, c[0x0][0x240] ;  /* 0x00009000001e7ab9 */ /* 0x000fe20000000800 */
[----:B------:R-:W-:Y:S01]  /*13a70*/  ULDC UR29, c[0x0][0x240] ;  /* 0x00009000001d7ab9 */ /* 0x000fe20000000800 */
[----:B------:R-:W-:Y:S01]  /*13a80*/  ULDC UR7, c[0x0][0x240] ;  /* 0x0000900000077ab9 */ /* 0x000fe20000000800 */
[----:B------:R-:W-:Y:S01]  /*13a90*/  ULDC UR57, c[0x0][0x240] ;  /* 0x0000900000397ab9 */ /* 0x000fe20000000800 */
[----:B------:R-:W-:Y:S01]  /*13aa0*/  IMAD R87, R87, UR27, RZ ;  /* 0x0000001b57577c24 */ /* 0x000fe2000f8e02ff */
[-C--:B-1----:R-:W-:Y:S01]  /*13ab0*/  LEA R164, P6, R89, R4.reuse, 0x2 ;  /* 0x0000000459a47211 */ /* 0x082fe200078c10ff */
[----:B------:R-:W-:Y:S01]  /*13ac0*/  IMAD.MOV.U32 R251, RZ, RZ, R250 ;  /* 0x000000fffffb7224 */ /* 0x000fe200078e00fa */
[----:B------:R-:W-:Y:S01]  /*13ad0*/  ULDC UR27, c[0x0][0x240] ;  /* 0x00009000001b7ab9 */ /* 0x000fe20000000800 */
[----:B------:R-:W-:Y:S01]  /*13ae0*/  IMAD.MOV.U32 R182, RZ, RZ, R183 ;  /* 0x000000ffffb67224 */ /* 0x000fe200078e00b7 */
[----:B----4-:R-:W-:Y:S01]  /*13af0*/  LEA R180, P5, R97, R4, 0x2 ;  /* 0x0000000461b47211 */ /* 0x010fe200078a10ff */
[----:B------:R-:W-:Y:S01]  /*13b00*/  IMAD.MOV.U32 R20, RZ, RZ, R228 ;  /* 0x000000ffff147224 */ /* 0x000fe200078e00e4 */
[-C--:B------:R-:W-:Y:S01]  /*13b10*/  LEA.HI.X.SX32 R165, R89, R14.reuse, 0x2, P6 ;  /* 0x0000000e59a57211 */ /* 0x080fe200030f16ff */
[----:B------:R-:W-:Y:S01]  /*13b20*/  IMAD R140, R140, UR31, RZ ;  /* 0x0000001f8c8c7c24 */ /* 0x000fe2000f8e02ff */
[----:B------:R-:W-:Y:S01]  /*13b30*/  LEA.HI.X.SX32 R181, R97, R14, 0x2, P5 ;  /* 0x0000000e61b57211 */ /* 0x000fe200028f16ff */
[----:B------:R-:W-:Y:S01]  /*13b40*/  IMAD.MOV.U32 R250, RZ, RZ, R249 ;  /* 0x000000fffffa7224 */ /* 0x000fe200078e00f9 */
[----:B------:R-:W-:Y:S01]  /*13b50*/  ULDC UR31, c[0x0][0x240] ;  /* 0x00009000001f7ab9 */ /* 0x000fe20000000800 */
[----:B------:R1:W-:Y:S01]  /*13b60*/  STL.64 [R1+0x748], R164 ;  /* 0x000748a401007387 */ /* 0x0003e20000100a00 */
[----:B------:R-:W-:Y:S01]  /*13b70*/  IMAD R70, R70, UR25, RZ ;  /* 0x0000001946467c24 */ /* 0x000fe2000f8e02ff */
[----:B------:R-:W-:Y:S01]  /*13b80*/  ULDC UR42, c[0x0][0x240] ;  /* 0x00009000002a7ab9 */ /* 0x000fe20000000800 */
[----:B------:R-:W-:Y:S01]  /*13b90*/  IMAD.MOV.U32 R249, RZ, RZ, R248 ;  /* 0x000000fffff97224 */ /* 0x000fe200078e00f8 */
[----:B------:R4:W-:Y:S01]  /*13ba0*/  STL.64 [R1+0x7c8], R180 ;  /* 0x0007c8b401007387 */ /* 0x0009e20000100a00 */
[----:B------:R-:W-:Y:S01]  /*13bb0*/  MOV R183, R250 ;  /* 0x000000fa00b77202 */ /* 0x000fe20000000f00 */
[----:B------:R-:W-:Y:S01]  /*13bc0*/  IMAD R148, R148, UR30, RZ ;  /* 0x0000001e94947c24 */ /* 0x000fe2000f8e02ff */
[----:B------:R-:W-:Y:S01]  /*13bd0*/  ULDC UR24, c[0x0][0x240] ;  /* 0x0000900000187ab9 */ /* 0x000fe20000000800 */
[----:B------:R-:W-:Y:S01]  /*13be0*/  IMAD R47, R47, UR40, RZ ;  /* 0x000000282f2f7c24 */ /* 0x000fe2000f8e02ff */
[----:B------:R-:W-:Y:S01]  /*13bf0*/  ULDC UR22, c[0x0][0x240] ;  /* 0x0000900000167ab9 */ /* 0x000fe20000000800 */
[----:B--2---:R-:W-:Y:S01]  /*13c00*/  IMAD R72, R72, UR44, RZ ;  /* 0x0000002c48487c24 */ /* 0x004fe2000f8e02ff */
[----:B------:R-:W-:Y:S01]  /*13c10*/  ULDC UR55, c[0x0][0x240] ;  /* 0x0000900000377ab9 */ /* 0x000fe20000000800 */
[----:B-1----:R-:W-:Y:S01]  /*13c20*/  LEA R164, P6, R105, R4, 0x2 ;  /* 0x0000000469a47211 */ /* 0x002fe200078c10ff */
[----:B------:R-:W-:Y:S01]  /*13c30*/  ULDC UR30, c[0x0][0x240] ;  /* 0x00009000001e7ab9 */ /* 0x000fe20000000800 */
[----:B------:R-:W-:Y:S01]  /*13c40*/  MOV R248, R242 ;  /* 0x000000f200f87202 */ /* 0x000fe20000000f00 */
[----:B------:R-:W-:Y:S01]  /*13c50*/  IMAD R156, R156, UR29, RZ ;  /* 0x0000001d9c9c7c24 */ /* 0x000fe2000f8e02ff */
[----:B----4-:R-:W-:Y:S01]  /*13c60*/  LEA R180, P5, R113, R4, 0x2 ;  /* 0x0000000471b47211 */ /* 0x010fe200078a10ff */
[----:B------:R-:W-:Y:S01]  /*13c70*/  IMAD R45, R79, UR7, RZ ;  /* 0x000000074f2d7c24 */ /* 0x000fe2000f8e02ff */
[-C--:B------:R-:W-:Y:S01]  /*13c80*/  LEA.HI.X.SX32 R165, R105, R14.reuse, 0x2, P6 ;  /* 0x0000000e69a57211 */ /* 0x080fe200030f16ff */
[----:B------:R-:W-:Y:S01]  /*13c90*/  IMAD.MOV.U32 R242, RZ, RZ, R230 ;  /* 0x000000fffff27224 */ /* 0x000fe200078e00e6 */
[----:B------:R-:W-:Y:S01]  /*13ca0*/  LEA.HI.X.SX32 R181, R113, R14, 0x2, P5 ;  /* 0x0000000e71b57211 */ /* 0x000fe200028f16ff */
[----:B------:R-:W-:Y:S01]  /*13cb0*/  IMAD.MOV.U32 R250, RZ, RZ, R248 ;  /* 0x000000fffffa7224 */ /* 0x000fe200078e00f8 */
[----:B------:R-:W-:Y:S01]  /*13cc0*/  ULDC UR29, c[0x0][0x240] ;  /* 0x00009000001d7ab9 */ /* 0x000fe20000000800 */
[----:B------:R1:W-:Y:S01]  /*13cd0*/  STL.64 [R1+0x808], R164 ;  /* 0x000808a401007387 */ /* 0x0003e20000100a00 */
[----:B------:R-:W-:Y:S01]  /*13ce0*/  IMAD R79, R197, UR57, RZ ;  /* 0x00000039c54f7c24 */ /* 0x000fe2000f8e02ff */
[----:B------:R-:W-:Y:S01]  /*13cf0*/  MOV R248, R210 ;  /* 0x000000d200f87202 */ /* 0x000fe20000000f00 */
[----:B------:R-:W-:Y:S01]  /*13d00*/  IMAD R172, R172, UR27, RZ ;  /* 0x0000001bacac7c24 */ /* 0x000fe2000f8e02ff */
[----:B------:R2:W-:Y:S01]  /*13d10*/  STL.64 [R1+0x848], R180 ;  /* 0x000848b401007387 */ /* 0x0005e20000100a00 */
[----:B------:R-:W-:Y:S01]  /*13d20*/  MOV R228, R242 ;  /* 0x000000f200e47202 */ /* 0x000fe20000000f00 */
[----:B------:R-:W-:Y:S01]  /*13d30*/  ULDC UR27, c[0x0][0x240] ;  /* 0x00009000001b7ab9 */ /* 0x000fe20000000800 */
[----:B------:R-:W-:Y:S01]  /*13d40*/  ULDC UR40, c[0x0][0x240] ;  /* 0x0000900000287ab9 */ /* 0x000fe20000000800 */
[----:B------:R-:W-:Y:S01]  /*13d50*/  IMAD R112, R229, UR42, RZ ;  /* 0x0000002ae5707c24 */ /* 0x000fe2000f8e02ff */
[----:B------:R-:W-:Y:S01]  /*13d60*/  ULDC UR44, c[0x0][0x240] ;  /* 0x00009000002c7ab9 */ /* 0x000fe20000000800 */
[----:B------:R-:W-:Y:S01]  /*13d70*/  ULDC UR25, c[0x0][0x240] ;  /* 0x0000900000197ab9 */ /* 0x000fe20000000800 */
[----:B------:R-:W-:Y:S01]  /*13d80*/  IMAD R76, R76, UR39, RZ ;  /* 0x000000274c4c7c24 */ /* 0x000fe2000f8e02ff */
[-C--:B-1----:R-:W-:Y:S01]  /*13d90*/  LEA R164, P6, R121, R4.reuse, 0x2 ;  /* 0x0000000479a47211 */ /* 0x082fe200078c10ff */
[----:B------:R-:W-:Y:S01]  /*13da0*/  IMAD R43, R43, UR21, RZ ;  /* 0x000000152b2b7c24 */ /* 0x000fe2000f8e02ff */
[----:B------:R-:W-:Y:S01]  /*13db0*/  ULDC UR39, c[0x0][0x240] ;  /* 0x0000900000277ab9 */ /* 0x000fe20000000800 */
[----:B------:R-:W-:Y:S01]  /*13dc0*/  IMAD R59, R59, UR19, RZ ;  /* 0x000000133b3b7c24 */ /* 0x000fe2000f8e02ff */
[----:B--2---:R-:W-:Y:S01]  /*13dd0*/  LEA R180, P5, R129, R4, 0x2 ;  /* 0x0000000481b47211 */ /* 0x004fe200078a10ff */
[----:B------:R-:W-:Y:S01]  /*13de0*/  IMAD R25, R245, UR40, RZ ;  /* 0x00000028f5197c24 */ /* 0x000fe2000f8e02ff */
[-C--:B------:R-:W-:Y:S01]  /*13df0*/  LEA.HI.X.SX32 R165, R121, R14.reuse, 0x2, P6 ;  /* 0x0000000e79a57211 */ /* 0x080fe200030f16ff */
[----:B------:R-:W-:Y:S01]  /*13e00*/  IMAD R102, R213, UR44, RZ ;  /* 0x0000002cd5667c24 */ /* 0x000fe2000f8e02ff */
[----:B------:R-:W-:Y:S01]  /*13e10*/  LEA.HI.X.SX32 R181, R129, R14, 0x2, P5 ;  /* 0x0000000e81b57211 */ /* 0x000fe200028f16ff */
[----:B------:R-:W-:Y:S01]  /*13e20*/  IMAD R188, R188, UR25, RZ ;  /* 0x00000019bcbc7c24 */ /* 0x000fe2000f8e02ff */
[----:B------:R-:W-:Y:S01]  /*13e30*/  ULDC UR25, c[0x0][0x240] ;  /* 0x0000900000197ab9 */ /* 0x000fe20000000800 */
[----:B------:R1:W-:Y:S01]  /*13e40*/  STL.64 [R1+0x888], R164 ;  /* 0x000888a401007387 */ /* 0x0003e20000100a00 */
[----:B------:R-:W-:Y:S01]  /*13e50*/  IMAD R33, R23, UR39, RZ ;  /* 0x0000002717217c24 */ /* 0x000fe2000f8e02ff */
[----:B------:R-:W-:Y:S01]  /*13e60*/  ULDC UR21, c[0x0][0x240] ;  /* 0x0000900000157ab9 */ /* 0x000fe20000000800 */
[----:B------:R-:W-:Y:S01]  /*13e70*/  IMAD R99, R99, UR14, RZ ;  /* 0x0000000e63637c24 */ /* 0x000fe2000f8e02ff */
[----:B------:R2:W-:Y:S01]  /*13e80*/  STL.64 [R1+0x8c8], R180 ;  /* 0x0008c8b401007387 */ /* 0x0005e20000100a00 */
[----:B------:R-:W-:Y:S01]  /*13e90*/  IMAD R115, R115, UR12, RZ ;  /* 0x0000000c73737c24 */ /* 0x000fe2000f8e02ff */
[----:B------:R-:W-:Y:S01]  /*13ea0*/  ULDC UR19, c[0x0][0x240] ;  /* 0x0000900000137ab9 */ /* 0x000fe20000000800 */
[----:B------:R-:W-:Y:S01]  /*13eb0*/  IMAD R123, R123, UR11, RZ ;  /* 0x0000000b7b7b7c24 */ /* 0x000fe2000f8e02ff */
[----:B------:R-:W4:Y:S01]  /*13ec0*/  LDL.LU R163, [R1+0x50] ;  /* 0x0000500001a37983 */ /* 0x000f220000300800 */
[----:B------:R-:W-:Y:S01]  /*13ed0*/  IMAD R131, R131, UR10, RZ ;  /* 0x0000000a83837c24 */ /* 0x000fe2000f8e02ff */
        /* <DEDUP_REMOVED lines=21> */
[----:B------:R-:W-:Y:S01]  /*14030*/  ULDC UR19, c[0x0][0x240] ;  /* 0x0000900000137ab9 */ /* 0x000fe20000000800 */
[----:B------:R-:W-:Y:S01]  /*14040*/  ULDC UR23, c[0x0][0x240] ;  /* 0x0000900000177ab9 */ /* 0x000fe20000000800 */
[----:B------:R-:W-:Y:S01]  /*14050*/  IMAD R95, R95, UR56, RZ ;  /* 0x000000385f5f7c24 */ /* 0x000fe2000f8e02ff */
[----:B------:R-:W-:Y:S01]  /*14060*/  ULDC UR10, c[0x0][0x240] ;  /* 0x00009000000a7ab9 */ /* 0x000fe20000000800 */
        /* <DEDUP_REMOVED lines=19> */
[----:B------:R-:W-:Y:S01]  /*141a0*/  ULDC UR40, c[0x0][0x240] ;  /* 0x0000900000287ab9 */ /* 0x000fe20000000800 */
[----:B------:R-:W-:Y:S01]  /*141b0*/  ULDC UR7, c[0x0][0x240] ;  /* 0x0000900000077ab9 */ /* 0x000fe20000000800 */
[----:B------:R-:W-:Y:S01]  /*141c0*/  ULDC UR57, c[0x0][0x240] ;  /* 0x0000900000397ab9 */ /* 0x000fe20000000800 */
[----:B------:R-:W-:Y:S01]  /*141d0*/  ULDC UR44, c[0x0][0x240] ;  /* 0x00009000002c7ab9 */ /* 0x000fe20000000800 */
[----:B------:R-:W-:Y:S01]  /*141e0*/  ULDC UR42, c[0x0][0x240] ;  /* 0x00009000002a7ab9 */ /* 0x000fe20000000800 */
[----:B----4-:R-:W-:Y:S01]  /*141f0*/  IMAD R41, R163, UR37, RZ ;  /* 0x00000025a3297c24 */ /* 0x010fe2000f8e02ff */
[CC--:B-1----:R-:W-:Y:S01]  /*14200*/  LEA R164, P6, R169.reuse, R4.reuse, 0x2 ;  /* 0x00000004a9a47211 */ /* 0x0c2fe200078c10ff */
[----:B------:R-:W4:Y:S01]  /*14210*/  LDL.LU R163, [R1+0x54] ;  /* 0x0000540001a37983 */ /* 0x000f220000300800 */
[C---:B--2---:R-:W-:Y:S01]  /*14220*/  LEA R180, P5, R30.reuse, R4, 0x2 ;  /* 0x000000041eb47211 */ /* 0x044fe200078a10ff */
[----:B------:R-:W-:Y:S01]  /*14230*/  IMAD.MOV.U32 R145, RZ, RZ, R246 ;  /* 0x000000ffff917224 */ /* 0x000fe200078e00f6 */
[-C--:B------:R-:W-:Y:S01]  /*14240*/  LEA.HI.X.SX32 R165, R169, R14.reuse, 0x2, P6 ;  /* 0x0000000ea9a57211 */ /* 0x080fe200030f16ff */
[----:B------:R-:W-:Y:S01]  /*14250*/  IMAD.MOV.U32 R153, RZ, RZ, R247 ;  /* 0x000000ffff997224 */ /* 0x000fe200078e00f7 */
[----:B------:R-:W-:Y:S01]  /*14260*/  LEA.HI.X.SX32 R181, R30, R14, 0x2, P5 ;  /* 0x0000000e1eb57211 */ /* 0x000fe200028f16ff */
[----:B---3--:R-:W-:Y:S01]  /*14270*/  IMAD R68, R68, UR11, RZ ;  /* 0x0000000b44447c24 */ /* 0x008fe2000f8e02ff */
        /* <DEDUP_REMOVED lines=10> */
[----:B------:R-:W-:Y:S01]  /*14320*/  IMAD R48, R48, UR8, RZ ;  /* 0x0000000830307c24 */ /* 0x000fe2000f8e02ff */
[----:B------:R-:W-:Y:S01]  /*14330*/  ULDC UR55, c[0x0][0x240] ;  /* 0x0000900000377ab9 */ /* 0x000fe20000000800 */
[----:B------:R-:W-:Y:S01]  /*14340*/  IMAD R125, R125, UR53, RZ ;  /* 0x000000357d7d7c24 */ /* 0x000fe2000f8e02ff */
[-C--:B-1----:R-:W-:Y:S01]  /*14350*/  LEA R164, P6, R31, R4.reuse, 0x2 ;  /* 0x000000041fa47211 */ /* 0x082fe200078c10ff */
[----:B------:R-:W-:Y:S01]  /*14360*/  IMAD R141, R141, UR51, RZ ;  /* 0x000000338d8d7c24 */ /* 0x000fe2000f8e02ff */
[----:B------:R-:W-:Y:S01]  /*14370*/  ULDC UR47, c[0x0][0x240] ;  /* 0x00009000002f7ab9 */ /* 0x000fe20000000800 */
[----:B------:R-:W-:Y:S01]  /*14380*/  IMAD R157, R157, UR49, RZ ;  /* 0x000000319d9d7c24 */ /* 0x000fe2000f8e02ff */
[C---:B--2---:R-:W-:Y:S01]  /*14390*/  LEA R180, P5, R32.reuse, R4, 0x2 ;  /* 0x0000000420b47211 */ /* 0x044fe200078a10ff */
[----:B------:R-:W-:Y:S01]  /*143a0*/  ULDC UR45, c[0x0][0x240] ;  /* 0x00009000002d7ab9 */ /* 0x000fe20000000800 */
[-C--:B------:R-:W-:Y:S01]  /*143b0*/  LEA.HI.X.SX32 R165, R31, R14.reuse, 0x2, P6 ;  /* 0x0000000e1fa57211 */ /* 0x080fe200030f16ff */
[----:B------:R-:W-:Y:S01]  /*143c0*/  ULDC UR56, c[0x0][0x240] ;  /* 0x0000900000387ab9 */ /* 0x000fe20000000800 */
[----:B------:R-:W-:Y:S01]  /*143d0*/  LEA.HI.X.SX32 R181, R32, R14, 0x2, P5 ;  /* 0x0000000e20b57211 */ /* 0x000fe200028f16ff */
[----:B------:R-:W-:Y:S01]  /*143e0*/  ULDC UR43, c[0x0][0x240] ;  /* 0x00009000002b7ab9 */ /* 0x000fe20000000800 */
[----:B------:R-:W-:Y:S01]  /*143f0*/  ULDC UR41, c[0x0][0x240] ;  /* 0x0000900000297ab9 */ /* 0x000fe20000000800 */
[----:B------:R1:W-:Y:S01]  /*14400*/  STL.64 [R1+0xbc8], R164 ;  /* 0x000bc8a401007387 */ /* 0x0003e20000100a00 */
[----:B------:R-:W-:Y:S01]  /*14410*/  ULDC UR38, c[0x0][0x240] ;  /* 0x0000900000267ab9 */ /* 0x000fe20000000800 */
[----:B------:R-:W-:Y:S01]  /*14420*/  ULDC UR37, c[0x0][0x240] ;  /* 0x0000900000257ab9 */ /* 0x000fe20000000800 */
[----:B----4-:R-:W-:Y:S01]  /*14430*/  IMAD R29, R163, UR36, RZ ;  /* 0x00000024a31d7c24 */ /* 0x010fe2000f8e02ff */
[----:B------:R2:W-:Y:S01]  /*14440*/  STL.64 [R1+0xc20], R180 ;  /* 0x000c20b401007387 */ /* 0x0005e20000100a00 */
[C---:B-1----:R-:W-:Y:S01]  /*14450*/  LEA R164, P6, R40.reuse, R4, 0x2 ;  /* 0x0000000428a47211 */ /* 0x042fe200078c10ff */
[----:B------:R-:W-:Y:S01]  /*14460*/  IMAD R117, R117, UR54, RZ ;  /* 0x0000003675757c24 */ /* 0x000fe2000f8e02ff */
[----:B------:R-:W-:Y:S01]  /*14470*/  ULDC UR54, c[0x0][0x240] ;  /* 0x0000900000367ab9 */ /* 0x000fe20000000800 */
[----:B------:R-:W3:Y:S01]  /*14480*/  LDL.LU R163, [R1+0x58] ;  /* 0x0000580001a37983 */ /* 0x000ee20000300800 */
[----:B------:R-:W-:Y:S01]  /*14490*/  LEA.HI.X.SX32 R165, R40, R14, 0x2, P6 ;  /* 0x0000000e28a57211 */ /* 0x000fe200030f16ff */
[----:B------:R-:W-:Y:S01]  /*144a0*/  IMAD R133, R133, UR52, RZ ;  /* 0x0000003485857c24 */ /* 0x000fe2000f8e02ff */
[----:B------:R-:W-:Y:S01]  /*144b0*/  ULDC UR53, c[0x0][0x240] ;  /* 0x0000900000357ab9 */ /* 0x000fe20000000800 */
[----:B------:R-:W-:Y:S01]  /*144c0*/  IMAD R149, R149, UR50, RZ ;  /* 0x0000003295957c24 */ /* 0x000fe2000f8e02ff */
[----:B------:R-:W-:Y:S01]  /*144d0*/  ULDC UR52, c[0x0][0x240] ;  /* 0x0000900000347ab9 */ /* 0x000fe20000000800 */
[----:B------:R-:W-:Y:S01]  /*144e0*/  IMAD R173, R173, UR47, RZ ;  /* 0x0000002fadad7c24 */ /* 0x000fe2000f8e02ff */
[----:B------:R-:W-:Y:S01]  /*144f0*/  ULDC UR51, c[0x0][0x240] ;  /* 0x0000900000337ab9 */ /* 0x000fe20000000800 */
[----:B--2---:R-:W-:Y:S01]  /*14500*/  LEA R180, P5, R35, R4, 0x2 ;  /* 0x0000000423b47211 */ /* 0x004fe200078a10ff */
[----:B------:R1:W-:Y:S01]  /*14510*/  STL.64 [R1+0x1470], R164 ;  /* 0x001470a401007387 */ /* 0x0003e20000100a00 */
[----:B------:R-:W-:Y:S01]  /*14520*/  IMAD R189, R189, UR45, RZ ;  /* 0x0000002dbdbd7c24 */ /* 0x000fe2000f8e02ff */
[----:B------:R-:W-:Y:S01]  /*14530*/  ULDC UR49, c[0x0][0x240] ;  /* 0x0000900000317ab9 */ /* 0x000fe20000000800 */
[----:B------:R-:W-:Y:S01]  /*14540*/  LEA.HI.X.SX32 R181, R35, R14, 0x2, P5 ;  /* 0x0000000e23b57211 */ /* 0x000fe200028f16ff */
[----:B------:R-:W-:Y:S01]  /*14550*/  IMAD R205, R205, UR56, RZ ;  /* 0x00000038cdcd7c24 */ /* 0x000fe2000f8e02ff */
[----:B------:R-:W-:Y:S01]  /*14560*/  ULDC UR45, c[0x0][0x240] ;  /* 0x00009000002d7ab9 */ /* 0x000fe20000000800 */
[----:B------:R-:W-:Y:S01]  /*14570*/  IMAD R221, R221, UR43, RZ ;  /* 0x0000002bdddd7c24 */ /* 0x000fe2000f8e02ff */
[----:B------:R-:W-:Y:S01]  /*14580*/  ULDC UR14, c[0x0][0x240] ;  /* 0x00009000000e7ab9 */ /* 0x000fe20000000800 */
[----:B------:R2:W-:Y:S01]  /*14590*/  STL.64 [R1+0x1490], R180 ;  /* 0x001490b401007387 */ /* 0x0005e20000100a00 */
[----:B------:R-:W-:Y:S01]  /*145a0*/  IMAD R237, R237, UR41, RZ ;  /* 0x00000029eded7c24 */ /* 0x000fe2000f8e02ff */
[----:B------:R-:W-:Y:S01]  /*145b0*/  ULDC UR12, c[0x0][0x240] ;  /* 0x00009000000c7ab9 */ /* 0x000fe20000000800 */
[----:B------:R-:W-:Y:S01]  /*145c0*/  IMAD R252, R252, UR38, RZ ;  /* 0x00000026fcfc7c24 */ /* 0x000fe2000f8e02ff */
[C---:B-1----:R-:W-:Y:S01]  /*145d0*/  LEA R164, P6, R36.reuse, R4, 0x2 ;  /* 0x0000000424a47211 */ /* 0x042fe200078c10ff */
[----:B------:R-:W-:Y:S01]  /*145e0*/  ULDC UR41, c[0x0][0x240] ;  /* 0x0000900000297ab9 */ /* 0x000fe20000000800 */
[----:B------:R-:W-:Y:S01]  /*145f0*/  ULDC UR10, c[0x0][0x240] ;  /* 0x00009000000a7ab9 */ /* 0x000fe20000000800 */
[----:B------:R-:W-:Y:S01]  /*14600*/  ULDC UR9, c[0x0][0x240] ;  /* 0x0000900000097ab9 */ /* 0x000fe20000000800 */
[----:B------:R-:W-:Y:S01]  /*14610*/  LEA.HI.X.SX32 R165, R36, R14, 0x2, P6 ;  /* 0x0000000e24a57211 */ /* 0x000fe200030f16ff */
[----:B------:R-:W-:Y:S01]  /*14620*/  ULDC UR8, c[0x0][0x240] ;  /* 0x0000900000087ab9 */ /* 0x000fe20000000800 */
[----:B------:R-:W-:Y:S01]  /*14630*/  ULDC UR38, c[0x0][0x240] ;  /* 0x0000900000267ab9 */ /* 0x000fe20000000800 */
[----:B------:R-:W-:Y:S01]  /*14640*/  ULDC UR50, c[0x0][0x240] ;  /* 0x0000900000327ab9 */ /* 0x000fe20000000800 */
[C---:B--2---:R-:W-:Y:S01]  /*14650*/  LEA R180, P5, R37.reuse, R4, 0x2 ;  /* 0x0000000425b47211 */ /* 0x044fe200078a10ff */
[----:B------:R-:W-:Y:S01]  /*14660*/  ULDC UR36, c[0x0][0x240] ;  /* 0x0000900000247ab9 */ /* 0x000fe20000000800 */
[----:B------:R-:W-:Y:S01]  /*14670*/  ULDC UR47, c[0x0][0x240] ;  /* 0x00009000002f7ab9 */ /* 0x000fe20000000800 */
[----:B------:R-:W-:Y:S01]  /*14680*/  ULDC UR56, c[0x0][0x240] ;  /* 0x0000900000387ab9 */ /* 0x000fe20000000800 */
[----:B------:R-:W-:Y:S01]  /*14690*/  LEA.HI.X.SX32 R181, R37, R14, 0x2, P5 ;  /* 0x0000000e25b57211 */ /* 0x000fe200028f16ff */
[----:B------:R1:W-:Y:S01]  /*146a0*/  STL.64 [R1+0x14a8], R164 ;  /* 0x0014a8a401007387 */ /* 0x0003e20000100a00 */
[----:B------:R-:W-:-:S03]  /*146b0*/  ULDC UR43, c[0x0][0x240] ;  /* 0x00009000002b7ab9 */ /* 0x000fc60000000800 */
[----:B------:R2:W-:Y:S01]  /*146c0*/  STL.64 [R1+0x14c0], R180 ;  /* 0x0014c0b401007387 */ /* 0x0005e20000100a00 */
[----:B---3--:R-:W-:Y:S01]  /*146d0*/  IMAD R30, R163, UR35, RZ ;  /* 0x00000023a31e7c24 */ /* 0x008fe2000f8e02ff */
[-C--:B-1----:R-:W-:Y:S02]  /*146e0*/  LEA R164, P6, R44, R4.reuse, 0x2 ;  /* 0x000000042ca47211 */ /* 0x082fe400078c10ff */
[----:B------:R-:W3:Y:S01]  /*146f0*/  LDL.LU R163, [R1+0x5c] ;  /* 0x00005c0001a37983 */ /* 0x000ee20000300800 */
[----:B--2---:R-:W-:Y:S01]  /*14700*/  LEA R180, P5, R38, R4, 0x2 ;  /* 0x0000000426b47211 */ /* 0x004fe200078a10ff */
[----:B------:R-:W-:Y:S01]  /*14710*/  ULDC UR35, c[0x0][0x240] ;  /* 0x0000900000237ab9 */ /* 0x000fe20000000800 */
[-C--:B------:R-:W-:Y:S02]  /*14720*/  LEA.HI.X.SX32 R165, R44, R14.reuse, 0x2, P6 ;  /* 0x0000000e2ca57211 */ /* 0x080fe400030f16ff */
[----:B------:R-:W-:-:S03]  /*14730*/  LEA.HI.X.SX32 R181, R38, R14, 0x2, P5 ;  /* 0x0000000e26b57211 */ /* 0x000fc600028f16ff */
[----:B------:R1:W-:Y:S01]  /*14740*/  STL.64 [R1+0x14d0], R164 ;  /* 0x0014d0a401007387 */ /* 0x0003e20000100a00 */
[----:B------:R-:W-:-:S04]  /*14750*/  LEA R36, P5, R27, R4, 0x2 ;  /* 0x000000041b247211 */ /* 0x000fc800078a10ff */
[----:B------:R-:W-:Y:S02]  /*14760*/  LEA.HI.X.SX32 R37, R27, R14, 0x2, P5 ;  /* 0x0000000e1b257211 */ /* 0x000fe400028f16ff */
[----:B-1----:R-:W-:-:S04]  /*14770*/  LEA R164, P6, R39, R4, 0x2 ;  /* 0x0000000427a47211 */ /* 0x002fc800078c10ff */
[----:B------:R-:W-:Y:S01]  /*14780*/  LEA.HI.X.SX32 R165, R39, R14, 0x2, P6 ;  /* 0x0000000e27a57211 */ /* 0x000fe200030f16ff */
[----:B------:R1:W-:Y:S01]  /*14790*/  STL.64 [R1+0x14e0], R180 ;  /* 0x0014e0b401007387 */ /* 0x0003e20000100a00 */
[----:B------:R-:W-:-:S03]  /*147a0*/  LEA R162, P5, R21, R4, 0x2 ;  /* 0x0000000415a27211 */ /* 0x000fc600078a10ff */
[----:B------:R2:W-:Y:S04]  /*147b0*/  STL.64 [R1+0x14e8], R164 ;  /* 0x0014e8a401007387 */ /* 0x0005e80000100a00 */
[----:B------:R-:W-:Y:S04]  /*147c0*/  STL.64 [R1+0x14f8], R36 ;  /* 0x0014f82401007387 */ /* 0x000fe80000100a00 */
[----:B------:R-:W4:Y:S04]  /*147d0*/  LDL.LU R230, [R1+0xc8] ;  /* 0x0000c80001e67983 */ /* 0x000f280000300800 */
[----:B------:R-:W4:Y:S01]  /*147e0*/  LDL.LU R244, [R1+0x64] ;  /* 0x0000640001f47983 */ /* 0x000f220000300800 */
[----:B-1----:R-:W-:-:S02]  /*147f0*/  IMAD.MOV.U32 R180, RZ, RZ, R251 ;  /* 0x000000ffffb47224 */ /* 0x002fc400078e00fb */
[----:B------:R-:W-:Y:S02]  /*14800*/  IMAD R27, R195, UR33, RZ ;  /* 0x00000021c31b7c24 */ /* 0x000fe4000f8e02ff */
[----:B---3--:R-:W-:Y:S01]  /*14810*/  IMAD R31, R163, UR34, RZ ;  /* 0x00000022a31f7c24 */ /* 0x008fe2000f8e02ff */
[----:B------:R-:W-:Y:S01]  /*14820*/  LEA.HI.X.SX32 R163, R21, R14, 0x2, P5 ;  /* 0x0000000e15a37211 */ /* 0x000fe200028f16ff */
[----:B------:R-:W-:Y:S01]  /*14830*/  IMAD.MOV.U32 R251, RZ, RZ, R249 ;  /* 0x000000fffffb7224 */ /* 0x000fe200078e00f9 */
[CC--:B------:R-:W-:Y:S01]  /*14840*/  LEA R194, P5, R34.reuse, R4.reuse, 0x2 ;  /* 0x0000000422c27211 */ /* 0x0c0fe200078a10ff */
[----:B------:R-:W-:Y:S01]  /*14850*/  IMAD.MOV.U32 R249, RZ, RZ, R226 ;  /* 0x000000fffff97224 */ /* 0x000fe200078e00e2 */
[----:B------:R-:W-:Y:S01]  /*14860*/  LEA R18, P6, R19, R4, 0x2 ;  /* 0x0000000413127211 */ /* 0x000fe200078c10ff */
[----:B--2---:R-:W-:Y:S01]  /*14870*/  IMAD.MOV.U32 R164, RZ, RZ, R179 ;  /* 0x000000ffffa47224 */ /* 0x004fe200078e00b3 */
[----:B------:R-:W-:Y:S01]  /*14880*/  LEA.HI.X.SX32 R195, R34, R14, 0x2, P5 ;  /* 0x0000000e22c37211 */ /* 0x000fe200028f16ff */
[----:B------:R-:W-:Y:S01]  /*14890*/  ULDC UR34, c[0x0][0x240] ;  /* 0x0000900000227ab9 */ /* 0x000fe20000000800 */
[----:B------:R-:W-:Y:S01]  /*148a0*/  LEA R226, P5, R50, R4, 0x2 ;  /* 0x0000000432e27211 */ /* 0x000fe200078a10ff */
[----:B------:R-:W-:-:S03]  /*148b0*/  ULDC UR33, c[0x0][0x240] ;  /* 0x0000900000217ab9 */ /* 0x000fc60000000800 */
[----:B------:R-:W-:Y:S02]  /*148c0*/  LEA.HI.X.SX32 R227, R50, R14, 0x2, P5 ;  /* 0x0000000e32e37211 */ /* 0x000fe400028f16ff */
[----:B------:R-:W-:-:S04]  /*148d0*/  LEA R34, P5, R66, R4, 0x2 ;  /* 0x0000000442227211 */ /* 0x000fc800078a10ff */
[----:B------:R-:W-:-:S05]  /*148e0*/  LEA.HI.X.SX32 R35, R66, R14, 0x2, P5 ;  /* 0x0000000e42237211 */ /* 0x000fca00028f16ff */
[----:B------:R1:W-:Y:S04]  /*148f0*/  STL.64 [R1+0x610], R34 ;  /* 0x0006102201007387 */ /* 0x0003e80000100a00 */
[----:B------:R-:W2:Y:S01]  /*14900*/  LDL.LU R165, [R1+0x68] ;  /* 0x0000680001a57983 */ /* 0x000ea20000300800 */
[----:B------:R-:W-:Y:S02]  /*14910*/  LEA.HI.X.SX32 R19, R19, R14, 0x2, P6 ;  /* 0x0000000e13137211 */ /* 0x000fe400030f16ff */
[----:B------:R-:W-:-:S04]  /*14920*/  LEA R178, P6, R26, R4, 0x2 ;  /* 0x000000041ab27211 */ /* 0x000fc800078c10ff */
[----:B------:R-:W-:Y:S02]  /*14930*/  LEA.HI.X.SX32 R179, R26, R14, 0x2, P6 ;  /* 0x0000000e1ab37211 */ /* 0x000fe400030f16ff */
[----:B------:R-:W-:-:S04]  /*14940*/  LEA R210, P6, R42, R4, 0x2 ;  /* 0x000000042ad27211 */ /* 0x000fc800078c10ff */
[----:B------:R-:W-:Y:S01]  /*14950*/  LEA.HI.X.SX32 R211, R42, R14, 0x2, P6 ;  /* 0x0000000e2ad37211 */ /* 0x000fe200030f16ff */
[----:B----4-:R-:W-:Y:S01]  /*14960*/  IMAD R26, R244, UR32, RZ ;  /* 0x00000020f41a7c24 */ /* 0x010fe2000f8e02ff */
[-C--:B------:R-:W-:Y:S01]  /*14970*/  LEA R242, P6, R58, R4.reuse, 0x2 ;  /* 0x000000043af27211 */ /* 0x080fe200078c10ff */
[----:B------:R-:W-:Y:S01]  /*14980*/  IMAD.MOV.U32 R244, RZ, RZ, R250 ;  /* 0x000000fffff47224 */ /* 0x000fe200078e00fa */
[----:B-1----:R-:W-:Y:S01]  /*14990*/  LEA R34, P5, R82, R4, 0x2 ;  /* 0x0000000452227211 */ /* 0x002fe200078a10ff */
[----:B------:R-:W-:Y:S01]  /*149a0*/  IMAD.MOV.U32 R250, RZ, RZ, R243 ;  /* 0x000000fffffa7224 */ /* 0x000fe200078e00f3 */
[----:B------:R-:W-:Y:S01]  /*149b0*/  LEA.HI.X.SX32 R243, R58, R14, 0x2, P6 ;  /* 0x0000000e3af37211 */ /* 0x000fe200030f16ff */
[----:B------:R-:W-:Y:S01]  /*149c0*/  ULDC UR32, c[0x0][0x240] ;  /* 0x0000900000207ab9 */ /* 0x000fe20000000800 */
[----:B------:R-:W-:-:S04]  /*149d0*/  LEA R36, P6, R74, R4, 0x2 ;  /* 0x000000044a247211 */ /* 0x000fc800078c10ff */
[-C--:B------:R-:W-:Y:S02]  /*149e0*/  LEA.HI.X.SX32 R37, R74, R14.reuse, 0x2, P6 ;  /* 0x0000000e4a257211 */ /* 0x080fe400030f16ff */
[----:B------:R-:W-:-:S03]  /*149f0*/  LEA.HI.X.SX32 R35, R82, R14, 0x2, P5 ;  /* 0x0000000e52237211 */ /* 0x000fc600028f16ff */
[----:B------:R1:W-:Y:S04]  /*14a00*/  STL.64 [R1+0x650], R36 ;  /* 0x0006502401007387 */ /* 0x0003e80000100a00 */
[----:B------:R3:W-:Y:S01]  /*14a10*/  STL.64 [R1+0x690], R34 ;  /* 0x0006902201007387 */ /* 0x0007e20000100a00 */
[----:B-1----:R-:W-:-:S04]  /*14a20*/  LEA R36, P6, R90, R4, 0x2 ;  /* 0x000000045a247211 */ /* 0x002fc800078c10ff */
[----:B------:R-:W-:Y:S02]  /*14a30*/  LEA.HI.X.SX32 R37, R90, R14, 0x2, P6 ;  /* 0x0000000e5a257211 */ /* 0x000fe400030f16ff */
[-C--:B---3--:R-:W-:Y:S02]  /*14a40*/  LEA R34, P5, R98, R4.reuse, 0x2 ;  /* 0x0000000462227211 */ /* 0x088fe400078a10ff */
[----:B------:R-:W-:Y:S01]  /*14a50*/  LEA R38, P6, R106, R4, 0x2 ;  /* 0x000000046a267211 */ /* 0x000fe200078c10ff */
[----:B------:R1:W-:Y:S01]  /*14a60*/  STL.64 [R1+0x6d0], R36 ;  /* 0x0006d02401007387 */ /* 0x0003e20000100a00 */
[-C--:B------:R-:W-:Y:S02]  /*14a70*/  LEA.HI.X.SX32 R35, R98, R14.reuse, 0x2, P5 ;  /* 0x0000000e62237211 */ /* 0x080fe400028f16ff */
[----:B------:R-:W-:-:S03]  /*14a80*/  LEA.HI.X.SX32 R39, R106, R14, 0x2, P6 ;  /* 0x0000000e6a277211 */ /* 0x000fc600030f16ff */
[----:B------:R3:W-:Y:S01]  /*14a90*/  STL.64 [R1+0x710], R34 ;  /* 0x0007102201007387 */ /* 0x0007e20000100a00 */
[----:B-1----:R-:W-:-:S04]  /*14aa0*/  LEA R36, P5, R114, R4, 0x2 ;  /* 0x0000000472247211 */ /* 0x002fc800078a10ff */
[----:B------:R-:W-:Y:S01]  /*14ab0*/  LEA.HI.X.SX32 R37, R114, R14, 0x2, P5 ;  /* 0x0000000e72257211 */ /* 0x000fe200028f16ff */
[----:B--2---:R-:W-:Y:S01]  /*14ac0*/  IMAD R32, R165, UR31, RZ ;  /* 0x0000001fa5207c24 */ /* 0x004fe2000f8e02ff */
[----:B------:R-:W-:Y:S01]  /*14ad0*/  ULDC UR31, c[0x0][0x240] ;  /* 0x00009000001f7ab9 */ /* 0x000fe20000000800 */
[----:B------:R-:W-:Y:S02]  /*14ae0*/  IMAD.MOV.U32 R165, RZ, RZ, R20 ;  /* 0x000000ffffa57224 */ /* 0x000fe400078e0014 */
[----:B------:R-:W-:Y:S02]  /*14af0*/  IMAD.MOV.U32 R20, RZ, RZ, R244 ;  /* 0x000000ffff147224 */ /* 0x000fe400078e00f4 */
[----:B------:R-:W-:Y:S01]  /*14b00*/  IMAD.MOV.U32 R244, RZ, RZ, R228 ;  /* 0x000000fffff47224 */ /* 0x000fe200078e00e4 */
[----:B------:R-:W-:Y:S01]  /*14b10*/  MOV R228, R212 ;  /* 0x000000d400e47202 */ /* 0x000fe20000000f00 */
[----:B------:R-:W-:Y:S02]  /*14b20*/  IMAD.MOV.U32 R212, RZ, RZ, R9 ;  /* 0x000000ffffd47224 */ /* 0x000fe400078e0009 */
[----:B------:R-:W-:-:S02]  /*14b30*/  IMAD.MOV.U32 R9, RZ, RZ, R234 ;  /* 0x000000ffff097224 */ /* 0x000fc400078e00ea */
[----:B------:R-:W2:Y:S01]  /*14b40*/  LDL.LU R234, [R1+0xe4] ;  /* 0x0000e40001ea7983 */ /* 0x000ea20000300800 */
[----:B---3--:R-:W-:Y:S01]  /*14b50*/  IMAD R34, R165, UR30, RZ ;  /* 0x0000001ea5227c24 */ /* 0x008fe2000f8e02ff */
[----:B------:R-:W-:Y:S02]  /*14b60*/  ULDC UR30, c[0x0][0x240] ;  /* 0x00009000001e7ab9 */ /* 0x000fe40000000800 */
[----:B------:R1:W-:Y:S01]  /*14b70*/  STL.64 [R1+0x750], R38 ;  /* 0x0007502601007387 */ /* 0x0003e20000100a00 */
[----:B------:R-:W-:-:S03]  /*14b80*/  IMAD.MOV.U32 R165, RZ, RZ, R20 ;  /* 0x000000ffffa57224 */ /* 0x000fc600078e0014 */
[----:B------:R3:W-:Y:S01]  /*14b90*/  STL.64 [R1+0x790], R36 ;  /* 0x0007902401007387 */ /* 0x0007e20000100a00 */
[----:B------:R-:W-:Y:S01]  /*14ba0*/  MOV R20, R244 ;  /* 0x000000f400147202 */ /* 0x000fe20000000f00 */
[----:B------:R-:W-:Y:S01]  /*14bb0*/  IMAD.MOV.U32 R244, RZ, RZ, R228 ;  /* 0x000000fffff47224 */ /* 0x000fe200078e00e4 */
[-C--:B-1----:R-:W-:Y:S02]  /*14bc0*/  LEA R38, P6, R122, R4.reuse, 0x2 ;  /* 0x000000047a267211 */ /* 0x082fe400078c10ff */
[----:B---3--:R-:W-:Y:S02]  /*14bd0*/  LEA R36, P5, R130, R4, 0x2 ;  /* 0x0000000482247211 */ /* 0x008fe400078a10ff */
[-C--:B------:R-:W-:Y:S01]  /*14be0*/  LEA.HI.X.SX32 R39, R122, R14.reuse, 0x2, P6 ;  /* 0x0000000e7a277211 */ /* 0x080fe200030f16ff */
[----:B------:R-:W-:Y:S01]  /*14bf0*/  IMAD.MOV.U32 R228, RZ, RZ, R212 ;  /* 0x000000ffffe47224 */ /* 0x000fe200078e00d4 */
[----:B------:R-:W-:Y:S01]  /*14c00*/  LEA.HI.X.SX32 R37, R130, R14, 0x2, P5 ;  /* 0x0000000e82257211 */ /* 0x000fe200028f16ff */
[----:B------:R-:W-:Y:S01]  /*14c10*/  IMAD.MOV.U32 R212, RZ, RZ, R196 ;  /* 0x000000ffffd47224 */ /* 0x000fe200078e00c4 */
[----:B------:R-:W-:Y:S01]  /*14c20*/  MOV R196, R180 ;  /* 0x000000b400c47202 */ /* 0x000fe20000000f00 */
[----:B------:R1:W-:Y:S01]  /*14c30*/  STL.64 [R1+0x7d0], R38 ;  /* 0x0007d02601007387 */ /* 0x0003e20000100a00 */
[----:B------:R-:W-:-:S02]  /*14c40*/  IMAD.MOV.U32 R180, RZ, RZ, R182 ;  /* 0x000000ffffb47224 */ /* 0x000fc400078e00b6 */
[----:B------:R-:W-:Y:S01]  /*14c50*/  IMAD.MOV.U32 R182, RZ, RZ, R183 ;  /* 0x000000ffffb67224 */ /* 0x000fe200078e00b7 */
[----:B------:R3:W-:Y:S04]  /*14c60*/  STL.64 [R1+0x810], R36 ;  /* 0x0008102401007387 */ /* 0x0007e80000100a00 */
[----:B------:R-:W4:Y:S01]  /*14c70*/  LDL.LU R183, [R1+0x184] ;  /* 0x0001840001b77983 */ /* 0x000f220000300800 */
[-C--:B-1----:R-:W-:Y:S02]  /*14c80*/  LEA R38, P6, R138, R4.reuse, 0x2 ;  /* 0x000000048a267211 */ /* 0x082fe400078c10ff */
[----:B---3--:R-:W-:Y:S02]  /*14c90*/  LEA R36, P5, R146, R4, 0x2 ;  /* 0x0000000492247211 */ /* 0x008fe400078a10ff */
[-C--:B------:R-:W-:Y:S01]  /*14ca0*/  LEA.HI.X.SX32 R39, R138, R14.reuse, 0x2, P6 ;  /* 0x0000000e8a277211 */ /* 0x080fe200030f16ff */
[----:B------:R-:W-:Y:S01]  /*14cb0*/  IMAD R35, R165, UR29, RZ ;  /* 0x0000001da5237c24 */ /* 0x000fe2000f8e02ff */
[----:B------:R-:W-:Y:S01]  /*14cc0*/  LEA.HI.X.SX32 R37, R146, R14, 0x2, P5 ;  /* 0x0000000e92257211 */ /* 0x000fe200028f16ff */
[----:B------:R-:W-:Y:S01]  /*14cd0*/  IMAD.MOV.U32 R181, RZ, RZ, R20 ;  /* 0x000000ffffb57224 */ /* 0x000fe200078e0014 */
[----:B------:R-:W-:Y:S01]  /*14ce0*/  MOV R165, R244 ;  /* 0x000000f400a57202 */ /* 0x000fe20000000f00 */
[----:B------:R-:W-:Y:S01]  /*14cf0*/  IMAD.MOV.U32 R20, RZ, RZ, R228 ;  /* 0x000000ffff147224 */ /* 0x000fe200078e00e4 */
[----:B------:R1:W-:Y:S01]  /*14d00*/  STL.64 [R1+0x850], R38 ;  /* 0x0008502601007387 */ /* 0x0003e20000100a00 */
[----:B------:R-:W-:Y:S01]  /*14d10*/  IMAD.MOV.U32 R244, RZ, RZ, R212 ;  /* 0x000000fffff47224 */ /* 0x000fe200078e00d4 */
[----:B------:R-:W-:Y:S01]  /*14d20*/  MOV R212, R180 ;  /* 0x000000b400d47202 */ /* 0x000fe20000000f00 */
[----:B------:R-:W-:Y:S01]  /*14d30*/  IMAD.MOV.U32 R228, RZ, RZ, R196 ;  /* 0x000000ffffe47224 */ /* 0x000fe200078e00c4 */
[----:B------:R3:W-:Y:S01]  /*14d40*/  STL.64 [R1+0x890], R36 ;  /* 0x0008902401007387 */ /* 0x0007e20000100a00 */
[----:B------:R-:W-:Y:S01]  /*14d50*/  IMAD.MOV.U32 R197, RZ, RZ, R181 ;  /* 0x000000ffffc57224 */ /* 0x000fe200078e00b5 */
[----:B------:R-:W-:Y:S01]  /*14d60*/  MOV R181, R165 ;  /* 0x000000a500b57202 */ /* 0x000fe20000000f00 */
[----:B------:R-:W-:Y:S01]  /*14d70*/  IMAD.MOV.U32 R196, RZ, RZ, R182 ;  /* 0x000000ffffc47224 */ /* 0x000fe200078e00b6 */
[----:B------:R-:W-:Y:S01]  /*14d80*/  ULDC UR29, c[0x0][0x240] ;  /* 0x00009000001d7ab9 */ /* 0x000fe20000000800 */
[----:B------:R-:W-:Y:S01]  /*14d90*/  IMAD.MOV.U32 R165, RZ, RZ, R20 ;  /* 0x000000ffffa57224 */ /* 0x000fe200078e0014 */
[-C--:B-1----:R-:W-:Y:S01]  /*14da0*/  LEA R38, P6, R154, R4.reuse, 0x2 ;  /* 0x000000049a267211 */ /* 0x082fe200078c10ff */
[----:B------:R-:W-:Y:S01]  /*14db0*/  IMAD.MOV.U32 R20, RZ, RZ, R244 ;  /* 0x000000ffff147224 */ /* 0x000fe200078e00f4 */
[----:B---3--:R-:W-:Y:S01]  /*14dc0*/  LEA R36, P5, R56, R4, 0x2 ;  /* 0x0000000438247211 */ /* 0x008fe200078a10ff */
[----:B------:R-:W-:Y:S01]  /*14dd0*/  IMAD.MOV.U32 R244, RZ, RZ, R228 ;  /* 0x000000fffff47224 */ /* 0x000fe200078e00e4 */
[----:B------:R-:W-:-:S02]  /*14de0*/  LEA.HI.X.SX32 R39, R154, R14, 0x2, P6 ;  /* 0x0000000e9a277211 */ /* 0x000fc400030f16ff */
[----:B------:R-:W-:Y:S02]  /*14df0*/  LEA.HI.X.SX32 R37, R56, R14, 0x2, P5 ;  /* 0x0000000e38257211 */ /* 0x000fe400028f16ff */
[----:B------:R-:W-:Y:S01]  /*14e00*/  MOV R228, R212 ;  /* 0x000000d400e47202 */ /* 0x000fe20000000f00 */
[----:B------:R-:W-:Y:S01]  /*14e10*/  IMAD.MOV.U32 R212, RZ, RZ, R196 ;  /* 0x000000ffffd47224 */ /* 0x000fe200078e00c4 */
[----:B------:R1:W-:Y:S04]  /*14e20*/  STL.64 [R1+0x908], R38 ;  /* 0x0009082601007387 */ /* 0x0003e80000100a00 */
[----:B------:R3:W-:Y:S01]  /*14e30*/  STL.64 [R1+0x988], R36 ;  /* 0x0009882401007387 */ /* 0x0007e20000100a00 */
[----:B----4-:R-:W-:-:S04]  /*14e40*/  IMAD.MOV.U32 R180, RZ, RZ, R183 ;  /* 0x000000ffffb47224 */ /* 0x010fc800078e00b7 */
[----:B------:R-:W-:Y:S02]  /*14e50*/  IMAD.MOV.U32 R196, RZ, RZ, R180 ;  /* 0x000000ffffc47224 */ /* 0x000fe400078e00b4 */
[----:B------:R-:W-:Y:S01]  /*14e60*/  IMAD.MOV.U32 R180, RZ, RZ, R251 ;  /* 0x000000ffffb47224 */ /* 0x000fe200078e00fb */
[----:B------:R-:W-:Y:S01]  /*14e70*/  MOV R251, R250 ;  /* 0x000000fa00fb7202 */ /* 0x000fe20000000f00 */
[----:B------:R-:W-:Y:S02]  /*14e80*/  IMAD.MOV.U32 R250, RZ, RZ, R230 ;  /* 0x000000fffffa7224 */ /* 0x000fe400078e00e6 */
[----:B------:R-:W4:Y:S01]  /*14e90*/  LDL.LU R230, [R1+0x84] ;  /* 0x0000840001e67983 */ /* 0x000f220000300800 */
[CC--:B------:R-:W-:Y:S02]  /*14ea0*/  LEA R182, P6, R170.reuse, R4.reuse, 0x2 ;  /* 0x00000004aab67211 */ /* 0x0c0fe400078c10ff */
[----:B-1----:R-:W-:Y:S02]  /*14eb0*/  LEA R38, P5, R63, R4, 0x2 ;  /* 0x000000043f267211 */ /* 0x002fe400078a10ff */
[----:B------:R-:W-:-:S02]  /*14ec0*/  LEA.HI.X.SX32 R183, R170, R14, 0x2, P6 ;  /* 0x0000000eaab77211 */ /* 0x000fc400030f16ff */
[----:B------:R-:W-:-:S03]  /*14ed0*/  LEA.HI.X.SX32 R39, R63, R14, 0x2, P5 ;  /* 0x0000000e3f277211 */ /* 0x000fc600028f16ff */
[----:B------:R1:W-:Y:S01]  /*14ee0*/  STL.64 [R1+0xa08], R182 ;  /* 0x000a08b601007387 */ /* 0x0003e20000100a00 */
[C---:B------:R-:W-:Y:S01]  /*14ef0*/  LEA R56, P6, R186.reuse, R4, 0x2 ;  /* 0x00000004ba387211 */ /* 0x040fe200078c10ff */
[----:B---3--:R-:W-:Y:S01]  /*14f00*/  IMAD R36, R197, UR28, RZ ;  /* 0x0000001cc5247c24 */ /* 0x008fe2000f8e02ff */
[----:B--2---:R-:W-:Y:S01]  /*14f10*/  MOV R114, R234 ;  /* 0x000000ea00727202 */ /* 0x004fe20000000f00 */
[----:B------:R-:W-:Y:S01]  /*14f20*/  IMAD.MOV.U32 R197, RZ, RZ, R181 ;  /* 0x000000ffffc57224 */ /* 0x000fe200078e00b5 */
[----:B------:R-:W-:Y:S01]  /*14f30*/  LEA.HI.X.SX32 R57, R186, R14, 0x2, P6 ;  /* 0x0000000eba397211 */ /* 0x000fe200030f16ff */
[----:B------:R-:W-:Y:S01]  /*14f40*/  IMAD.MOV.U32 R181, RZ, RZ, R165 ;  /* 0x000000ffffb57224 */ /* 0x000fe200078e00a5 */
[----:B-1----:R-:W2:Y:S01]  /*14f50*/  LDL.LU.64 R182, [R1+0x15d0] ;  /* 0x0015d00001b67983 */ /* 0x002ea20000300a00 */
[----:B------:R-:W-:Y:S01]  /*14f60*/  MOV R63, R184 ;  /* 0x000000b8003f7202 */ /* 0x000fe20000000f00 */
[----:B------:R-:W-:Y:S01]  /*14f70*/  IMAD.MOV.U32 R98, RZ, RZ, R185 ;  /* 0x000000ffff627224 */ /* 0x000fe200078e00b9 */
[----:B------:R-:W-:Y:S01]  /*14f80*/  MOV R90, R251 ;  /* 0x000000fb005a7202 */ /* 0x000fe20000000f00 */
[----:B------:R1:W-:Y:S01]  /*14f90*/  STL.64 [R1+0xa58], R38 ;  /* 0x000a582601007387 */ /* 0x0003e20000100a00 */
[----:B------:R-:W-:Y:S01]  /*14fa0*/  MOV R165, R20 ;  /* 0x0000001400a57202 */ /* 0x000fe20000000f00 */
[----:B------:R-:W-:Y:S01]  /*14fb0*/  IMAD.MOV.U32 R20, RZ, RZ, R228 ;  /* 0x000000ffff147224 */ /* 0x000fe200078e00e4 */
[----:B------:R-:W-:Y:S01]  /*14fc0*/  ULDC UR28, c[0x0][0x240] ;  /* 0x00009000001c7ab9 */ /* 0x000fe20000000800 */
[----:B------:R-:W-:Y:S01]  /*14fd0*/  IMAD.MOV.U32 R228, RZ, RZ, R212 ;  /* 0x000000ffffe47224 */ /* 0x000fe200078e00d4 */
[----:B-1----:R-:W-:Y:S01]  /*14fe0*/  LEA R38, P5, R71, R4, 0x2 ;  /* 0x0000000447267211 */ /* 0x002fe200078a10ff */
[----:B------:R-:W-:-:S03]  /*14ff0*/  IMAD.MOV.U32 R212, RZ, RZ, R196 ;  /* 0x000000ffffd47224 */ /* 0x000fc600078e00c4 */
[----:B------:R-:W-:Y:S01]  /*15000*/  LEA.HI.X.SX32 R39, R71, R14, 0x2, P5 ;  /* 0x0000000e47277211 */ /* 0x000fe200028f16ff */
[----:B------:R1:W-:Y:S01]  /*15010*/  STL.64 [R1+0xad0], R56 ;  /* 0x000ad03801007387 */ /* 0x0003e20000100a00 */
[----:B------:R-:W-:-:S03]  /*15020*/  MOV R196, R180 ;  /* 0x000000b400c47202 */ /* 0x000fc60000000f00 */
[----:B------:R3:W-:Y:S01]  /*15030*/  STL.64 [R1+0xb50], R38 ;  /* 0x000b502601007387 */ /* 0x0007e20000100a00 */
[-C--:B-1----:R-:W-:Y:S02]  /*15040*/  LEA R56, P6, R202, R4.reuse, 0x2 ;  /* 0x00000004ca387211 */ /* 0x082fe400078c10ff */
[----:B---3--:R-:W-:Y:S02]  /*15050*/  LEA R38, P5, R80, R4, 0x2 ;  /* 0x0000000450267211 */ /* 0x008fe400078a10ff */
[-C--:B------:R-:W-:Y:S02]  /*15060*/  LEA.HI.X.SX32 R57, R202, R14.reuse, 0x2, P6 ;  /* 0x0000000eca397211 */ /* 0x080fe400030f16ff */
[----:B------:R-:W-:Y:S01]  /*15070*/  LEA.HI.X.SX32 R39, R80, R14, 0x2, P5 ;  /* 0x0000000e50277211 */ /* 0x000fe200028f16ff */
[----:B------:R-:W-:Y:S01]  /*15080*/  IMAD R37, R197, UR27, RZ ;  /* 0x0000001bc5257c24 */ /* 0x000fe2000f8e02ff */
[----:B------:R-:W-:Y:S01]  /*15090*/  ULDC UR27, c[0x0][0x240] ;  /* 0x00009000001b7ab9 */ /* 0x000fe20000000800 */
[----:B------:R-:W-:-:S02]  /*150a0*/  IMAD.MOV.U32 R197, RZ, RZ, R181 ;  /* 0x000000ffffc57224 */ /* 0x000fc400078e00b5 */
[----:B------:R-:W-:Y:S01]  /*150b0*/  IMAD.MOV.U32 R181, RZ, RZ, R165 ;  /* 0x000000ffffb57224 */ /* 0x000fe200078e00a5 */
[----:B------:R-:W-:Y:S01]  /*150c0*/  MOV R165, R20 ;  /* 0x0000001400a57202 */ /* 0x000fe20000000f00 */
[----:B------:R-:W-:Y:S02]  /*150d0*/  IMAD.MOV.U32 R20, RZ, RZ, R228 ;  /* 0x000000ffff147224 */ /* 0x000fe400078e00e4 */
[----:B------:R-:W-:Y:S02]  /*150e0*/  IMAD.MOV.U32 R228, RZ, RZ, R212 ;  /* 0x000000ffffe47224 */ /* 0x000fe400078e00d4 */
[----:B------:R-:W-:Y:S02]  /*150f0*/  IMAD.MOV.U32 R212, RZ, RZ, R196 ;  /* 0x000000ffffd47224 */ /* 0x000fe400078e00c4 */
[----:B----4-:R-:W-:Y:S02]  /*15100*/  IMAD.MOV.U32 R180, RZ, RZ, R230 ;  /* 0x000000ffffb47224 */ /* 0x010fe400078e00e6 */
[----:B------:R-:W3:Y:S04]  /*15110*/  LDL.LU R230, [R1+0xd0] ;  /* 0x0000d00001e67983 */ /* 0x000ee80000300800 */
[----:B------:R1:W-:Y:S04]  /*15120*/  STL.64 [R1+0xba0], R56 ;  /* 0x000ba03801007387 */ /* 0x0003e80000100a00 */
[----:B------:R4:W-:Y:S01]  /*15130*/  STL.64 [R1+0xc18], R38 ;  /* 0x000c182601007387 */ /* 0x0009e20000100a00 */
[----:B-1----:R-:W-:-:S02]  /*15140*/  LEA R56, P6, R85, R4, 0x2 ;  /* 0x0000000455387211 */ /* 0x002fc400078c10ff */
[C---:B----4-:R-:W-:Y:S02]  /*15150*/  LEA R38, P5, R86.reuse, R4, 0x2 ;  /* 0x0000000456267211 */ /* 0x050fe400078a10ff */
[-C--:B------:R-:W-:Y:S02]  /*15160*/  LEA.HI.X.SX32 R57, R85, R14.reuse, 0x2, P6 ;  /* 0x0000000e55397211 */ /* 0x080fe400030f16ff */
[----:B------:R-:W-:Y:S02]  /*15170*/  LEA.HI.X.SX32 R39, R86, R14, 0x2, P5 ;  /* 0x0000000e56277211 */ /* 0x000fe400028f16ff */
[----:B------:R-:W-:Y:S01]  /*15180*/  MOV R196, R180 ;  /* 0x000000b400c47202 */ /* 0x000fe20000000f00 */
[----:B------:R1:W-:Y:S01]  /*15190*/  STL.64 [R1+0x1468], R56 ;  /* 0x0014683801007387 */ /* 0x0003e20000100a00 */
[----:B------:R-:W-:Y:S02]  /*151a0*/  IMAD.MOV.U32 R180, RZ, RZ, R199 ;  /* 0x000000ffffb47224 */ /* 0x000fe400078e00c7 */
[----:B------:R-:W-:Y:S01]  /*151b0*/  IMAD.MOV.U32 R199, RZ, RZ, R167 ;  /* 0x000000ffffc77224 */ /* 0x000fe200078e00a7 */
[----:B------:R4:W-:Y:S04]  /*151c0*/  STL.64 [R1+0x1488], R38 ;  /* 0x0014882601007387 */ /* 0x0009e80000100a00 */
[----:B------:R-:W2:Y:S01]  /*151d0*/  LDL.LU R167, [R1+0xf4] ;  /* 0x0000f40001a77983 */ /* 0x000ea20000300800 */
[----:B------:R-:W-:-:S02]  /*151e0*/  LEA R80, P6, R94, R4, 0x2 ;  /* 0x000000045e507211 */ /* 0x000fc400078c10ff */
[----:B-1----:R-:W-:Y:S02]  /*151f0*/  LEA R56, P5, R87, R4, 0x2 ;  /* 0x0000000457387211 */ /* 0x002fe400078a10ff */
[-C--:B------:R-:W-:Y:S01]  /*15200*/  LEA.HI.X.SX32 R81, R94, R14.reuse, 0x2, P6 ;  /* 0x0000000e5e517211 */ /* 0x080fe200030f16ff */
[----:B----4-:R-:W-:Y:S01]  /*15210*/  IMAD R38, R197, UR26, RZ ;  /* 0x0000001ac5267c24 */ /* 0x010fe2000f8e02ff */
[----:B------:R-:W-:Y:S01]  /*15220*/  LEA.HI.X.SX32 R57, R87, R14, 0x2, P5 ;  /* 0x0000000e57397211 */ /* 0x000fe200028f16ff */
[----:B------:R-:W-:Y:S02]  /*15230*/  IMAD.MOV.U32 R197, RZ, RZ, R181 ;  /* 0x000000ffffc57224 */ /* 0x000fe400078e00b5 */
[----:B------:R1:W-:Y:S01]  /*15240*/  STL.64 [R1+0x14a0], R80 ;  /* 0x0014a05001007387 */ /* 0x0003e20000100a00 */
[----:B------:R-:W-:Y:S01]  /*15250*/  MOV R181, R165 ;  /* 0x000000a500b57202 */ /* 0x000fe20000000f00 */
[----:B------:R-:W-:Y:S01]  /*15260*/  IMAD.MOV.U32 R165, RZ, RZ, R20 ;  /* 0x000000ffffa57224 */ /* 0x000fe200078e0014 */
[----:B------:R-:W-:Y:S01]  /*15270*/  ULDC UR26, c[0x0][0x240] ;  /* 0x00009000001a7ab9 */ /* 0x000fe20000000800 */
[----:B------:R4:W-:Y:S01]  /*15280*/  STL.64 [R1+0x14b8], R56 ;  /* 0x0014b83801007387 */ /* 0x0009e20000100a00 */
[----:B------:R-:W-:-:S02]  /*15290*/  IMAD.MOV.U32 R245, RZ, RZ, R197 ;  /* 0x000000fffff57224 */ /* 0x000fc400078e00c5 */
[----:B------:R-:W-:Y:S01]  /*152a0*/  IMAD.MOV.U32 R229, RZ, RZ, R181 ;  /* 0x000000ffffe57224 */ /* 0x000fe200078e00b5 */
[-C--:B-1----:R-:W-:Y:S01]  /*152b0*/  LEA R80, P6, R88, R4.reuse, 0x2 ;  /* 0x0000000458507211 */ /* 0x082fe200078c10ff */
[----:B------:R-:W-:Y:S01]  /*152c0*/  IMAD.MOV.U32 R197, RZ, RZ, R228 ;  /* 0x000000ffffc57224 */ /* 0x000fe200078e00e4 */
[----:B----4-:R-:W-:Y:S01]  /*152d0*/  LEA R56, P5, R70, R4, 0x2 ;  /* 0x0000000446387211 */ /* 0x010fe200078a10ff */
[----:B------:R-:W-:Y:S01]  /*152e0*/  IMAD.MOV.U32 R181, RZ, RZ, R212 ;  /* 0x000000ffffb57224 */ /* 0x000fe200078e00d4 */
[----:B------:R-:W-:Y:S01]  /*152f0*/  LEA.HI.X.SX32 R81, R88, R14, 0x2, P6 ;  /* 0x0000000e58517211 */ /* 0x000fe200030f16ff */
[----:B------:R-:W-:Y:S01]  /*15300*/  IMAD.MOV.U32 R228, RZ, RZ, R196 ;  /* 0x000000ffffe47224 */ /* 0x000fe200078e00c4 */
[----:B------:R-:W-:Y:S01]  /*15310*/  MOV R212, R180 ;  /* 0x000000b400d47202 */ /* 0x000fe20000000f00 */
[----:B------:R-:W-:Y:S01]  /*15320*/  IMAD.MOV.U32 R196, RZ, RZ, R164 ;  /* 0x000000ffffc47224 */ /* 0x000fe200078e00a4 */
[----:B------:R-:W-:Y:S01]  /*15330*/  LEA.HI.X.SX32 R57, R70, R14, 0x2, P5 ;  /* 0x0000000e46397211 */ /* 0x000fe200028f16ff */
[----:B------:R-:W-:Y:S01]  /*15340*/  IMAD.MOV.U32 R180, RZ, RZ, R233 ;  /* 0x000000ffffb47224 */ /* 0x000fe200078e00e9 */
[----:B------:R-:W-:Y:S01]  /*15350*/  LEA R164, P5, R55, R4, 0x2 ;  /* 0x0000000437a47211 */ /* 0x000fe200078a10ff */
[----:B------:R1:W-:Y:S01]  /*15360*/  STL.64 [R1+0x14c8], R80 ;  /* 0x0014c85001007387 */ /* 0x0003e20000100a00 */
[----:B------:R-:W-:Y:S01]  /*15370*/  MOV R213, R165 ;  /* 0x000000a500d57202 */ /* 0x000fe20000000f00 */
[----:B------:R-:W-:-:S02]  /*15380*/  IMAD.MOV.U32 R89, RZ, RZ, R228 ;  /* 0x000000ffff597224 */ /* 0x000fc400078e00e4 */
[----:B------:R-:W-:Y:S01]  /*15390*/  IMAD.MOV.U32 R73, RZ, RZ, R196 ;  /* 0x000000ffff497224 */ /* 0x000fe200078e00c4 */
[----:B------:R-:W-:Y:S01]  /*153a0*/  LEA.HI.X.SX32 R165, R55, R14, 0x2, P5 ;  /* 0x0000000e37a57211 */ /* 0x000fe200028f16ff */
[----:B------:R-:W-:Y:S01]  /*153b0*/  IMAD R39, R245, UR25, RZ ;  /* 0x00000019f5277c24 */ /* 0x000fe2000f8e02ff */
[----:B------:R-:W-:Y:S01]  /*153c0*/  LEA R20, P6, R22, R4, 0x2 ;  /* 0x0000000416147211 */ /* 0x000fe200078c10ff */
[----:B------:R-:W-:Y:S01]  /*153d0*/  IMAD.MOV.U32 R23, RZ, RZ, R180 ;  /* 0x000000ffff177224 */ /* 0x000fe200078e00b4 */
[----:B------:R-:W-:Y:S02]  /*153e0*/  MOV R49, R213 ;  /* 0x000000d500317202 */ /* 0x000fe40000000f00 */
[----:B-1----:R-:W-:Y:S01]  /*153f0*/  MOV R81, R212 ;  /* 0x000000d400517202 */ /* 0x002fe20000000f00 */
[----:B------:R-:W-:Y:S01]  /*15400*/  IMAD.MOV.U32 R245, RZ, RZ, R229 ;  /* 0x000000fffff57224 */ /* 0x000fe200078e00e5 */
[----:B------:R-:W-:Y:S01]  /*15410*/  LEA R196, P5, R46, R4, 0x2 ;  /* 0x000000042ec47211 */ /* 0x000fe200078a10ff */
[----:B------:R-:W-:Y:S01]  /*15420*/  IMAD.MOV.U32 R65, RZ, RZ, R197 ;  /* 0x000000ffff417224 */ /* 0x000fe200078e00c5 */
[----:B------:R-:W-:Y:S01]  /*15430*/  STL.64 [R1+0x14d8], R56 ;  /* 0x0014d83801007387 */ /* 0x000fe20000100a00 */
[----:B------:R-:W-:Y:S01]  /*15440*/  IMAD R40, R89, UR24, RZ ;  /* 0x0000001859287c24 */ /* 0x000fe2000f8e02ff */
[----:B------:R-:W-:Y:S01]  /*15450*/  MOV R89, R73 ;  /* 0x0000004900597202 */ /* 0x000fe20000000f00 */
[----:B------:R-:W-:Y:S01]  /*15460*/  IMAD.MOV.U32 R97, RZ, RZ, R81 ;  /* 0x000000ffff617224 */ /* 0x000fe200078e0051 */
[-C--:B------:R-:W-:Y:S01]  /*15470*/  LEA.HI.X.SX32 R21, R22, R14.reuse, 0x2, P6 ;  /* 0x0000000e16157211 */ /* 0x080fe200030f16ff */
[----:B------:R-:W-:Y:S01]  /*15480*/  IMAD.MOV.U32 R81, RZ, RZ, R23 ;  /* 0x000000ffff517224 */ /* 0x000fe200078e0017 */
[----:B------:R-:W-:Y:S01]  /*15490*/  LEA.HI.X.SX32 R197, R46, R14, 0x2, P5 ;  /* 0x0000000e2ec57211 */ /* 0x000fe200028f16ff */
[----:B------:R-:W-:Y:S01]  /*154a0*/  IMAD.MOV.U32 R73, RZ, RZ, R65 ;  /* 0x000000ffff497224 */ /* 0x000fe200078e0041 */
[C---:B------:R-:W-:Y:S01]  /*154b0*/  LEA R228, P5, R51.reuse, R4, 0x2 ;  /* 0x0000000433e47211 */ /* 0x040fe200078a10ff */
[----:B------:R-:W-:Y:S01]  /*154c0*/  IMAD.MOV.U32 R23, RZ, RZ, R49 ;  /* 0x000000ffff177224 */ /* 0x000fe200078e0031 */
[----:B------:R-:W-:Y:S01]  /*154d0*/  MOV R65, R245 ;  /* 0x000000f500417202 */ /* 0x000fe20000000f00 */
[----:B------:R-:W-:Y:S01]  /*154e0*/  IMAD.MOV.U32 R105, RZ, RZ, R97 ;  /* 0x000000ffff697224 */ /* 0x000fe200078e0061 */
[----:B------:R-:W4:Y:S01]  /*154f0*/  LDL.LU R233, [R1+0x16c] ;  /* 0x00016c0001e97983 */ /* 0x000f220000300800 */
[----:B------:R-:W-:Y:S01]  /*15500*/  IMAD.MOV.U32 R49, RZ, RZ, R244 ;  /* 0x000000ffff317224 */ /* 0x000fe200078e00f4 */
[----:B------:R-:W-:Y:S01]  /*15510*/  ULDC UR25, c[0x0][0x240] ;  /* 0x0000900000197ab9 */ /* 0x000fe20000000800 */
[----:B------:R-:W-:Y:S01]  /*15520*/  IMAD.MOV.U32 R97, RZ, RZ, R89 ;  /* 0x000000ffff617224 */ /* 0x000fe200078e0059 */
[----:B------:R-:W-:Y:S01]  /*15530*/  MOV R89, R81 ;  /* 0x0000005100597202 */ /* 0x000fe20000000f00 */
[----:B------:R1:W-:Y:S01]  /*15540*/  STL.64 [R1+0x15b8], R20 ;  /* 0x0015b81401007387 */ /* 0x0003e20000100a00 */
[----:B------:R-:W-:Y:S01]  /*15550*/  LEA.HI.X.SX32 R229, R51, R14, 0x2, P5 ;  /* 0x0000000e33e57211 */ /* 0x000fe200028f16ff */
[----:B------:R-:W-:Y:S01]  /*15560*/  IMAD.MOV.U32 R81, RZ, RZ, R23 ;  /* 0x000000ffff517224 */ /* 0x000fe200078e0017 */
[----:B------:R-:W-:Y:S01]  /*15570*/  ULDC UR24, c[0x0][0x240] ;  /* 0x0000900000187ab9 */ /* 0x000fe20000000800 */
[----:B------:R-:W-:-:S02]  /*15580*/  IMAD.MOV.U32 R23, RZ, RZ, R65 ;  /* 0x000000ffff177224 */ /* 0x000fc400078e0041 */
[----:B------:R-:W-:Y:S01]  /*15590*/  IMAD.MOV.U32 R65, RZ, RZ, R49 ;  /* 0x000000ffff417224 */ /* 0x000fe200078e0031 */
[----:B------:R-:W-:Y:S02]  /*155a0*/  MOV R49, R231 ;  /* 0x000000e700317202 */ /* 0x000fe40000000f00 */
[----:B-1----:R-:W-:-:S04]  /*155b0*/  LEA R20, P5, R67, R4, 0x2 ;  /* 0x0000000443147211 */ /* 0x002fc800078a10ff */
[----:B------:R-:W-:Y:S01]  /*155c0*/  LEA.HI.X.SX32 R21, R67, R14, 0x2, P5 ;  /* 0x0000000e43157211 */ /* 0x000fe200028f16ff */
[----:B------:R-:W-:Y:S04]  /*155d0*/  STL.64 [R1+0x15c0], R164 ;  /* 0x0015c0a401007387 */ /* 0x000fe80000100a00 */
[----:B------:R1:W-:Y:S01]  /*155e0*/  STL.64 [R1+0x618], R20 ;  /* 0x0006181401007387 */ /* 0x0003e20000100a00 */
[----:B------:R-:W-:Y:S01]  /*155f0*/  LEA R180, P6, R52, R4, 0x2 ;  /* 0x0000000434b47211 */ /* 0x000fe200078c10ff */
[----:B------:R-:W-:-:S03]  /*15600*/  IMAD.MOV.U32 R57, RZ, RZ, R181 ;  /* 0x000000ffff397224 */ /* 0x000fc600078e00b5 */
[----:B------:R-:W-:Y:S02]  /*15610*/  LEA.HI.X.SX32 R181, R52, R14, 0x2, P6 ;  /* 0x0000000e34b57211 */ /* 0x000fe400030f16ff */
[----:B------:R-:W-:-:S04]  /*15620*/  LEA R212, P6, R43, R4, 0x2 ;  /* 0x000000042bd47211 */ /* 0x000fc800078c10ff */
[----:B------:R-:W-:Y:S02]  /*15630*/  LEA.HI.X.SX32 R213, R43, R14, 0x2, P6 ;  /* 0x0000000e2bd57211 */ /* 0x000fe400030f16ff */
[-C--:B------:R-:W-:Y:S02]  /*15640*/  LEA R244, P6, R59, R4.reuse, 0x2 ;  /* 0x000000043bf47211 */ /* 0x080fe400078c10ff */
[----:B-1----:R-:W-:Y:S02]  /*15650*/  LEA R20, P5, R83, R4, 0x2 ;  /* 0x0000000453147211 */ /* 0x002fe400078a10ff */
[----:B------:R-:W-:Y:S02]  /*15660*/  LEA.HI.X.SX32 R245, R59, R14, 0x2, P6 ;  /* 0x0000000e3bf57211 */ /* 0x000fe400030f16ff */
[----:B------:R-:W-:Y:S02]  /*15670*/  LEA R70, P6, R75, R4, 0x2 ;  /* 0x000000044b467211 */ /* 0x000fe400078c10ff */
[----:B------:R-:W-:-:S02]  /*15680*/  LEA.HI.X.SX32 R21, R83, R14, 0x2, P5 ;  /* 0x0000000e53157211 */ /* 0x000fc400028f16ff */
[----:B------:R-:W-:Y:S02]  /*15690*/  LEA.HI.X.SX32 R71, R75, R14, 0x2, P6 ;  /* 0x0000000e4b477211 */ /* 0x000fe400030f16ff */
[----:B------:R-:W-:-:S04]  /*156a0*/  LEA R50, P6, R91, R4, 0x2 ;  /* 0x000000045b327211 */ /* 0x000fc800078c10ff */
[----:B------:R-:W-:Y:S01]  /*156b0*/  LEA.HI.X.SX32 R51, R91, R14, 0x2, P6 ;  /* 0x0000000e5b337211 */ /* 0x000fe200030f16ff */
[----:B------:R-:W-:Y:S01]  /*156c0*/  IMAD R43, R97, UR22, RZ ;  /* 0x00000016612b7c24 */ /* 0x000fe2000f8e02ff */
[----:B------:R-:W-:Y:S01]  /*156d0*/  MOV R97, R89 ;  /* 0x0000005900617202 */ /* 0x000fe20000000f00 */
[----:B------:R-:W-:Y:S01]  /*156e0*/  IMAD.MOV.U32 R89, RZ, RZ, R81 ;  /* 0x000000ffff597224 */ /* 0x000fe200078e0051 */
[----:B------:R-:W-:Y:S01]  /*156f0*/  ULDC UR22, c[0x0][0x240] ;  /* 0x0000900000167ab9 */ /* 0x000fe20000000800 */
[----:B------:R-:W-:Y:S02]  /*15700*/  IMAD.MOV.U32 R81, RZ, RZ, R23 ;  /* 0x000000ffff517224 */ /* 0x000fe400078e0017 */
[----:B---3--:R-:W-:Y:S02]  /*15710*/  IMAD.MOV.U32 R231, RZ, RZ, R230 ;  /* 0x000000ffffe77224 */ /* 0x008fe400078e00e6 */
[----:B------:R-:W-:Y:S02]  /*15720*/  IMAD.MOV.U32 R230, RZ, RZ, R217 ;  /* 0x000000ffffe67224 */ /* 0x000fe400078e00d9 */
[----:B------:R-:W-:Y:S01]  /*15730*/  IMAD.MOV.U32 R217, RZ, RZ, R216 ;  /* 0x000000ffffd97224 */ /* 0x000fe200078e00d8 */
[----:B------:R-:W-:Y:S01]  /*15740*/  MOV R216, R215 ;  /* 0x000000d700d87202 */ /* 0x000fe20000000f00 */
[----:B------:R-:W-:-:S02]  /*15750*/  IMAD.MOV.U32 R215, RZ, RZ, R214 ;  /* 0x000000ffffd77224 */ /* 0x000fc400078e00d6 */
[----:B------:R-:W-:Y:S02]  /*15760*/  IMAD.MOV.U32 R214, RZ, RZ, R201 ;  /* 0x000000ffffd67224 */ /* 0x000fe400078e00c9 */
[----:B------:R-:W-:Y:S02]  /*15770*/  IMAD.MOV.U32 R201, RZ, RZ, R200 ;  /* 0x000000ffffc97224 */ /* 0x000fe400078e00c8 */
[----:B------:R-:W3:Y:S04]  /*15780*/  LDL.LU R200, [R1+0xdc] ;  /* 0x0000dc0001c87983 */ /* 0x000ee80000300800 */
[----:B------:R-:W-:Y:S04]  /*15790*/  STL.64 [R1+0x658], R70 ;  /* 0x0006584601007387 */ /* 0x000fe80000100a00 */
[----:B------:R1:W-:Y:S04]  /*157a0*/  STL.64 [R1+0x698], R20 ;  /* 0x0006981401007387 */ /* 0x0003e80000100a00 */
[----:B------:R2:W-:Y:S01]  /*157b0*/  STL.64 [R1+0x6d8], R50 ;  /* 0x0006d83201007387 */ /* 0x0005e20000100a00 */
[----:B-1----:R-:W-:-:S04]  /*157c0*/  LEA R20, P5, R99, R4, 0x2 ;  /* 0x0000000463147211 */ /* 0x002fc800078a10ff */
[----:B------:R-:W-:Y:S02]  /*157d0*/  LEA.HI.X.SX32 R21, R99, R14, 0x2, P5 ;  /* 0x0000000e63157211 */ /* 0x000fe400028f16ff */
[----:B--2---:R-:W-:-:S03]  /*157e0*/  LEA R50, P6, R107, R4, 0x2 ;  /* 0x000000046b327211 */ /* 0x004fc600078c10ff */
[----:B------:R1:W-:Y:S01]  /*157f0*/  STL.64 [R1+0x718], R20 ;  /* 0x0007181401007387 */ /* 0x0003e20000100a00 */
[----:B------:R-:W-:Y:S02]  /*15800*/  LEA.HI.X.SX32 R51, R107, R14, 0x2, P6 ;  /* 0x0000000e6b337211 */ /* 0x000fe400030f16ff */
[----:B-1----:R-:W-:-:S04]  /*15810*/  LEA R20, P5, R115, R4, 0x2 ;  /* 0x0000000473147211 */ /* 0x002fc800078a10ff */
[----:B------:R-:W-:Y:S01]  /*15820*/  LEA.HI.X.SX32 R21, R115, R14, 0x2, P5 ;  /* 0x0000000e73157211 */ /* 0x000fe200028f16ff */
[----:B------:R1:W-:Y:S04]  /*15830*/  STL.64 [R1+0x758], R50 ;  /* 0x0007583201007387 */ /* 0x0003e80000100a00 */
[----:B------:R2:W-:Y:S01]  /*15840*/  STL.64 [R1+0x798], R20 ;  /* 0x0007981401007387 */ /* 0x0005e20000100a00 */
[-C--:B-1----:R-:W-:Y:S02]  /*15850*/  LEA R50, P6, R123, R4.reuse, 0x2 ;  /* 0x000000047b327211 */ /* 0x082fe400078c10ff */
[----:B--2---:R-:W-:Y:S02]  /*15860*/  LEA R20, P5, R131, R4, 0x2 ;  /* 0x0000000483147211 */ /* 0x004fe400078a10ff */
[----:B------:R-:W-:-:S02]  /*15870*/  LEA.HI.X.SX32 R51, R123, R14, 0x2, P6 ;  /* 0x0000000e7b337211 */ /* 0x000fc400030f16ff */
[----:B------:R-:W-:Y:S02]  /*15880*/  LEA.HI.X.SX32 R21, R131, R14, 0x2, P5 ;  /* 0x0000000e83157211 */ /* 0x000fe400028f16ff */
[C---:B------:R-:W-:Y:S01]  /*15890*/  LEA R22, P6, R139.reuse, R4, 0x2 ;  /* 0x000000048b167211 */ /* 0x040fe200078c10ff */
[----:B------:R-:W-:Y:S04]  /*158a0*/  STL.64 [R1+0x7d8], R50 ;  /* 0x0007d83201007387 */ /* 0x000fe80000100a00 */
        /* <DEDUP_REMOVED lines=9> */
[----:B------:R-:W-:-:S03]  /*15940*/  LEA.HI.X.SX32 R21, R93, R14, 0x2, P5 ;  /* 0x0000000e5d157211 */ /* 0x000fc600028f16ff */
[----:B------:R1:W-:Y:S04]  /*15950*/  STL.64 [R1+0x8d8], R22 ;  /* 0x0008d81601007387 */ /* 0x0003e80000100a00 */
[----:B------:R2:W-:Y:S01]  /*15960*/  STL.64 [R1+0x918], R20 ;  /* 0x0009181401007387 */ /* 0x0005e20000100a00 */
[-C--:B-1----:R-:W-:Y:S02]  /*15970*/  LEA R22, P6, R171, R4.reuse, 0x2 ;  /* 0x00000004ab167211 */ /* 0x082fe400078c10ff */
[----:B--2---:R-:W-:Y:S02]  /*15980*/  LEA R20, P5, R103, R4, 0x2 ;  /* 0x0000000467147211 */ /* 0x004fe400078a10ff */
[-C--:B------:R-:W-:Y:S02]  /*15990*/  LEA.HI.X.SX32 R23, R171, R14.reuse, 0x2, P6 ;  /* 0x0000000eab177211 */ /* 0x080fe400030f16ff */
[----:B------:R-:W-:-:S03]  /*159a0*/  LEA.HI.X.SX32 R21, R103, R14, 0x2, P5 ;  /* 0x0000000e67157211 */ /* 0x000fc600028f16ff */
[----:B------:R1:W-:Y:S04]  /*159b0*/  STL.64 [R1+0x958], R22 ;  /* 0x0009581601007387 */ /* 0x0003e80000100a00 */
[----:B------:R2:W-:Y:S01]  /*159c0*/  STL.64 [R1+0x998], R20 ;  /* 0x0009981401007387 */ /* 0x0005e20000100a00 */
[CC--:B-1----:R-:W-:Y:S02]  /*159d0*/  LEA R22, P6, R187.reuse, R4.reuse, 0x2 ;  /* 0x00000004bb167211 */ /* 0x0c2fe400078c10ff */
[C---:B--2---:R-:W-:Y:S02]  /*159e0*/  LEA R20, P5, R118.reuse, R4, 0x2 ;  /* 0x0000000476147211 */ /* 0x044fe400078a10ff */
        /* <DEDUP_REMOVED lines=16> */
[-C--:B-1----:R-:W-:Y:S02]  /*15af0*/  LEA R22, P6, R235, R4.reuse, 0x2 ;  /* 0x00000004eb167211 */ /* 0x082fe400078c10ff */
[----:B--2---:R-:W-:Y:S02]  /*15b00*/  LEA R20, P5, R135, R4, 0x2 ;  /* 0x0000000487147211 */ /* 0x004fe400078a10ff */
[-C--:B------:R-:W-:Y:S02]  /*15b10*/  LEA.HI.X.SX32 R23, R235, R14.reuse, 0x2, P6 ;  /* 0x0000000eeb177211 */ /* 0x080fe400030f16ff */
[----:B------:R-:W-:-:S03]  /*15b20*/  LEA.HI.X.SX32 R21, R135, R14, 0x2, P5 ;  /* 0x0000000e87157211 */ /* 0x000fc600028f16ff */
[----:B------:R1:W-:Y:S01]  /*15b30*/  STL.64 [R1+0x1460], R22 ;  /* 0x0014601601007387 */ /* 0x0003e20000100a00 */
[----:B------:R-:W-:Y:S01]  /*15b40*/  IMAD R44, R97, UR21, RZ ;  /* 0x00000015612c7c24 */ /* 0x000fe2000f8e02ff */
[----:B------:R-:W-:Y:S02]  /*15b50*/  MOV R66, R167 ;  /* 0x000000a700427202 */ /* 0x000fe40000000f00 */
[----:B------:R2:W-:Y:S01]  /*15b60*/  STL.64 [R1+0x1480], R20 ;  /* 0x0014801401007387 */ /* 0x0005e20000100a00 */
[----:B------:R-:W-:Y:S01]  /*15b70*/  IMAD.MOV.U32 R97, RZ, RZ, R89 ;  /* 0x000000ffff617224 */ /* 0x000fe200078e0059 */
[----:B------:R-:W-:Y:S01]  /*15b80*/  MOV R89, R49 ;  /* 0x0000003100597202 */ /* 0x000fe20000000f00 */
[----:B------:R-:W-:Y:S02]  /*15b90*/  IMAD R49, R166, UR19, RZ ;  /* 0x00000013a6317c24 */ /* 0x000fe4000f8e02ff */
[----:B------:R-:W-:Y:S02]  /*15ba0*/  IMAD R42, R105, UR23, RZ ;  /* 0x00000017692a7c24 */ /* 0x000fe4000f8e02ff */
[----:B------:R-:W-:Y:S01]  /*15bb0*/  IMAD.MOV.U32 R137, RZ, RZ, R65 ;  /* 0x000000ffff897224 */ /* 0x000fe200078e0041 */
[----:B-1----:R-:W-:Y:S01]  /*15bc0*/  LEA R22, P6, R136, R4, 0x2 ;  /* 0x0000000488167211 */ /* 0x002fe200078c10ff */
[----:B------:R-:W-:Y:S01]  /*15bd0*/  IMAD R51, R182, UR17, RZ ;  /* 0x00000011b6337c24 */ /* 0x000fe2000f8e02ff */
[----:B------:R-:W-:Y:S01]  /*15be0*/  MOV R169, R230 ;  /* 0x000000e600a97202 */ /* 0x000fe20000000f00 */
[----:B------:R-:W-:Y:S01]  /*15bf0*/  IMAD.MOV.U32 R113, RZ, RZ, R216 ;  /* 0x000000ffff717224 */ /* 0x000fe200078e00d8 */
[C---:B--2---:R-:W-:Y:S01]  /*15c00*/  LEA R20, P5, R127.reuse, R4, 0x2 ;  /* 0x000000047f147211 */ /* 0x044fe200078a10ff */
[----:B------:R-:W-:Y:S01]  /*15c10*/  IMAD.MOV.U32 R105, RZ, RZ, R97 ;  /* 0x000000ffff697224 */ /* 0x000fe200078e0061 */
[-C--:B------:R-:W-:Y:S01]  /*15c20*/  LEA.HI.X.SX32 R23, R136, R14.reuse, 0x2, P6 ;  /* 0x0000000e88177211 */ /* 0x080fe200030f16ff */
[----:B------:R-:W-:Y:S01]  /*15c30*/  IMAD.MOV.U32 R65, RZ, RZ, R199 ;  /* 0x000000ffff417224 */ /* 0x000fe200078e00c7 */
[----:B------:R-:W-:Y:S01]  /*15c40*/  LEA.HI.X.SX32 R21, R127, R14, 0x2, P5 ;  /* 0x0000000e7f157211 */ /* 0x000fe200028f16ff */
[----:B------:R-:W-:Y:S01]  /*15c50*/  IMAD.MOV.U32 R121, RZ, RZ, R89 ;  /* 0x000000ffff797224 */ /* 0x000fe200078e0059 */
[C---:B------:R-:W-:Y:S01]  /*15c60*/  LEA R166, P5, R104.reuse, R4, 0x2 ;  /* 0x0000000468a67211 */ /* 0x040fe200078a10ff */
[----:B------:R1:W-:Y:S01]  /*15c70*/  STL.64 [R1+0x1498], R22 ;  /* 0x0014981601007387 */ /* 0x0003e20000100a00 */
[----:B------:R-:W-:Y:S01]  /*15c80*/  IMAD.MOV.U32 R97, RZ, RZ, R198 ;  /* 0x000000ffff617224 */ /* 0x000fe200078e00c6 */
[----:B------:R-:W-:Y:S01]  /*15c90*/  ULDC UR23, c[0x0][0x240] ;  /* 0x0000900000177ab9 */ /* 0x000fe20000000800 */
[----:B------:R-:W-:Y:S01]  /*15ca0*/  LEA.HI.X.SX32 R167, R104, R14, 0x2, P5 ;  /* 0x0000000e68a77211 */ /* 0x000fe200028f16ff */
[----:B------:R-:W-:Y:S01]  /*15cb0*/  IMAD.MOV.U32 R129, RZ, RZ, R183 ;  /* 0x000000ffff817224 */ /* 0x000fe200078e00b7 */
[-C--:B------:R-:W-:Y:S01]  /*15cc0*/  LEA R198, P5, R72, R4.reuse, 0x2 ;  /* 0x0000000448c67211 */ /* 0x080fe200078a10ff */
[----:B------:R-:W-:Y:S01]  /*15cd0*/  IMAD.MOV.U32 R58, RZ, RZ, R217 ;  /* 0x000000ffff3a7224 */ /* 0x000fe200078e00d9 */
[----:B------:R-:W-:Y:S01]  /*15ce0*/  ULDC UR19, c[0x0][0x240] ;  /* 0x0000900000137ab9 */ /* 0x000fe20000000800 */
[----:B------:R-:W-:Y:S01]  /*15cf0*/  IMAD.MOV.U32 R74, RZ, RZ, R66 ;  /* 0x000000ffff4a7224 */ /* 0x000fe200078e0042 */
[----:B------:R-:W-:Y:S01]  /*15d00*/  ULDC UR21, c[0x0][0x240] ;  /* 0x0000900000157ab9 */ /* 0x000fe20000000800 */
[----:B------:R-:W-:Y:S01]  /*15d10*/  IMAD R56, R168, UR11, RZ ;  /* 0x0000000ba8387c24 */ /* 0x000fe2000f8e02ff */
[----:B------:R-:W-:Y:S01]  /*15d20*/  ULDC UR17, c[0x0][0x240] ;  /* 0x0000900000117ab9 */ /* 0x000fe20000000800 */
[----:B-1----:R-:W-:-:S02]  /*15d30*/  LEA R22, P6, R15, R4, 0x2 ;  /* 0x000000040f167211 */ /* 0x002fc400078c10ff */
[-C--:B------:R-:W-:Y:S02]  /*15d40*/  LEA.HI.X.SX32 R199, R72, R14.reuse, 0x2, P5 ;  /* 0x0000000e48c77211 */ /* 0x080fe400028f16ff */
[----:B------:R-:W-:Y:S01]  /*15d50*/  MOV R89, R9 ;  /* 0x0000000900597202 */ /* 0x000fe20000000f00 */
[----:B------:R1:W-:Y:S01]  /*15d60*/  STL.64 [R1+0x14b0], R20 ;  /* 0x0014b01401007387 */ /* 0x0003e20000100a00 */
[----:B------:R-:W-:Y:S02]  /*15d70*/  LEA.HI.X.SX32 R23, R15, R14, 0x2, P6 ;  /* 0x0000000e0f177211 */ /* 0x000fe400030f16ff */
[----:B------:R-:W-:Y:S01]  /*15d80*/  MOV R216, R214 ;  /* 0x000000d600d87202 */ /* 0x000fe20000000f00 */
[----:B------:R-:W-:Y:S01]  /*15d90*/  IMAD.MOV.U32 R217, RZ, RZ, R215 ;  /* 0x000000ffffd97224 */ /* 0x000fe200078e00d7 */
[CC--:B------:R-:W-:Y:S01]  /*15da0*/  LEA R182, P6, R95.reuse, R4.reuse, 0x2 ;  /* 0x000000045fb67211 */ /* 0x0c0fe200078c10ff */
[----:B------:R-:W-:Y:S01]  /*15db0*/  IMAD.MOV.U32 R66, RZ, RZ, R58 ;  /* 0x000000ffff427224 */ /* 0x000fe200078e003a */
[----:B------:R-:W-:Y:S01]  /*15dc0*/  LEA R230, P5, R60, R4, 0x2 ;  /* 0x000000043ce67211 */ /* 0x000fe200078a10ff */
[----:B------:R-:W-:Y:S01]  /*15dd0*/  IMAD.MOV.U32 R9, RZ, RZ, R231 ;  /* 0x000000ffff097224 */ /* 0x000fe200078e00e7 */
[----:B------:R-:W-:Y:S01]  /*15de0*/  LEA.HI.X.SX32 R183, R95, R14, 0x2, P6 ;  /* 0x0000000e5fb77211 */ /* 0x000fe200030f16ff */
[----:B------:R-:W-:Y:S01]  /*15df0*/  IMAD.MOV.U32 R82, RZ, RZ, R74 ;  /* 0x000000ffff527224 */ /* 0x000fe200078e004a */
[----:B------:R-:W-:Y:S01]  /*15e00*/  LEA R214, P6, R64, R4, 0x2 ;  /* 0x0000000440d67211 */ /* 0x000fe200078c10ff */
[----:B------:R-:W-:Y:S01]  /*15e10*/  IMAD.MOV.U32 R186, RZ, RZ, R201 ;  /* 0x000000ffffba7224 */ /* 0x000fe200078e00c9 */
[----:B------:R-:W-:Y:S01]  /*15e20*/  LEA.HI.X.SX32 R231, R60, R14, 0x2, P5 ;  /* 0x0000000e3ce77211 */ /* 0x000fe200028f16ff */
[----:B------:R-:W-:Y:S01]  /*15e30*/  IMAD.MOV.U32 R234, RZ, RZ, R232 ;  /* 0x000000ffffea7224 */ /* 0x000fe200078e00e8 */
[----:B-1----:R-:W-:Y:S01]  /*15e40*/  LEA R20, P5, R47, R4, 0x2 ;  /* 0x000000042f147211 */ /* 0x002fe200078a10ff */
[----:B------:R-:W-:Y:S01]  /*15e50*/  IMAD.MOV.U32 R122, RZ, RZ, R248 ;  /* 0x000000ffff7a7224 */ /* 0x000fe200078e00f8 */
[----:B------:R-:W-:Y:S01]  /*15e60*/  LEA.HI.X.SX32 R215, R64, R14, 0x2, P6 ;  /* 0x0000000e40d77211 */ /* 0x000fe200030f16ff */
[----:B---3--:R-:W-:Y:S01]  /*15e70*/  IMAD.MOV.U32 R106, RZ, RZ, R200 ;  /* 0x000000ffff6a7224 */ /* 0x008fe200078e00c8 */
[----:B------:R-:W-:Y:S01]  /*15e80*/  LEA R246, P6, R53, R4, 0x2 ;  /* 0x0000000435f67211 */ /* 0x000fe200078c10ff */
[----:B------:R-:W-:Y:S01]  /*15e90*/  IMAD R46, R158, UR20, RZ ;  /* 0x000000149e2e7c24 */ /* 0x000fe2000f8e02ff */
[-C--:B------:R-:W-:Y:S01]  /*15ea0*/  LEA.HI.X.SX32 R21, R47, R14.reuse, 0x2, P5 ;  /* 0x0000000e2f157211 */ /* 0x080fe200028f16ff */
[----:B------:R-:W-:Y:S01]  /*15eb0*/  STL.64 [R1+0x15b0], R22 ;  /* 0x0015b01601007387 */ /* 0x000fe20000100a00 */
[----:B------:R-:W-:Y:S01]  /*15ec0*/  LEA.HI.X.SX32 R247, R53, R14, 0x2, P6 ;  /* 0x0000000e35f77211 */ /* 0x000fe200030f16ff */
[----:B------:R-:W-:Y:S01]  /*15ed0*/  IMAD.MOV.U32 R58, RZ, RZ, R169 ;  /* 0x000000ffff3a7224 */ /* 0x000fe200078e00a9 */
[C---:B------:R-:W-:Y:S01]  /*15ee0*/  LEA R70, P6, R76.reuse, R4, 0x2 ;  /* 0x000000044c467211 */ /* 0x040fe200078c10ff */
[----:B------:R1:W-:Y:S01]  /*15ef0*/  STL.64 [R1+0x620], R20 ;  /* 0x0006201401007387 */ /* 0x0003e20000100a00 */
[----:B------:R-:W-:Y:S01]  /*15f00*/  IMAD.MOV.U32 R74, RZ, RZ, R66 ;  /* 0x000000ffff4a7224 */ /* 0x000fe200078e0042 */
[----:B------:R-:W-:Y:S01]  /*15f10*/  MOV R251, R216 ;  /* 0x000000d800fb7202 */ /* 0x000fe20000000f00 */
[----:B------:R-:W-:Y:S01]  /*15f20*/  IMAD.MOV.U32 R130, RZ, RZ, R82 ;  /* 0x000000ffff827224 */ /* 0x000fe200078e0052 */
[----:B------:R-:W-:Y:S01]  /*15f30*/  LEA.HI.X.SX32 R71, R76, R14, 0x2, P6 ;  /* 0x0000000e4c477211 */ /* 0x000fe200030f16ff */
[----:B------:R-:W-:Y:S01]  /*15f40*/  IMAD R50, R174, UR18, RZ ;  /* 0x00000012ae327c24 */ /* 0x000fe2000f8e02ff */
[----:B------:R-:W-:Y:S01]  /*15f50*/  ULDC UR20, c[0x0][0x240] ;  /* 0x0000900000147ab9 */ /* 0x000fe20000000800 */
[----:B------:R-:W-:Y:S01]  /*15f60*/  IMAD R52, R206, UR14, RZ ;  /* 0x0000000ece347c24 */ /* 0x000fe2000f8e02ff */
[----:B------:R-:W-:Y:S01]  /*15f70*/  ULDC UR11, c[0x0][0x240] ;  /* 0x00009000000b7ab9 */ /* 0x000fe20000000800 */
[-C--:B-1----:R-:W-:Y:S01]  /*15f80*/  LEA R20, P5, R84, R4.reuse, 0x2 ;  /* 0x0000000454147211 */ /* 0x082fe200078a10ff */
[----:B------:R1:W-:Y:S01]  /*15f90*/  STL.64 [R1+0x660], R70 ;  /* 0x0006604601007387 */ /* 0x0003e20000100a00 */
[----:B------:R-:W-:Y:S01]  /*15fa0*/  LEA R22, P6, R92, R4, 0x2 ;  /* 0x000000045c167211 */ /* 0x000fe200078c10ff */
[----:B------:R-:W-:Y:S01]  /*15fb0*/  IMAD R47, R152, UR15, RZ ;  /* 0x0000000f982f7c24 */ /* 0x000fe2000f8e02ff */
[-C--:B------:R-:W-:Y:S01]  /*15fc0*/  LEA.HI.X.SX32 R21, R84, R14.reuse, 0x2, P5 ;  /* 0x0000000e54157211 */ /* 0x080fe200028f16ff */
[----:B------:R-:W-:Y:S01]  /*15fd0*/  IMAD R15, R190, UR16, RZ ;  /* 0x00000010be0f7c24 */ /* 0x000fe2000f8e02ff */
[----:B------:R-:W-:Y:S01]  /*15fe0*/  LEA.HI.X.SX32 R23, R92, R14, 0x2, P6 ;  /* 0x0000000e5c177211 */ /* 0x000fe200030f16ff */
[----:B------:R-:W-:Y:S01]  /*15ff0*/  IMAD R53, R159, UR13, RZ ;  /* 0x0000000d9f357c24 */ /* 0x000fe2000f8e02ff */
[----:B------:R-:W-:Y:S01]  /*16000*/  MOV R169, R153 ;  /* 0x0000009900a97202 */ /* 0x000fe20000000f00 */
[----:B------:R2:W-:Y:S01]  /*16010*/  STL.64 [R1+0x6a0], R20 ;  /* 0x0006a01401007387 */ /* 0x0005e20000100a00 */
[----:B------:R-:W-:Y:S01]  /*16020*/  MOV R66, R58 ;  /* 0x0000003a00427202 */ /* 0x000fe20000000f00 */
[----:B------:R-:W-:Y:S01]  /*16030*/  IMAD R55, R222, UR12, RZ ;  /* 0x0000000cde377c24 */ /* 0x000fe2000f8e02ff */
[----:B------:R-:W-:Y:S01]  /*16040*/  MOV R82, R74 ;  /* 0x0000004a00527202 */ /* 0x000fe20000000f00 */
[----:B------:R3:W-:Y:S01]  /*16050*/  STL.64 [R1+0x6e0], R22 ;  /* 0x0006e01601007387 */ /* 0x0007e20000100a00 */
[----:B-1----:R-:W-:Y:S01]  /*16060*/  IMAD.MOV.U32 R71, RZ, RZ, R186 ;  /* 0x000000ffff477224 */ /* 0x002fe200078e00ba */
[----:B------:R-:W-:Y:S01]  /*16070*/  ULDC UR18, c[0x0][0x240] ;  /* 0x0000900000127ab9 */ /* 0x000fe20000000800 */
[----:B------:R-:W-:Y:S01]  /*16080*/  IMAD R59, R191, UR8, RZ ;  /* 0x00000008bf3b7c24 */ /* 0x000fe2000f8e02ff */
[----:B------:R-:W-:Y:S01]  /*16090*/  ULDC UR16, c[0x0][0x240] ;  /* 0x0000900000107ab9 */ /* 0x000fe20000000800 */
[----:B------:R-:W-:Y:S01]  /*160a0*/  IMAD R65, R65, UR50, RZ ;  /* 0x0000003241417c24 */ /* 0x000fe2000f8e02ff */
[----:B------:R-:W-:Y:S01]  /*160b0*/  ULDC UR15, c[0x0][0x240] ;  /* 0x00009000000f7ab9 */ /* 0x000fe20000000800 */
[----:B------:R-:W-:Y:S01]  /*160c0*/  ULDC UR14, c[0x0][0x240] ;  /* 0x00009000000e7ab9 */ /* 0x000fe20000000800 */
[C---:B--2---:R-:W-:Y:S01]  /*160d0*/  LEA R20, P5, R100.reuse, R4, 0x2 ;  /* 0x0000000464147211 */ /* 0x044fe200078a10ff */
[----:B------:R-:W-:Y:S01]  /*160e0*/  IMAD.MOV.U32 R153, RZ, RZ, R137 ;  /* 0x000000ffff997224 */ /* 0x000fe200078e0089 */
[----:B------:R-:W-:Y:S01]  /*160f0*/  ULDC UR13, c[0x0][0x240] ;  /* 0x00009000000d7ab9 */ /* 0x000fe20000000800 */
[----:B------:R-:W-:Y:S01]  /*16100*/  IMAD.MOV.U32 R58, RZ, RZ, R169 ;  /* 0x000000ffff3a7224 */ /* 0x000fe200078e00a9 */
[----:B------:R-:W-:Y:S01]  /*16110*/  LEA.HI.X.SX32 R21, R100, R14, 0x2, P5 ;  /* 0x0000000e64157211 */ /* 0x000fe200028f16ff */
[----:B------:R-:W-:Y:S01]  /*16120*/  IMAD.MOV.U32 R138, RZ, RZ, R66 ;  /* 0x000000ffff8a7224 */ /* 0x000fe200078e0042 */
[C---:B---3--:R-:W-:Y:S01]  /*16130*/  LEA R22, P6, R108.reuse, R4, 0x2 ;  /* 0x000000046c167211 */ /* 0x048fe200078c10ff */
[----:B------:R-:W-:Y:S01]  /*16140*/  IMAD.MOV.U32 R186, RZ, RZ, R63 ;  /* 0x000000ffffba7224 */ /* 0x000fe200078e003f */
[----:B------:R-:W-:Y:S01]  /*16150*/  ULDC UR12, c[0x0][0x240] ;  /* 0x00009000000c7ab9 */ /* 0x000fe20000000800 */
[----:B------:R1:W-:Y:S01]  /*16160*/  STL.64 [R1+0x720], R20 ;  /* 0x0007201401007387 */ /* 0x0003e20000100a00 */
[----:B------:R-:W-:Y:S01]  /*16170*/  LEA.HI.X.SX32 R23, R108, R14, 0x2, P6 ;  /* 0x0000000e6c177211 */ /* 0x000fe200030f16ff */
[----:B------:R-:W-:Y:S01]  /*16180*/  ULDC UR8, c[0x0][0x240] ;  /* 0x0000900000087ab9 */ /* 0x000fe20000000800 */
        /* <DEDUP_REMOVED lines=52> */
[----:B------:R-:W-:Y:S01]  /*164d0*/  IMAD.MOV.U32 R169, RZ, RZ, R153 ;  /* 0x000000ffffa97224 */ /* 0x000fe200078e0099 */
[-C--:B-1----:R-:W-:Y:S02]  /*164e0*/  LEA R22, P6, R144, R4.reuse, 0x2 ;  /* 0x0000000490167211 */ /* 0x082fe400078c10ff */
[----:B--2---:R-:W-:-:S04]  /*164f0*/  LEA R20, P5, R143, R4, 0x2 ;  /* 0x000000048f147211 */ /* 0x004fc800078a10ff */
[----:B------:R-:W-:Y:S02]  /*16500*/  LEA.HI.X.SX32 R21, R143, R14, 0x2, P5 ;  /* 0x0000000e8f157211 */ /* 0x000fe400028f16ff */
[----:B------:R-:W-:Y:S01]  /*16510*/  LEA R168, P5, R120, R4, 0x2 ;  /* 0x0000000478a87211 */ /* 0x000fe200078a10ff */
[----:B------:R-:W-:Y:S01]  /*16520*/  IMAD.MOV.U32 R74, RZ, RZ, R169 ;  /* 0x000000ffff4a7224 */ /* 0x000fe200078e00a9 */
[----:B------:R-:W-:Y:S01]  /*16530*/  LEA.HI.X.SX32 R23, R144, R14, 0x2, P6 ;  /* 0x0000000e90177211 */ /* 0x000fe200030f16ff */
[----:B------:R-:W-:Y:S01]  /*16540*/  IMAD.MOV.U32 R137, RZ, RZ, R121 ;  /* 0x000000ffff897224 */ /* 0x000fe200078e0079 */
[----:B------:R-:W-:Y:S02]  /*16550*/  LEA R152, P6, R150, R4, 0x2 ;  /* 0x0000000496987211 */ /* 0x000fe400078c10ff */
[----:B------:R-:W-:Y:S01]  /*16560*/  LEA.HI.X.SX32 R169, R120, R14, 0x2, P5 ;  /* 0x0000000e78a97211 */ /* 0x000fe200028f16ff */
[----:B------:R-:W-:Y:S01]  /*16570*/  IMAD.MOV.U32 R121, RZ, RZ, R81 ;  /* 0x000000ffff797224 */ /* 0x000fe200078e0051 */
[----:B------:R-:W-:-:S02]  /*16580*/  LEA R200, P5, R101, R4, 0x2 ;  /* 0x0000000465c87211 */ /* 0x000fc400078a10ff */
[----:B------:R-:W-:Y:S01]  /*16590*/  MOV R81, R73 ;  /* 0x0000004900517202 */ /* 0x000fe20000000f00 */
[----:B------:R-:W-:Y:S01]  /*165a0*/  IMAD.MOV.U32 R73, RZ, RZ, R57 ;  /* 0x000000ffff497224 */ /* 0x000fe200078e0039 */
[----:B------:R-:W-:Y:S02]  /*165b0*/  LEA.HI.X.SX32 R153, R150, R14, 0x2, P6 ;  /* 0x0000000e96997211 */ /* 0x000fe400030f16ff */
[----:B------:R-:W-:Y:S02]  /*165c0*/  LEA R184, P6, R111, R4, 0x2 ;  /* 0x000000046fb87211 */ /* 0x000fe400078c10ff */
[----:B------:R-:W-:Y:S02]  /*165d0*/  LEA.HI.X.SX32 R201, R101, R14, 0x2, P5 ;  /* 0x0000000e65c97211 */ /* 0x000fe400028f16ff */
[----:B------:R-:W-:Y:S01]  /*165e0*/  LEA R232, P5, R68, R4, 0x2 ;  /* 0x0000000444e87211 */ /* 0x000fe200078a10ff */
[----:B------:R-:W-:Y:S01]  /*165f0*/  IMAD.MOV.U32 R170, RZ, RZ, R73 ;  /* 0x000000ffffaa7224 */ /* 0x000fe200078e0049 */
[----:B------:R-:W-:Y:S01]  /*16600*/  STL.64 [R1+0x1450], R22 ;  /* 0x0014501601007387 */ /* 0x000fe20000100a00 */
[----:B------:R-:W-:Y:S01]  /*16610*/  MOV R154, R137 ;  /* 0x00000089009a7202 */ /* 0x000fe20000000f00 */
[----:B----4-:R-:W-:Y:S01]  /*16620*/  IMAD.MOV.U32 R73, RZ, RZ, R233 ;  /* 0x000000ffff497224 */ /* 0x010fe200078e00e9 */
[----:B------:R-:W-:Y:S01]  /*16630*/  LEA.HI.X.SX32 R185, R111, R14, 0x2, P6 ;  /* 0x0000000e6fb97211 */ /* 0x000fe200030f16ff */
[----:B------:R1:W-:Y:S01]  /*16640*/  STL.64 [R1+0x1478], R20 ;  /* 0x0014781401007387 */ /* 0x0003e20000100a00 */
[----:B------:R-:W-:Y:S01]  /*16650*/  IMAD.MOV.U32 R137, RZ, RZ, R121 ;  /* 0x000000ffff897224 */ /* 0x000fe200078e0079 */
[----:B------:R-:W-:Y:S01]  /*16660*/  LEA R216, P6, R78, R4, 0x2 ;  /* 0x000000044ed87211 */ /* 0x000fe200078c10ff */
[----:B------:R-:W-:Y:S01]  /*16670*/  IMAD.MOV.U32 R121, RZ, RZ, R81 ;  /* 0x000000ffff797224 */ /* 0x000fe200078e0051 */
[----:B------:R-:W-:Y:S01]  /*16680*/  LEA.HI.X.SX32 R233, R68, R14, 0x2, P5 ;  /* 0x0000000e44e97211 */ /* 0x000fe200028f16ff */
[----:B------:R-:W-:-:S02]  /*16690*/  IMAD.MOV.U32 R81, RZ, RZ, R250 ;  /* 0x000000ffff517224 */ /* 0x000fc400078e00fa */
[----:B------:R-:W-:Y:S01]  /*166a0*/  IMAD.MOV.U32 R250, RZ, RZ, R217 ;  /* 0x000000fffffa7224 */ /* 0x000fe200078e00d9 */
[----:B------:R-:W-:Y:S02]  /*166b0*/  LEA.HI.X.SX32 R217, R78, R14, 0x2, P6 ;  /* 0x0000000e4ed97211 */ /* 0x000fe400030f16ff */
[CC--:B-1----:R-:W-:Y:S02]  /*166c0*/  LEA R20, P5, R54.reuse, R4.reuse, 0x2 ;  /* 0x0000000436147211 */ /* 0x0c2fe400078a10ff */
[C---:B------:R-:W-:Y:S02]  /*166d0*/  LEA R248, P6, R61.reuse, R4, 0x2 ;  /* 0x000000043df87211 */ /* 0x040fe400078c10ff */
[-C--:B------:R-:W-:Y:S01]  /*166e0*/  LEA.HI.X.SX32 R21, R54, R14.reuse, 0x2, P5 ;  /* 0x0000000e36157211 */ /* 0x080fe200028f16ff */
[----:B------:R-:W-:Y:S01]  /*166f0*/  IMAD.MOV.U32 R66, RZ, RZ, R249 ;  /* 0x000000ffff427224 */ /* 0x000fe200078e00f9 */
[----:B------:R-:W-:Y:S02]  /*16700*/  LEA.HI.X.SX32 R249, R61, R14, 0x2, P6 ;  /* 0x0000000e3df97211 */ /* 0x000fe400030f16ff */
[C---:B------:R-:W-:Y:S01]  /*16710*/  LEA R22, P6, R48.reuse, R4, 0x2 ;  /* 0x0000000430167211 */ /* 0x040fe200078c10ff */
[----:B------:R1:W-:Y:S03]  /*16720*/  STL.64 [R1+0x628], R20 ;  /* 0x0006281401007387 */ /* 0x0003e60000100a00 */
[----:B------:R-:W-:-:S02]  /*16730*/  LEA.HI.X.SX32 R23, R48, R14, 0x2, P6 ;  /* 0x0000000e30177211 */ /* 0x000fc400030f16ff */
[----:B-1----:R-:W-:-:S04]  /*16740*/  LEA R20, P5, R45, R4, 0x2 ;  /* 0x000000042d147211 */ /* 0x002fc800078a10ff */
[----:B------:R-:W-:Y:S01]  /*16750*/  LEA.HI.X.SX32 R21, R45, R14, 0x2, P5 ;  /* 0x0000000e2d157211 */ /* 0x000fe200028f16ff */
[----:B------:R1:W-:Y:S04]  /*16760*/  STL.64 [R1+0x668], R22 ;  /* 0x0006681601007387 */ /* 0x0003e80000100a00 */
[----:B------:R2:W-:Y:S01]  /*16770*/  STL.64 [R1+0x6a8], R20 ;  /* 0x0006a81401007387 */ /* 0x0005e20000100a00 */
[----:B------:R-:W-:Y:S01]  /*16780*/  IMAD.MOV.U32 R146, RZ, RZ, R58 ;  /* 0x000000ffff927224 */ /* 0x000fe200078e003a */
[-C--:B-1----:R-:W-:Y:S02]  /*16790*/  LEA R22, P6, R24, R4.reuse, 0x2 ;  /* 0x0000000418167211 */ /* 0x082fe400078c10ff */
[----:B--2---:R-:W-:Y:S02]  /*167a0*/  LEA R20, P5, R28, R4, 0x2 ;  /* 0x000000041c147211 */ /* 0x004fe400078a10ff */
[----:B------:R-:W-:-:S02]  /*167b0*/  LEA.HI.X.SX32 R23, R24, R14, 0x2, P6 ;  /* 0x0000000e18177211 */ /* 0x000fc400030f16ff */
[----:B------:R-:W-:Y:S01]  /*167c0*/  LEA.HI.X.SX32 R21, R28, R14, 0x2, P5 ;  /* 0x0000000e1c157211 */ /* 0x000fe200028f16ff */
[----:B------:R-:W-:Y:S01]  /*167d0*/  IMAD.MOV.U32 R63, RZ, RZ, R170 ;  /* 0x000000ffff3f7224 */ /* 0x000fe200078e00aa */
[----:B------:R-:W-:Y:S01]  /*167e0*/  MOV R170, R154 ;  /* 0x0000009a00aa7202 */ /* 0x000fe20000000f00 */
[----:B------:R1:W-:Y:S01]  /*167f0*/  STL.64 [R1+0x6e8], R22 ;  /* 0x0006e81601007387 */ /* 0x0003e20000100a00 */
[----:B------:R-:W-:Y:S02]  /*16800*/  IMAD.MOV.U32 R154, RZ, RZ, R146 ;  /* 0x000000ffff9a7224 */ /* 0x000fe400078e0092 */
[----:B------:R-:W-:Y:S01]  /*16810*/  IMAD.MOV.U32 R146, RZ, RZ, R138 ;  /* 0x000000ffff927224 */ /* 0x000fe200078e008a */
[----:B------:R2:W-:Y:S01]  /*16820*/  STL.64 [R1+0x728], R20 ;  /* 0x0007281401007387 */ /* 0x0005e20000100a00 */
[----:B------:R-:W-:Y:S02]  /*16830*/  IMAD R45, R71, UR6, RZ ;  /* 0x00000006472d7c24 */ /* 0x000fe4000f8e02ff */
[----:B------:R-:W-:Y:S01]  /*16840*/  IMAD.MOV.U32 R138, RZ, RZ, R130 ;  /* 0x000000ffff8a7224 */ /* 0x000fe200078e0082 */
[----:B------:R-:W-:Y:S01]  /*16850*/  MOV R130, R122 ;  /* 0x0000007a00827202 */ /* 0x000fe20000000f00 */
[----:B------:R-:W-:Y:S01]  /*16860*/  IMAD.MOV.U32 R71, RZ, RZ, R186 ;  /* 0x000000ffff477224 */ /* 0x000fe200078e00ba */
[----:B------:R-:W-:-:S02]  /*16870*/  MOV R186, R63 ;  /* 0x0000003f00ba7202 */ /* 0x000fc40000000f00 */
[-C--:B-1----:R-:W-:Y:S01]  /*16880*/  LEA R22, P6, R109, R4.reuse, 0x2 ;  /* 0x000000046d167211 */ /* 0x082fe200078c10ff */
[----:B------:R-:W-:Y:S01]  /*16890*/  IMAD.MOV.U32 R63, RZ, RZ, R170 ;  /* 0x000000ffff3f7224 */ /* 0x000fe200078e00aa */
[----:B--2---:R-:W-:Y:S01]  /*168a0*/  LEA R20, P5, R117, R4, 0x2 ;  /* 0x0000000475147211 */ /* 0x004fe200078a10ff */
[----:B------:R-:W-:Y:S01]  /*168b0*/  IMAD.MOV.U32 R122, RZ, RZ, R114 ;  /* 0x000000ffff7a7224 */ /* 0x000fe200078e0072 */
[-C--:B------:R-:W-:Y:S01]  /*168c0*/  LEA.HI.X.SX32 R23, R109, R14.reuse, 0x2, P6 ;  /* 0x0000000e6d177211 */ /* 0x080fe200030f16ff */
[----:B------:R-:W-:Y:S01]  /*168d0*/  IMAD.MOV.U32 R170, RZ, RZ, R154 ;  /* 0x000000ffffaa7224 */ /* 0x000fe200078e009a */
[----:B------:R-:W-:Y:S01]  /*168e0*/  LEA.HI.X.SX32 R21, R117, R14, 0x2, P5 ;  /* 0x0000000e75157211 */ /* 0x000fe200028f16ff */
[----:B------:R-:W-:Y:S02]  /*168f0*/  IMAD.MOV.U32 R114, RZ, RZ, R250 ;  /* 0x000000ffff727224 */ /* 0x000fe400078e00fa */
[----:B------:R-:W-:Y:S01]  /*16900*/  IMAD.MOV.U32 R154, RZ, RZ, R146 ;  /* 0x000000ffff9a7224 */ /* 0x000fe200078e0092 */
[----:B------:R-:W-:Y:S01]  /*16910*/  MOV R146, R138 ;  /* 0x0000008a00927202 */ /* 0x000fe20000000f00 */
[----:B------:R-:W-:Y:S01]  /*16920*/  IMAD.MOV.U32 R138, RZ, RZ, R130 ;  /* 0x000000ffff8a7224 */ /* 0x000fe200078e0082 */
[----:B------:R-:W2:Y:S01]  /*16930*/  LDL.LU R250, [R1+0x170] ;  /* 0x0001700001fa7983 */ /* 0x000ea20000300800 */
[----:B------:R-:W-:-:S02]  /*16940*/  IMAD.MOV.U32 R130, RZ, RZ, R122 ;  /* 0x000000ffff827224 */ /* 0x000fc400078e007a */
[----:B------:R-:W-:Y:S01]  /*16950*/  IMAD.MOV.U32 R122, RZ, RZ, R114 ;  /* 0x000000ffff7a7224 */ /* 0x000fe200078e0072 */
[----:B------:R1:W-:Y:S01]  /*16960*/  STL.64 [R1+0x768], R22 ;  /* 0x0007681601007387 */ /* 0x0003e20000100a00 */
[----:B------:R-:W-:-:S03]  /*16970*/  MOV R114, R106 ;  /* 0x0000006a00727202 */ /* 0x000fc60000000f00 */
[----:B------:R3:W-:Y:S04]  /*16980*/  STL.64 [R1+0x7a8], R20 ;  /* 0x0007a81401007387 */ /* 0x0007e80000100a00 */
[----:B------:R-:W4:Y:S01]  /*16990*/  LDL.LU R106, [R1+0xb8] ;  /* 0x0000b800016a7983 */ /* 0x000f220000300800 */
[----:B------:R-:W-:Y:S01]  /*169a0*/  IMAD R68, R71, UR5, RZ ;  /* 0x0000000547447c24 */ /* 0x000fe2000f8e02ff */
[----:B------:R-:W-:Y:S01]  /*169b0*/  ULDC UR5, c[0x0][0x240] ;  /* 0x0000900000057ab9 */ /* 0x000fe20000000800 */
[-C--:B-1----:R-:W-:Y:S01]  /*169c0*/  LEA R22, P6, R125, R4.reuse, 0x2 ;  /* 0x000000047d167211 */ /* 0x082fe200078c10ff */
[----:B------:R-:W-:Y:S01]  /*169d0*/  IMAD.MOV.U32 R71, RZ, RZ, R186 ;  /* 0x000000ffff477224 */ /* 0x000fe200078e00ba */
[----:B---3--:R-:W-:Y:S01]  /*169e0*/  LEA R20, P5, R133, R4, 0x2 ;  /* 0x0000000485147211 */ /* 0x008fe200078a10ff */
[----:B------:R-:W-:Y:S01]  /*169f0*/  IMAD.MOV.U32 R186, RZ, RZ, R63 ;  /* 0x000000ffffba7224 */ /* 0x000fe200078e003f */
[-C--:B------:R-:W-:Y:S01]  /*16a00*/  LEA.HI.X.SX32 R23, R125, R14.reuse, 0x2, P6 ;  /* 0x0000000e7d177211 */ /* 0x080fe200030f16ff */
[----:B------:R-:W-:Y:S01]  /*16a10*/  IMAD.MOV.U32 R63, RZ, RZ, R170 ;  /* 0x000000ffff3f7224 */ /* 0x000fe200078e00aa */
[----:B------:R-:W-:-:S02]  /*16a20*/  LEA.HI.X.SX32 R21, R133, R14, 0x2, P5 ;  /* 0x0000000e85157211 */ /* 0x000fc400028f16ff */
[----:B------:R-:W-:Y:S01]  /*16a30*/  MOV R170, R154 ;  /* 0x0000009a00aa7202 */ /* 0x000fe20000000f00 */
[----:B------:R-:W-:Y:S01]  /*16a40*/  IMAD.MOV.U32 R154, RZ, RZ, R146 ;  /* 0x000000ffff9a7224 */ /* 0x000fe200078e0092 */
[----:B------:R1:W-:Y:S01]  /*16a50*/  STL.64 [R1+0x7e8], R22 ;  /* 0x0007e81601007387 */ /* 0x0003e20000100a00 */
[----:B------:R-:W-:Y:S02]  /*16a60*/  IMAD.MOV.U32 R146, RZ, RZ, R138 ;  /* 0x000000ffff927224 */ /* 0x000fe400078e008a */
[----:B------:R-:W-:Y:S01]  /*16a70*/  IMAD R48, R71, UR55, RZ ;  /* 0x0000003747307c24 */ /* 0x000fe2000f8e02ff */
[----:B------:R3:W-:Y:S01]  /*16a80*/  STL.64 [R1+0x828], R20 ;  /* 0x0008281401007387 */ /* 0x0007e20000100a00 */
[----:B------:R-:W-:Y:S01]  /*16a90*/  IMAD.MOV.U32 R138, RZ, RZ, R130 ;  /* 0x000000ffff8a7224 */ /* 0x000fe200078e0082 */
[----:B------:R-:W-:Y:S01]  /*16aa0*/  MOV R130, R122 ;  /* 0x0000007a00827202 */ /* 0x000fe20000000f00 */
[----:B------:R-:W-:Y:S02]  /*16ab0*/  IMAD.MOV.U32 R71, RZ, RZ, R186 ;  /* 0x000000ffff477224 */ /* 0x000fe400078e00ba */
[----:B------:R-:W-:-:S02]  /*16ac0*/  IMAD.MOV.U32 R186, RZ, RZ, R63 ;  /* 0x000000ffffba7224 */ /* 0x000fc400078e003f */
[----:B------:R-:W-:Y:S01]  /*16ad0*/  IMAD.MOV.U32 R122, RZ, RZ, R114 ;  /* 0x000000ffff7a7224 */ /* 0x000fe200078e0072 */
[----:B-1----:R-:W-:Y:S01]  /*16ae0*/  LEA R22, P6, R141, R4, 0x2 ;  /* 0x000000048d167211 */ /* 0x002fe200078c10ff */
[----:B------:R-:W-:Y:S01]  /*16af0*/  IMAD.MOV.U32 R63, RZ, RZ, R170 ;  /* 0x000000ffff3f7224 */ /* 0x000fe200078e00aa */
[----:B------:R-:W-:Y:S02]  /*16b00*/  MOV R170, R154 ;  /* 0x0000009a00aa7202 */ /* 0x000fe40000000f00 */
[----:B---3--:R-:W-:Y:S01]  /*16b10*/  LEA R20, P5, R149, R4, 0x2 ;  /* 0x0000000495147211 */ /* 0x008fe200078a10ff */
[----:B------:R-:W-:Y:S01]  /*16b20*/  IMAD.MOV.U32 R154, RZ, RZ, R146 ;  /* 0x000000ffff9a7224 */ /* 0x000fe200078e0092 */
[-C--:B------:R-:W-:Y:S01]  /*16b30*/  LEA.HI.X.SX32 R23, R141, R14.reuse, 0x2, P6 ;  /* 0x0000000e8d177211 */ /* 0x080fe200030f16ff */
[----:B------:R-:W-:Y:S01]  /*16b40*/  IMAD.MOV.U32 R146, RZ, RZ, R138 ;  /* 0x000000ffff927224 */ /* 0x000fe200078e008a */
[----:B------:R-:W-:Y:S01]  /*16b50*/  LEA.HI.X.SX32 R21, R149, R14, 0x2, P5 ;  /* 0x0000000e95157211 */ /* 0x000fe200028f16ff */
[----:B------:R-:W-:Y:S01]  /*16b60*/  IMAD.MOV.U32 R138, RZ, RZ, R130 ;  /* 0x000000ffff8a7224 */ /* 0x000fe200078e0082 */
[----:B------:R-:W-:Y:S01]  /*16b70*/  MOV R130, R122 ;  /* 0x0000007a00827202 */ /* 0x000fe20000000f00 */
[----:B----4-:R-:W-:-:S02]  /*16b80*/  IMAD.MOV.U32 R114, RZ, RZ, R106 ;  /* 0x000000ffff727224 */ /* 0x010fc400078e006a */
[----:B------:R-:W-:Y:S01]  /*16b90*/  IMAD.MOV.U32 R106, RZ, RZ, R98 ;  /* 0x000000ffff6a7224 */ /* 0x000fe200078e0062 */
[----:B------:R-:W-:Y:S01]  /*16ba0*/  MOV R98, R81 ;  /* 0x0000005100627202 */ /* 0x000fe20000000f00 */
[----:B------:R-:W-:Y:S01]  /*16bb0*/  IMAD.MOV.U32 R122, RZ, RZ, R114 ;  /* 0x000000ffff7a7224 */ /* 0x000fe200078e0072 */
[----:B------:R-:W3:Y:S01]  /*16bc0*/  LDL.LU R81, [R1+0x164] ;  /* 0x0001640001517983 */ /* 0x000ee20000300800 */
[----:B------:R-:W-:Y:S02]  /*16bd0*/  IMAD.MOV.U32 R114, RZ, RZ, R106 ;  /* 0x000000ffff727224 */ /* 0x000fe400078e006a */
[----:B------:R-:W-:Y:S01]  /*16be0*/  IMAD.MOV.U32 R106, RZ, RZ, R98 ;  /* 0x000000ffff6a7224 */ /* 0x000fe200078e0062 */
[----:B------:R1:W-:Y:S01]  /*16bf0*/  STL.64 [R1+0x868], R22 ;  /* 0x0008681601007387 */ /* 0x0003e20000100a00 */
[----:B------:R-:W-:-:S03]  /*16c00*/  MOV R98, R90 ;  /* 0x0000005a00627202 */ /* 0x000fc60000000f00 */
[----:B------:R4:W-:Y:S04]  /*16c10*/  STL.64 [R1+0x8a8], R20 ;  /* 0x0008a81401007387 */ /* 0x0009e80000100a00 */
[----:B------:R-:W2:Y:S01]  /*16c20*/  LDL.LU R90, [R1+0xb4] ;  /* 0x0000b400015a7983 */ /* 0x000ea20000300800 */
[----:B------:R-:W-:Y:S02]  /*16c30*/  IMAD R64, R71, UR54, RZ ;  /* 0x0000003647407c24 */ /* 0x000fe4000f8e02ff */
[----:B------:R-:W-:Y:S01]  /*16c40*/  IMAD.MOV.U32 R71, RZ, RZ, R186 ;  /* 0x000000ffff477224 */ /* 0x000fe200078e00ba */
[-C--:B-1----:R-:W-:Y:S01]  /*16c50*/  LEA R22, P6, R157, R4.reuse, 0x2 ;  /* 0x000000049d167211 */ /* 0x082fe200078c10ff */
[----:B------:R-:W-:Y:S02]  /*16c60*/  IMAD.MOV.U32 R186, RZ, RZ, R63 ;  /* 0x000000ffffba7224 */ /* 0x000fe400078e003f */
[----:B------:R-:W-:Y:S01]  /*16c70*/  IMAD.MOV.U32 R63, RZ, RZ, R170 ;  /* 0x000000ffff3f7224 */ /* 0x000fe200078e00aa */
[----:B----4-:R-:W-:-:S02]  /*16c80*/  LEA R20, P5, R62, R4, 0x2 ;  /* 0x000000043e147211 */ /* 0x010fc400078a10ff */
[----:B------:R-:W-:Y:S01]  /*16c90*/  MOV R170, R154 ;  /* 0x0000009a00aa7202 */ /* 0x000fe20000000f00 */
[----:B------:R-:W-:Y:S01]  /*16ca0*/  IMAD.MOV.U32 R154, RZ, RZ, R146 ;  /* 0x000000ffff9a7224 */ /* 0x000fe200078e0092 */
[-C--:B------:R-:W-:Y:S01]  /*16cb0*/  LEA.HI.X.SX32 R23, R157, R14.reuse, 0x2, P6 ;  /* 0x0000000e9d177211 */ /* 0x080fe200030f16ff */
[----:B------:R-:W-:Y:S01]  /*16cc0*/  IMAD.MOV.U32 R146, RZ, RZ, R138 ;  /* 0x000000ffff927224 */ /* 0x000fe200078e008a */
[----:B------:R-:W-:Y:S01]  /*16cd0*/  LEA.HI.X.SX32 R21, R62, R14, 0x2, P5 ;  /* 0x0000000e3e157211 */ /* 0x000fe200028f16ff */
[----:B------:R-:W-:Y:S01]  /*16ce0*/  IMAD.MOV.U32 R138, RZ, RZ, R130 ;  /* 0x000000ffff8a7224 */ /* 0x000fe200078e0082 */
[----:B------:R-:W-:Y:S01]  /*16cf0*/  MOV R130, R122 ;  /* 0x0000007a00827202 */ /* 0x000fe20000000f00 */
[----:B------:R-:W-:Y:S01]  /*16d00*/  IMAD.MOV.U32 R122, RZ, RZ, R114 ;  /* 0x000000ffff7a7224 */ /* 0x000fe200078e0072 */
[----:B------:R1:W-:Y:S01]  /*16d10*/  STL.64 [R1+0x8e8], R22 ;  /* 0x0008e81601007387 */ /* 0x0003e20000100a00 */
[----:B------:R-:W-:Y:S02]  /*16d20*/  IMAD.MOV.U32 R114, RZ, RZ, R106 ;  /* 0x000000ffff727224 */ /* 0x000fe400078e006a */
[----:B------:R-:W-:Y:S01]  /*16d30*/  IMAD.MOV.U32 R106, RZ, RZ, R98 ;  /* 0x000000ffff6a7224 */ /* 0x000fe200078e0062 */
[----:B------:R4:W-:Y:S01]  /*16d40*/  STL.64 [R1+0x928], R20 ;  /* 0x0009281401007387 */ /* 0x0009e20000100a00 */
[----:B--2---:R-:W-:-:S03]  /*16d50*/  MOV R98, R90 ;  /* 0x0000005a00627202 */ /* 0x004fc60000000f00 */
[----:B------:R-:W2:Y:S01]  /*16d60*/  LDL.LU R90, [R1+0xac] ;  /* 0x0000ac00015a7983 */ /* 0x000ea20000300800 */
[-C--:B-1----:R-:W-:Y:S02]  /*16d70*/  LEA R22, P6, R173, R4.reuse, 0x2 ;  /* 0x00000004ad167211 */ /* 0x082fe400078c10ff */
[----:B----4-:R-:W-:Y:S01]  /*16d80*/  LEA R20, P5, R69, R4, 0x2 ;  /* 0x0000000445147211 */ /* 0x010fe200078a10ff */
[----:B------:R-:W-:Y:S01]  /*16d90*/  IMAD R60, R71, UR53, RZ ;  /* 0x00000035473c7c24 */ /* 0x000fe2000f8e02ff */
[-C--:B------:R-:W-:Y:S01]  /*16da0*/  LEA.HI.X.SX32 R23, R173, R14.reuse, 0x2, P6 ;  /* 0x0000000ead177211 */ /* 0x080fe200030f16ff */
[----:B------:R-:W-:Y:S01]  /*16db0*/  IMAD.MOV.U32 R71, RZ, RZ, R186 ;  /* 0x000000ffff477224 */ /* 0x000fe200078e00ba */
[----:B------:R-:W-:Y:S01]  /*16dc0*/  LEA.HI.X.SX32 R21, R69, R14, 0x2, P5 ;  /* 0x0000000e45157211 */ /* 0x000fe200028f16ff */
[----:B------:R-:W-:Y:S02]  /*16dd0*/  IMAD.MOV.U32 R186, RZ, RZ, R63 ;  /* 0x000000ffffba7224 */ /* 0x000fe400078e003f */
[----:B------:R-:W-:Y:S01]  /*16de0*/  IMAD.MOV.U32 R63, RZ, RZ, R170 ;  /* 0x000000ffff3f7224 */ /* 0x000fe200078e00aa */
[----:B------:R-:W-:Y:S01]  /*16df0*/  MOV R170, R154 ;  /* 0x0000009a00aa7202 */ /* 0x000fe20000000f00 */
[----:B------:R-:W-:Y:S01]  /*16e00*/  IMAD.MOV.U32 R154, RZ, RZ, R146 ;  /* 0x000000ffff9a7224 */ /* 0x000fe200078e0092 */
[----:B------:R1:W-:Y:S01]  /*16e10*/  STL.64 [R1+0x968], R22 ;  /* 0x0009681601007387 */ /* 0x0003e20000100a00 */
[----:B------:R-:W-:-:S02]  /*16e20*/  IMAD.MOV.U32 R146, RZ, RZ, R138 ;  /* 0x000000ffff927224 */ /* 0x000fc400078e008a */
[----:B------:R-:W-:Y:S01]  /*16e30*/  IMAD.MOV.U32 R138, RZ, RZ, R130 ;  /* 0x000000ffff8a7224 */ /* 0x000fe200078e0082 */
[----:B------:R4:W-:Y:S01]  /*16e40*/  STL.64 [R1+0x9a8], R20 ;  /* 0x0009a81401007387 */ /* 0x0009e20000100a00 */
[----:B------:R-:W-:Y:S01]  /*16e50*/  MOV R130, R122 ;  /* 0x0000007a00827202 */ /* 0x000fe20000000f00 */
[----:B------:R-:W-:Y:S02]  /*16e60*/  IMAD.MOV.U32 R122, RZ, RZ, R114 ;  /* 0x000000ffff7a7224 */ /* 0x000fe400078e0072 */
[----:B------:R-:W-:Y:S01]  /*16e70*/  IMAD.MOV.U32 R114, RZ, RZ, R106 ;  /* 0x000000ffff727224 */ /* 0x000fe200078e006a */
[-C--:B-1----:R-:W-:Y:S01]  /*16e80*/  LEA R22, P6, R189, R4.reuse, 0x2 ;  /* 0x00000004bd167211 */ /* 0x082fe200078c10ff */
[----:B------:R-:W-:Y:S01]  /*16e90*/  IMAD R67, R71, UR52, RZ ;  /* 0x0000003447437c24 */ /* 0x000fe2000f8e02ff */
[----:B----4-:R-:W-:Y:S01]  /*16ea0*/  LEA R20, P5, R79, R4, 0x2 ;  /* 0x000000044f147211 */ /* 0x010fe200078a10ff */
[----:B------:R-:W-:Y:S01]  /*16eb0*/  IMAD.MOV.U32 R106, RZ, RZ, R98 ;  /* 0x000000ffff6a7224 */ /* 0x000fe200078e0062 */
[-C--:B------:R-:W-:Y:S01]  /*16ec0*/  LEA.HI.X.SX32 R23, R189, R14.reuse, 0x2, P6 ;  /* 0x0000000ebd177211 */ /* 0x080fe200030f16ff */
[----:B------:R-:W-:Y:S01]  /*16ed0*/  IMAD.MOV.U32 R71, RZ, RZ, R186 ;  /* 0x000000ffff477224 */ /* 0x000fe200078e00ba */
[----:B------:R-:W-:-:S02]  /*16ee0*/  LEA.HI.X.SX32 R21, R79, R14, 0x2, P5 ;  /* 0x0000000e4f157211 */ /* 0x000fc400028f16ff */
[----:B------:R-:W-:Y:S01]  /*16ef0*/  MOV R186, R63 ;  /* 0x0000003f00ba7202 */ /* 0x000fe20000000f00 */
[----:B------:R-:W-:Y:S02]  /*16f00*/  IMAD.MOV.U32 R63, RZ, RZ, R170 ;  /* 0x000000ffff3f7224 */ /* 0x000fe400078e00aa */
[----:B------:R-:W-:Y:S02]  /*16f10*/  IMAD.MOV.U32 R170, RZ, RZ, R154 ;  /* 0x000000ffffaa7224 */ /* 0x000fe400078e009a */
[----:B------:R-:W-:Y:S01]  /*16f20*/  IMAD.MOV.U32 R154, RZ, RZ, R146 ;  /* 0x000000ffff9a7224 */ /* 0x000fe200078e0092 */
[----:B------:R-:W-:Y:S01]  /*16f30*/  MOV R146, R130 ;  /* 0x0000008200927202 */ /* 0x000fe20000000f00 */
[----:B------:R-:W-:Y:S02]  /*16f40*/  IMAD.MOV.U32 R130, RZ, RZ, R122 ;  /* 0x000000ffff827224 */ /* 0x000fe400078e007a */
[----:B------:R-:W-:Y:S02]  /*16f50*/  IMAD.MOV.U32 R122, RZ, RZ, R114 ;  /* 0x000000ffff7a7224 */ /* 0x000fe400078e0072 */
[----:B------:R-:W-:-:S02]  /*16f60*/  IMAD.MOV.U32 R114, RZ, RZ, R106 ;  /* 0x000000ffff727224 */ /* 0x000fc400078e006a */
[----:B------:R-:W-:Y:S02]  /*16f70*/  IMAD R61, R71, UR51, RZ ;  /* 0x00000033473d7c24 */ /* 0x000fe4000f8e02ff */
[----:B------:R-:W-:Y:S02]  /*16f80*/  IMAD.MOV.U32 R71, RZ, RZ, R186 ;  /* 0x000000ffff477224 */ /* 0x000fe400078e00ba */
[----:B------:R-:W-:Y:S01]  /*16f90*/  IMAD.MOV.U32 R186, RZ, RZ, R170 ;  /* 0x000000ffffba7224 */ /* 0x000fe200078e00aa */
[----:B------:R-:W-:Y:S01]  /*16fa0*/  MOV R170, R154 ;  /* 0x0000009a00aa7202 */ /* 0x000fe20000000f00 */
[----:B------:R-:W-:Y:S02]  /*16fb0*/  IMAD.MOV.U32 R154, RZ, RZ, R146 ;  /* 0x000000ffff9a7224 */ /* 0x000fe400078e0092 */
[----:B------:R-:W-:Y:S02]  /*16fc0*/  IMAD.MOV.U32 R146, RZ, RZ, R130 ;  /* 0x000000ffff927224 */ /* 0x000fe400078e0082 */
[----:B------:R-:W-:Y:S01]  /*16fd0*/  IMAD.MOV.U32 R130, RZ, RZ, R122 ;  /* 0x000000ffff827224 */ /* 0x000fe200078e007a */
[----:B--2---:R-:W-:Y:S01]  /*16fe0*/  MOV R98, R90 ;  /* 0x0000005a00627202 */ /* 0x004fe20000000f00 */
[----:B------:R-:W-:-:S02]  /*16ff0*/  IMAD.MOV.U32 R90, RZ, RZ, R74 ;  /* 0x000000ffff5a7224 */ /* 0x000fc400078e004a */
[----:B------:R-:W-:Y:S02]  /*17000*/  IMAD.MOV.U32 R74, RZ, RZ, R89 ;  /* 0x000000ffff4a7224 */ /* 0x000fe400078e0059 */
[----:B------:R-:W2:Y:S04]  /*17010*/  LDL.LU R89, [R1+0x168] ;  /* 0x0001680001597983 */ /* 0x000ea80000300800 */
[----:B------:R1:W-:Y:S01]  /*17020*/  STL.64 [R1+0x9e8], R22 ;  /* 0x0009e81601007387 */ /* 0x0003e20000100a00 */
[----:B------:R-:W-:-:S03]  /*17030*/  MOV R106, R98 ;  /* 0x00000062006a7202 */ /* 0x000fc60000000f00 */
[----:B------:R4:W-:Y:S01]  /*17040*/  STL.64 [R1+0xa28], R20 ;  /* 0x000a281401007387 */ /* 0x0009e20000100a00 */
[----:B------:R-:W-:-:S03]  /*17050*/  IMAD.MOV.U32 R98, RZ, RZ, R9 ;  /* 0x000000ffff627224 */ /* 0x000fc600078e0009 */
[----:B------:R-:W3:Y:S01]  /*17060*/  LDL.LU R9, [R1+0x180] ;  /* 0x0001800001097983 */ /* 0x000ee20000300800 */
[CC--:B-1----:R-:W-:Y:S02]  /*17070*/  LEA R22, P6, R205.reuse, R4.reuse, 0x2 ;  /* 0x00000004cd167211 */ /* 0x0c2fe400078c10ff */
[C---:B----4-:R-:W-:Y:S02]  /*17080*/  LEA R20, P5, R102.reuse, R4, 0x2 ;  /* 0x0000000466147211 */ /* 0x050fe400078a10ff */
[-C--:B------:R-:W-:Y:S02]  /*17090*/  LEA.HI.X.SX32 R23, R205, R14.reuse, 0x2, P6 ;  /* 0x0000000ecd177211 */ /* 0x080fe400030f16ff */
[----:B------:R-:W-:Y:S02]  /*170a0*/  LEA.HI.X.SX32 R21, R102, R14, 0x2, P5 ;  /* 0x0000000e66157211 */ /* 0x000fe400028f16ff */
[----:B------:R-:W-:Y:S01]  /*170b0*/  MOV R122, R98 ;  /* 0x00000062007a7202 */ /* 0x000fe20000000f00 */
[----:B------:R1:W-:Y:S01]  /*170c0*/  STL.64 [R1+0xa68], R22 ;  /* 0x000a681601007387 */ /* 0x0003e20000100a00 */
[----:B------:R-:W-:-:S03]  /*170d0*/  IMAD.MOV.U32 R98, RZ, RZ, R82 ;  /* 0x000000ffff627224 */ /* 0x000fc600078e0052 */
[----:B------:R4:W-:Y:S04]  /*170e0*/  STL.64 [R1+0xaa8], R20 ;  /* 0x000aa81401007387 */ /* 0x0009e80000100a00 */
[----:B------:R-:W2:Y:S01]  /*170f0*/  LDL.LU R82, [R1+0xbc] ;  /* 0x0000bc0001527983 */ /* 0x000ea20000300800 */
[CC--:B-1----:R-:W-:Y:S02]  /*17100*/  LEA R22, P6, R221.reuse, R4.reuse, 0x2 ;  /* 0x00000004dd167211 */ /* 0x0c2fe400078c10ff */
[C---:B----4-:R-:W-:Y:S02]  /*17110*/  LEA R20, P5, R112.reuse, R4, 0x2 ;  /* 0x0000000470147211 */ /* 0x050fe400078a10ff */
[-C--:B------:R-:W-:Y:S02]  /*17120*/  LEA.HI.X.SX32 R23, R221, R14.reuse, 0x2, P6 ;  /* 0x0000000edd177211 */ /* 0x080fe400030f16ff */
[----:B------:R-:W-:-:S03]  /*17130*/  LEA.HI.X.SX32 R21, R112, R14, 0x2, P5 ;  /* 0x0000000e70157211 */ /* 0x000fc600028f16ff */
[----:B------:R1:W-:Y:S04]  /*17140*/  STL.64 [R1+0xae8], R22 ;  /* 0x000ae81601007387 */ /* 0x0003e80000100a00 */
[----:B------:R4:W-:Y:S01]  /*17150*/  STL.64 [R1+0xb28], R20 ;  /* 0x000b281401007387 */ /* 0x0009e20000100a00 */
[-C--:B-1----:R-:W-:Y:S02]  /*17160*/  LEA R22, P6, R237, R4.reuse, 0x2 ;  /* 0x00000004ed167211 */ /* 0x082fe400078c10ff */
[----:B----4-:R-:W-:Y:S02]  /*17170*/  LEA R20, P5, R25, R4, 0x2 ;  /* 0x0000000419147211 */ /* 0x010fe400078a10ff */
[-C--:B------:R-:W-:Y:S01]  /*17180*/  LEA.HI.X.SX32 R23, R237, R14.reuse, 0x2, P6 ;  /* 0x0000000eed177211 */ /* 0x080fe200030f16ff */
[----:B------:R-:W-:Y:S01]  /*17190*/  IMAD R62, R71, UR49, RZ ;  /* 0x00000031473e7c24 */ /* 0x000fe2000f8e02ff */
[----:B------:R-:W-:Y:S01]  /*171a0*/  LEA.HI.X.SX32 R21, R25, R14, 0x2, P5 ;  /* 0x0000000e19157211 */ /* 0x000fe200028f16ff */
[----:B------:R-:W-:Y:S01]  /*171b0*/  IMAD.MOV.U32 R202, RZ, RZ, R186 ;  /* 0x000000ffffca7224 */ /* 0x000fe200078e00ba */
[----:B------:R-:W-:Y:S01]  /*171c0*/  MOV R186, R154 ;  /* 0x0000009a00ba7202 */ /* 0x000fe20000000f00 */
[----:B------:R1:W-:Y:S01]  /*171d0*/  STL.64 [R1+0xb68], R22 ;  /* 0x000b681601007387 */ /* 0x0003e20000100a00 */
[----:B------:R-:W-:-:S02]  /*171e0*/  IMAD.MOV.U32 R71, RZ, RZ, R170 ;  /* 0x000000ffff477224 */ /* 0x000fc400078e00aa */
[----:B------:R-:W-:Y:S01]  /*171f0*/  IMAD.MOV.U32 R85, RZ, RZ, R202 ;  /* 0x000000ffff557224 */ /* 0x000fe200078e00ca */
[----:B------:R4:W-:Y:S01]  /*17200*/  STL.64 [R1+0xba8], R20 ;  /* 0x000ba81401007387 */ /* 0x0009e20000100a00 */
[----:B------:R-:W-:Y:S02]  /*17210*/  IMAD.MOV.U32 R80, RZ, RZ, R71 ;  /* 0x000000ffff507224 */ /* 0x000fe400078e0047 */
[----:B------:R-:W-:Y:S01]  /*17220*/  IMAD.MOV.U32 R71, RZ, RZ, R186 ;  /* 0x000000ffff477224 */ /* 0x000fe200078e00ba */
[CC--:B-1----:R-:W-:Y:S02]  /*17230*/  LEA R22, P6, R33.reuse, R4.reuse, 0x2 ;  /* 0x0000000421167211 */ /* 0x0c2fe400078c10ff */
[C---:B----4-:R-:W-:Y:S02]  /*17240*/  LEA R20, P5, R252.reuse, R4, 0x2 ;  /* 0x00000004fc147211 */ /* 0x050fe400078a10ff */
[----:B------:R-:W-:Y:S02]  /*17250*/  LEA.HI.X.SX32 R23, R33, R14, 0x2, P6 ;  /* 0x0000000e21177211 */ /* 0x000fe400030f16ff */
[----:B------:R-:W-:Y:S01]  /*17260*/  LEA R154, P6, R151, R4, 0x2 ;  /* 0x00000004979a7211 */ /* 0x000fe200078c10ff */
[----:B------:R-:W-:Y:S01]  /*17270*/  IMAD R33, R85, UR46, RZ ;  /* 0x0000002e55217c24 */ /* 0x000fe2000f8e02ff */
[----:B------:R-:W-:Y:S01]  /*17280*/  LEA.HI.X.SX32 R21, R252, R14, 0x2, P5 ;  /* 0x0000000efc157211 */ /* 0x000fe200028f16ff */
[----:B------:R-:W-:Y:S01]  /*17290*/  IMAD.MOV.U32 R85, RZ, RZ, R71 ;  /* 0x000000ffff557224 */ /* 0x000fe200078e0047 */
[----:B------:R-:W-:Y:S01]  /*172a0*/  LEA R170, P5, R41, R4, 0x2 ;  /* 0x0000000429aa7211 */ /* 0x000fe200078a10ff */
[----:B------:R-:W-:Y:S01]  /*172b0*/  IMAD.MOV.U32 R71, RZ, RZ, R146 ;  /* 0x000000ffff477224 */ /* 0x000fe200078e0092 */
[----:B------:R-:W-:-:S02]  /*172c0*/  LEA.HI.X.SX32 R155, R151, R14, 0x2, P6 ;  /* 0x0000000e979b7211 */ /* 0x000fc400030f16ff */
[----:B------:R-:W-:Y:S02]  /*172d0*/  LEA R186, P6, R29, R4, 0x2 ;  /* 0x000000041dba7211 */ /* 0x000fe400078c10ff */
[----:B------:R-:W-:Y:S02]  /*172e0*/  MOV R86, R80 ;  /* 0x0000005000567202 */ /* 0x000fe40000000f00 */
[----:B------:R-:W-:Y:S01]  /*172f0*/  MOV R146, R98 ;  /* 0x0000006200927202 */ /* 0x000fe20000000f00 */
[----:B------:R-:W-:Y:S01]  /*17300*/  IMAD.MOV.U32 R98, RZ, RZ, R97 ;  /* 0x000000ffff627224 */ /* 0x000fe200078e0061 */
[----:B------:R-:W-:Y:S02]  /*17310*/  LEA.HI.X.SX32 R171, R41, R14, 0x2, P5 ;  /* 0x0000000e29ab7211 */ /* 0x000fe400028f16ff */
[----:B------:R-:W-:Y:S02]  /*17320*/  MOV R97, R218 ;  /* 0x000000da00617202 */ /* 0x000fe40000000f00 */
[----:B------:R-:W-:-:S02]  /*17330*/  LEA R202, P5, R30, R4, 0x2 ;  /* 0x000000041eca7211 */ /* 0x000fc400078a10ff */
[----:B------:R-:W-:Y:S01]  /*17340*/  LEA.HI.X.SX32 R187, R29, R14, 0x2, P6 ;  /* 0x0000000e1dbb7211 */ /* 0x000fe200030f16ff */
[----:B------:R-:W-:Y:S01]  /*17350*/  IMAD.MOV.U32 R80, RZ, RZ, R122 ;  /* 0x000000ffff507224 */ /* 0x000fe200078e007a */
[C---:B------:R-:W-:Y:S01]  /*17360*/  LEA R218, P6, R31.reuse, R4, 0x2 ;  /* 0x000000041fda7211 */ /* 0x040fe200078c10ff */
[----:B------:R-:W-:Y:S01]  /*17370*/  IMAD R24, R86, UR45, RZ ;  /* 0x0000002d56187c24 */ /* 0x000fe2000f8e02ff */
[----:B------:R-:W-:Y:S01]  /*17380*/  MOV R86, R98 ;  /* 0x0000006200567202 */ /* 0x000fe20000000f00 */
        /* <DEDUP_REMOVED lines=8> */
[----:B------:R1:W-:Y:S04]  /*17410*/  STL.64 [R1+0xbe8], R22 ;  /* 0x000be81601007387 */ /* 0x0003e80000100a00 */
[----:B------:R4:W-:Y:S04]  /*17420*/  STL.64 [R1+0xc28], R20 ;  /* 0x000c281401007387 */ /* 0x0009e80000100a00 */
[----:B------:R-:W-:Y:S04]  /*17430*/  STL.64 [R1+0x1580], R154 ;  /* 0x0015809a01007387 */ /* 0x000fe80000100a00 */
[----:B------:R-:W-:Y:S04]  /*17440*/  STL.64 [R1+0x1588], R170 ;  /* 0x001588aa01007387 */ /* 0x000fe80000100a00 */
[----:B------:R-:W-:Y:S04]  /*17450*/  STL.64 [R1+0x1590], R186 ;  /* 0x001590ba01007387 */ /* 0x000fe80000100a00 */
[----:B------:R-:W-:Y:S04]  /*17460*/  STL.64 [R1+0x1598], R202 ;  /* 0x001598ca01007387 */ /* 0x000fe80000100a00 */
[----:B------:R-:W-:Y:S01]  /*17470*/  STL.64 [R1+0x15a0], R218 ;  /* 0x0015a0da01007387 */ /* 0x000fe20000100a00 */
[----:B------:R-:W-:-:S02]  /*17480*/  IMAD R31, R130, UR40, RZ ;  /* 0x00000028821f7c24 */ /* 0x000fc4000f8e02ff */
[----:B------:R-:W-:Y:S01]  /*17490*/  IMAD R57, R238, UR10, RZ ;  /* 0x0000000aee397c24 */ /* 0x000fe2000f8e02ff */
[----:B------:R-:W-:Y:S01]  /*174a0*/  ULDC UR10, c[0x0][0x240] ;  /* 0x00009000000a7ab9 */ /* 0x000fe20000000800 */
[----:B------:R-:W-:Y:S01]  /*174b0*/  IMAD R58, R175, UR9, RZ ;  /* 0x00000009af3a7c24 */ /* 0x000fe2000f8e02ff */
[----:B------:R-:W-:Y:S01]  /*174c0*/  ULDC UR9, c[0x0][0x240] ;  /* 0x0000900000097ab9 */ /* 0x000fe20000000800 */
[----:B------:R-:W-:Y:S01]  /*174d0*/  IMAD R54, R207, UR7, RZ ;  /* 0x00000007cf367c24 */ /* 0x000fe2000f8e02ff */
[----:B------:R-:W-:Y:S01]  /*174e0*/  ULDC UR7, c[0x0][0x240] ;  /* 0x0000900000077ab9 */ /* 0x000fe20000000800 */
[----:B------:R-:W-:Y:S02]  /*174f0*/  IMAD R66, R66, UR48, RZ ;  /* 0x0000003042427c24 */ /* 0x000fe4000f8e02ff */
[----:B------:R-:W-:Y:S02]  /*17500*/  IMAD R63, R63, UR47, RZ ;  /* 0x0000002f3f3f7c24 */ /* 0x000fe4000f8e02ff */
[----:B------:R-:W-:-:S02]  /*17510*/  IMAD R25, R86, UR56, RZ ;  /* 0x0000003856197c24 */ /* 0x000fc4000f8e02ff */
[----:B------:R-:W-:Y:S02]  /*17520*/  IMAD R29, R85, UR44, RZ ;  /* 0x0000002c551d7c24 */ /* 0x000fe4000f8e02ff */
[----:B------:R-:W-:Y:S02]  /*17530*/  IMAD R28, R71, UR42, RZ ;  /* 0x0000002a471c7c24 */ /* 0x000fe4000f8e02ff */
[----:B--2---:R-:W-:Y:S02]  /*17540*/  IMAD.MOV.U32 R122, RZ, RZ, R82 ;  /* 0x000000ffff7a7224 */ /* 0x004fe400078e0052 */
[----:B------:R-:W-:Y:S01]  /*17550*/  IMAD.MOV.U32 R82, RZ, RZ, R234 ;  /* 0x000000ffff527224 */ /* 0x000fe200078e00ea */
[----:B------:R-:W-:-:S03]  /*17560*/  LEA R234, P5, R27, R4, 0x2 ;  /* 0x000000041bea7211 */ /* 0x000fc600078a10ff */
[----:B------:R-:W-:Y:S01]  /*17570*/  IMAD.MOV.U32 R146, RZ, RZ, R82 ;  /* 0x000000ffff927224 */ /* 0x000fe200078e0052 */
[----:B------:R-:W-:Y:S01]  /*17580*/  LEA.HI.X.SX32 R235, R27, R14, 0x2, P5 ;  /* 0x0000000e1beb7211 */ /* 0x000fe200028f16ff */
[----:B------:R-:W-:Y:S01]  /*17590*/  IMAD.MOV.U32 R82, RZ, RZ, R251 ;  /* 0x000000ffff527224 */ /* 0x000fe200078e00fb */
[----:B-1----:R-:W-:Y:S02]  /*175a0*/  LEA R22, P5, R32, R4, 0x2 ;  /* 0x0000000420167211 */ /* 0x002fe400078a10ff */
[----:B------:R-:W-:Y:S02]  /*175b0*/  LEA.HI.X.SX32 R251, R26, R14, 0x2, P6 ;  /* 0x0000000e1afb7211 */ /* 0x000fe400030f16ff */
[----:B----4-:R-:W-:Y:S02]  /*175c0*/  LEA R20, P6, R34, R4, 0x2 ;  /* 0x0000000422147211 */ /* 0x010fe400078c10ff */
[-C--:B------:R-:W-:Y:S02]  /*175d0*/  LEA.HI.X.SX32 R23, R32, R14.reuse, 0x2, P5 ;  /* 0x0000000e20177211 */ /* 0x080fe400028f16ff */
[----:B------:R-:W-:Y:S01]  /*175e0*/  LEA.HI.X.SX32 R21, R34, R14, 0x2, P6 ;  /* 0x0000000e22157211 */ /* 0x000fe200030f16ff */
[----:B------:R-:W-:Y:S04]  /*175f0*/  STL.64 [R1+0x15a8], R234 ;  /* 0x0015a8ea01007387 */ /* 0x000fe80000100a00 */
[----:B------:R1:W-:Y:S04]  /*17600*/  STL.64 [R1+0x630], R22 ;  /* 0x0006301601007387 */ /* 0x0003e80000100a00 */
[----:B------:R2:W-:Y:S01]  /*17610*/  STL.64 [R1+0x670], R20 ;  /* 0x0006701401007387 */ /* 0x0005e20000100a00 */
[----:B-1----:R-:W-:-:S02]  /*17620*/  LEA R22, P5, R35, R4, 0x2 ;  /* 0x0000000423167211 */ /* 0x002fc400078a10ff */
        /* <DEDUP_REMOVED lines=33> */
[----:B------:R1:W-:Y:S01]  /*17840*/  STL.64 [R1+0x930], R22 ;  /* 0x0009301601007387 */ /* 0x0003e20000100a00 */
[----:B------:R-:W-:-:S03]  /*17850*/  IMAD R32, R122, UR39, RZ ;  /* 0x000000277a207c24 */ /* 0x000fc6000f8e02ff */
[----:B------:R2:W-:Y:S01]  /*17860*/  STL.64 [R1+0x970], R20 ;  /* 0x0009701401007387 */ /* 0x0005e20000100a00 */
[----:B------:R-:W-:Y:S02]  /*17870*/  IMAD.MOV.U32 R122, RZ, RZ, R129 ;  /* 0x000000ffff7a7224 */ /* 0x000fe400078e0081 */
[----:B------:R-:W-:Y:S01]  /*17880*/  IMAD.MOV.U32 R129, RZ, RZ, R8 ;  /* 0x000000ffff817224 */ /* 0x000fe200078e0008 */
[-C--:B-1----:R-:W-:Y:S02]  /*17890*/  LEA R22, P5, R51, R4.reuse, 0x2 ;  /* 0x0000000433167211 */ /* 0x082fe400078a10ff */
[----:B--2---:R-:W-:Y:S02]  /*178a0*/  LEA R20, P6, R15, R4, 0x2 ;  /* 0x000000040f147211 */ /* 0x004fe400078c10ff */
[----:B------:R-:W-:Y:S02]  /*178b0*/  LEA.HI.X.SX32 R23, R51, R14, 0x2, P5 ;  /* 0x0000000e33177211 */ /* 0x000fe400028f16ff */
[----:B------:R-:W-:-:S02]  /*178c0*/  LEA R8, P5, R47, R4, 0x2 ;  /* 0x000000042f087211 */ /* 0x000fc400078a10ff */
[----:B------:R-:W-:Y:S01]  /*178d0*/  LEA.HI.X.SX32 R21, R15, R14, 0x2, P6 ;  /* 0x0000000e0f157211 */ /* 0x000fe200030f16ff */
[----:B------:R-:W-:Y:S01]  /*178e0*/  IMAD.MOV.U32 R130, RZ, RZ, R82 ;  /* 0x000000ffff827224 */ /* 0x000fe200078e0052 */
[----:B------:R-:W-:Y:S02]  /*178f0*/  LEA R150, P6, R52, R4, 0x2 ;  /* 0x0000000434967211 */ /* 0x000fe400078c10ff */
[----:B---3--:R-:W-:Y:S01]  /*17900*/  MOV R82, R9 ;  /* 0x0000000900527202 */ /* 0x008fe20000000f00 */
[----:B------:R-:W-:Y:S01]  /*17910*/  IMAD R30, R146, UR41, RZ ;  /* 0x00000029921e7c24 */ /* 0x000fe2000f8e02ff */
[----:B------:R-:W-:Y:S02]  /*17920*/  LEA.HI.X.SX32 R9, R47, R14, 0x2, P5 ;  /* 0x0000000e2f097211 */ /* 0x000fe400028f16ff */
[----:B------:R-:W-:Y:S02]  /*17930*/  LEA R148, P5, R53, R4, 0x2 ;  /* 0x0000000435947211 */ /* 0x000fe400078a10ff */
[----:B------:R-:W-:-:S02]  /*17940*/  LEA.HI.X.SX32 R151, R52, R14, 0x2, P6 ;  /* 0x0000000e34977211 */ /* 0x000fc400030f16ff */
[----:B------:R-:W-:Y:S01]  /*17950*/  LEA R146, P6, R55, R4, 0x2 ;  /* 0x0000000437927211 */ /* 0x000fe200078c10ff */
[----:B------:R-:W-:Y:S01]  /*17960*/  IMAD R15, R114, UR37, RZ ;  /* 0x00000025720f7c24 */ /* 0x000fe2000f8e02ff */
[----:B------:R-:W-:Y:S01]  /*17970*/  LEA.HI.X.SX32 R149, R53, R14, 0x2, P5 ;  /* 0x0000000e35957211 */ /* 0x000fe200028f16ff */
[----:B------:R-:W-:Y:S01]  /*17980*/  IMAD.MOV.U32 R114, RZ, RZ, R106 ;  /* 0x000000ffff727224 */ /* 0x000fe200078e006a */
[C---:B------:R-:W-:Y:S02]  /*17990*/  LEA R144, P5, R56.reuse, R4, 0x2 ;  /* 0x0000000438907211 */ /* 0x040fe400078a10ff */
[----:B------:R-:W-:Y:S01]  /*179a0*/  LEA.HI.X.SX32 R147, R55, R14, 0x2, P6 ;  /* 0x0000000e37937211 */ /* 0x000fe200030f16ff */
[----:B------:R-:W-:Y:S01]  /*179b0*/  IMAD.MOV.U32 R106, RZ, RZ, R90 ;  /* 0x000000ffff6a7224 */ /* 0x000fe200078e005a */
[----:B------:R-:W-:Y:S01]  /*179c0*/  LEA R142, P6, R57, R4, 0x2 ;  /* 0x00000004398e7211 */ /* 0x000fe200078c10ff */
[----:B------:R-:W-:Y:S01]  /*179d0*/  IMAD.MOV.U32 R90, RZ, RZ, R145 ;  /* 0x000000ffff5a7224 */ /* 0x000fe200078e0091 */
[----:B------:R-:W-:Y:S01]  /*179e0*/  LEA.HI.X.SX32 R145, R56, R14, 0x2, P5 ;  /* 0x0000000e38917211 */ /* 0x000fe200028f16ff */
[----:B------:R-:W-:Y:S01]  /*179f0*/  IMAD R34, R138, UR38, RZ ;  /* 0x000000268a227c24 */ /* 0x000fe2000f8e02ff */
[----:B------:R-:W-:-:S02]  /*17a00*/  LEA R140, P5, R58, R4, 0x2 ;  /* 0x000000043a8c7211 */ /* 0x000fc400078a10ff */
[----:B------:R-:W-:Y:S02]  /*17a10*/  LEA.HI.X.SX32 R143, R57, R14, 0x2, P6 ;  /* 0x0000000e398f7211 */ /* 0x000fe400030f16ff */
[C---:B------:R-:W-:Y:S02]  /*17a20*/  LEA R138, P6, R59.reuse, R4, 0x2 ;  /* 0x000000043b8a7211 */ /* 0x040fe400078c10ff */
[----:B------:R-:W-:Y:S01]  /*17a30*/  LEA.HI.X.SX32 R141, R58, R14, 0x2, P5 ;  /* 0x0000000e3a8d7211 */ /* 0x000fe200028f16ff */
[----:B------:R-:W-:Y:S01]  /*17a40*/  IMAD R36, R114, UR35, RZ ;  /* 0x0000002372247c24 */ /* 0x000fe2000f8e02ff */
[----:B------:R-:W-:Y:S02]  /*17a50*/  LEA R136, P5, R54, R4, 0x2 ;  /* 0x0000000436887211 */ /* 0x000fe400078a10ff */
[----:B------:R-:W-:Y:S02]  /*17a60*/  LEA.HI.X.SX32 R139, R59, R14, 0x2, P6 ;  /* 0x0000000e3b8b7211 */ /* 0x000fe400030f16ff */
[----:B------:R-:W-:-:S02]  /*17a70*/  LEA R156, P6, R223, R4, 0x2 ;  /* 0x00000004df9c7211 */ /* 0x000fc400078c10ff */
[----:B------:R-:W-:Y:S01]  /*17a80*/  MOV R114, R106 ;  /* 0x0000006a00727202 */ /* 0x000fe20000000f00 */
[----:B------:R-:W-:Y:S01]  /*17a90*/  IMAD.MOV.U32 R106, RZ, RZ, R137 ;  /* 0x000000ffff6a7224 */ /* 0x000fe200078e0089 */
[----:B------:R-:W-:Y:S02]  /*17aa0*/  LEA.HI.X.SX32 R137, R54, R14, 0x2, P5 ;  /* 0x0000000e36897211 */ /* 0x000fe400028f16ff */
[----:B------:R-:W-:Y:S02]  /*17ab0*/  LEA R172, P5, R45, R4, 0x2 ;  /* 0x000000042dac7211 */ /* 0x000fe400078a10ff */
[----:B------:R-:W-:Y:S02]  /*17ac0*/  LEA.HI.X.SX32 R157, R223, R14, 0x2, P6 ;  /* 0x0000000edf9d7211 */ /* 0x000fe400030f16ff */
[----:B------:R-:W-:Y:S02]  /*17ad0*/  LEA R188, P6, R68, R4, 0x2 ;  /* 0x0000000444bc7211 */ /* 0x000fe400078c10ff */
[----:B------:R-:W-:-:S02]  /*17ae0*/  LEA.HI.X.SX32 R173, R45, R14, 0x2, P5 ;  /* 0x0000000e2dad7211 */ /* 0x000fc400028f16ff */
[----:B------:R-:W-:Y:S02]  /*17af0*/  LEA R204, P5, R48, R4, 0x2 ;  /* 0x0000000430cc7211 */ /* 0x000fe400078a10ff */
[----:B------:R-:W-:Y:S02]  /*17b00*/  LEA.HI.X.SX32 R189, R68, R14, 0x2, P6 ;  /* 0x0000000e44bd7211 */ /* 0x000fe400030f16ff */
[----:B------:R-:W-:Y:S02]  /*17b10*/  LEA R220, P6, R64, R4, 0x2 ;  /* 0x0000000440dc7211 */ /* 0x000fe400078c10ff */
[----:B------:R-:W-:Y:S02]  /*17b20*/  LEA.HI.X.SX32 R205, R48, R14, 0x2, P5 ;  /* 0x0000000e30cd7211 */ /* 0x000fe400028f16ff */
[----:B------:R-:W-:Y:S02]  /*17b30*/  LEA R236, P5, R60, R4, 0x2 ;  /* 0x000000043cec7211 */ /* 0x000fe400078a10ff */
[----:B------:R-:W-:-:S02]  /*17b40*/  LEA.HI.X.SX32 R221, R64, R14, 0x2, P6 ;  /* 0x0000000e40dd7211 */ /* 0x000fc400030f16ff */
[----:B------:R-:W-:Y:S01]  /*17b50*/  LEA R134, P6, R67, R4, 0x2 ;  /* 0x0000000443867211 */ /* 0x000fe200078c10ff */
[----:B------:R-:W-:Y:S01]  /*17b60*/  IMAD R35, R130, UR36, RZ ;  /* 0x0000002482237c24 */ /* 0x000fe2000f8e02ff */
[----:B------:R-:W-:Y:S01]  /*17b70*/  LEA.HI.X.SX32 R237, R60, R14, 0x2, P5 ;  /* 0x0000000e3ced7211 */ /* 0x000fe200028f16ff */
[----:B------:R-:W-:Y:S01]  /*17b80*/  STL.64 [R1+0x9b0], R22 ;  /* 0x0009b01601007387 */ /* 0x000fe20000100a00 */
[----:B------:R-:W-:Y:S02]  /*17b90*/  LEA R132, P5, R61, R4, 0x2 ;  /* 0x000000043d847211 */ /* 0x000fe400078a10ff */
[----:B------:R-:W-:Y:S01]  /*17ba0*/  LEA.HI.X.SX32 R135, R67, R14, 0x2, P6 ;  /* 0x0000000e43877211 */ /* 0x000fe200030f16ff */
[----:B------:R1:W-:Y:S01]  /*17bb0*/  STL.64 [R1+0x9f0], R20 ;  /* 0x0009f01401007387 */ /* 0x0003e20000100a00 */
[----:B------:R-:W-:Y:S02]  /*17bc0*/  LEA R130, P6, R65, R4, 0x2 ;  /* 0x0000000441827211 */ /* 0x000fe400078c10ff */
[----:B------:R-:W-:Y:S01]  /*17bd0*/  LEA.HI.X.SX32 R133, R61, R14, 0x2, P5 ;  /* 0x0000000e3d857211 */ /* 0x000fe200028f16ff */
[----:B------:R-:W-:Y:S01]  /*17be0*/  STL.64 [R1+0xa30], R8 ;  /* 0x000a300801007387 */ /* 0x000fe20000100a00 */
[----:B------:R-:W-:-:S02]  /*17bf0*/  LEA R128, P5, R62, R4, 0x2 ;  /* 0x000000043e807211 */ /* 0x000fc400078a10ff */
[----:B------:R-:W-:Y:S01]  /*17c00*/  LEA.HI.X.SX32 R131, R65, R14, 0x2, P6 ;  /* 0x0000000e41837211 */ /* 0x000fe200030f16ff */
[----:B------:R-:W-:Y:S01]  /*17c10*/  STL.64 [R1+0x1520], R8 ;  /* 0x0015200801007387 */ /* 0x000fe20000100a00 */
[----:B------:R-:W-:-:S03]  /*17c20*/  LEA R126, P6, R66, R4, 0x2 ;  /* 0x00000004427e7211 */ /* 0x000fc600078c10ff */
[----:B------:R-:W-:Y:S01]  /*17c30*/  STL.64 [R1+0xa70], R150 ;  /* 0x000a709601007387 */ /* 0x000fe20000100a00 */
[----:B------:R-:W-:-:S03]  /*17c40*/  IMAD R45, R129, UR30, RZ ;  /* 0x0000001e812d7c24 */ /* 0x000fc6000f8e02ff */
[----:B------:R-:W-:Y:S01]  /*17c50*/  STL.64 [R1+0x1528], R150 ;  /* 0x0015289601007387 */ /* 0x000fe20000100a00 */
[----:B------:R-:W-:-:S03]  /*17c60*/  LEA.HI.X.SX32 R129, R62, R14, 0x2, P5 ;  /* 0x0000000e3e817211 */ /* 0x000fc600028f16ff */
[----:B------:R-:W-:Y:S01]  /*17c70*/  STL.64 [R1+0xab0], R148 ;  /* 0x000ab09401007387 */ /* 0x000fe20000100a00 */
[----:B------:R-:W-:Y:S01]  /*17c80*/  IMAD R37, R122, UR34, RZ ;  /* 0x000000227a257c24 */ /* 0x000fe2000f8e02ff */
[----:B------:R-:W-:Y:S02]  /*17c90*/  LEA R124, P5, R63, R4, 0x2 ;  /* 0x000000043f7c7211 */ /* 0x000fe400078a10ff */
[----:B------:R-:W-:Y:S01]  /*17ca0*/  STL.64 [R1+0x1530], R148 ;  /* 0x0015309401007387 */ /* 0x000fe20000100a00 */
[----:B------:R-:W-:Y:S01]  /*17cb0*/  LEA.HI.X.SX32 R127, R66, R14, 0x2, P6 ;  /* 0x0000000e427f7211 */ /* 0x000fe200030f16ff */
[----:B------:R-:W-:Y:S02]  /*17cc0*/  IMAD R27, R94, UR57, RZ ;  /* 0x000000395e1b7c24 */ /* 0x000fe4000f8e02ff */
[----:B------:R-:W-:Y:S01]  /*17cd0*/  STL.64 [R1+0xaf0], R146 ;  /* 0x000af09201007387 */ /* 0x000fe20000100a00 */
[----:B------:R-:W-:-:S03]  /*17ce0*/  LEA R122, P6, R33, R4, 0x2 ;  /* 0x00000004217a7211 */ /* 0x000fc600078c10ff */
[----:B------:R2:W-:Y:S01]  /*17cf0*/  STL.64 [R1+0x1538], R146 ;  /* 0x0015389201007387 */ /* 0x0005e20000100a00 */
[----:B------:R-:W-:-:S03]  /*17d00*/  LEA.HI.X.SX32 R125, R63, R14, 0x2, P5 ;  /* 0x0000000e3f7d7211 */ /* 0x000fc600028f16ff */
[----:B------:R-:W-:Y:S01]  /*17d10*/  STL.64 [R1+0xb30], R144 ;  /* 0x000b309001007387 */ /* 0x000fe20000100a00 */
[----:B------:R-:W-:-:S03]  /*17d20*/  LEA R120, P5, R24, R4, 0x2 ;  /* 0x0000000418787211 */ /* 0x000fc600078a10ff */
[----:B------:R-:W-:Y:S01]  /*17d30*/  STL.64 [R1+0x1540], R144 ;  /* 0x0015409001007387 */ /* 0x000fe20000100a00 */
[----:B------:R-:W-:-:S03]  /*17d40*/  LEA.HI.X.SX32 R123, R33, R14, 0x2, P6 ;  /* 0x0000000e217b7211 */ /* 0x000fc600030f16ff */
[----:B------:R-:W-:Y:S01]  /*17d50*/  STL.64 [R1+0xb70], R142 ;  /* 0x000b708e01007387 */ /* 0x000fe20000100a00 */
[----:B------:R-:W-:-:S03]  /*17d60*/  LEA R118, P6, R27, R4, 0x2 ;  /* 0x000000041b767211 */ /* 0x000fc600078c10ff */
[----:B------:R3:W-:Y:S01]  /*17d70*/  STL.64 [R1+0x1548], R142 ;  /* 0x0015488e01007387 */ /* 0x0007e20000100a00 */
[----:B------:R-:W-:-:S03]  /*17d80*/  IMAD R43, R121, UR28, RZ ;  /* 0x0000001c792b7c24 */ /* 0x000fc6000f8e02ff */
[----:B------:R-:W-:Y:S01]  /*17d90*/  STL.64 [R1+0xbb0], R140 ;  /* 0x000bb08c01007387 */ /* 0x000fe20000100a00 */
[----:B------:R-:W-:-:S03]  /*17da0*/  LEA.HI.X.SX32 R121, R24, R14, 0x2, P5 ;  /* 0x0000000e18797211 */ /* 0x000fc600028f16ff */
[----:B------:R-:W-:Y:S01]  /*17db0*/  STL.64 [R1+0x1550], R140 ;  /* 0x0015508c01007387 */ /* 0x000fe20000100a00 */
[----:B------:R-:W-:-:S03]  /*17dc0*/  IMAD R26, R80, UR43, RZ ;  /* 0x0000002b501a7c24 */ /* 0x000fc6000f8e02ff */
[----:B------:R-:W-:Y:S01]  /*17dd0*/  STL.64 [R1+0xbf0], R138 ;  /* 0x000bf08a01007387 */ /* 0x000fe20000100a00 */
[----:B------:R-:W-:Y:S01]  /*17de0*/  IMAD R41, R114, UR33, RZ ;  /* 0x0000002172297c24 */ /* 0x000fe2000f8e02ff */
[----:B------:R-:W-:Y:S02]  /*17df0*/  LEA R116, P5, R25, R4, 0x2 ;  /* 0x0000000419747211 */ /* 0x000fe400078a10ff */
[----:B------:R4:W-:Y:S01]  /*17e00*/  STL.64 [R1+0x1558], R138 ;  /* 0x0015588a01007387 */ /* 0x0009e20000100a00 */
[----:B------:R-:W-:-:S03]  /*17e10*/  LEA.HI.X.SX32 R119, R27, R14, 0x2, P6 ;  /* 0x0000000e1b777211 */ /* 0x000fc600030f16ff */
[----:B------:R-:W-:Y:S01]  /*17e20*/  STL.64 [R1+0x1560], R156 ;  /* 0x0015609c01007387 */ /* 0x000fe20000100a00 */
[----:B------:R-:W-:-:S03]  /*17e30*/  LEA R114, P6, R29, R4, 0x2 ;  /* 0x000000041d727211 */ /* 0x000fc600078c10ff */
[----:B------:R-:W-:Y:S01]  /*17e40*/  STL.64 [R1+0xc30], R136 ;  /* 0x000c308801007387 */ /* 0x000fe20000100a00 */
[----:B------:R-:W-:-:S03]  /*17e50*/  LEA.HI.X.SX32 R117, R25, R14, 0x2, P5 ;  /* 0x0000000e19757211 */ /* 0x000fc600028f16ff */
[----:B------:R4:W-:Y:S01]  /*17e60*/  STL.64 [R1+0x1568], R136 ;  /* 0x0015688801007387 */ /* 0x0009e20000100a00 */
[----:B------:R-:W-:-:S03]  /*17e70*/  LEA R112, P5, R26, R4, 0x2 ;  /* 0x000000041a707211 */ /* 0x000fc600078a10ff */
[----:B------:R-:W-:Y:S01]  /*17e80*/  STL.64 [R1+0x1570], R172 ;  /* 0x001570ac01007387 */ /* 0x000fe20000100a00 */
[----:B------:R-:W-:-:S03]  /*17e90*/  LEA.HI.X.SX32 R115, R29, R14, 0x2, P6 ;  /* 0x0000000e1d737211 */ /* 0x000fc600030f16ff */
[----:B------:R-:W-:Y:S01]  /*17ea0*/  STL.64 [R1+0x1578], R188 ;  /* 0x001578bc01007387 */ /* 0x000fe20000100a00 */
[----:B------:R-:W-:-:S03]  /*17eb0*/  LEA R110, P6, R28, R4, 0x2 ;  /* 0x000000041c6e7211 */ /* 0x000fc600078c10ff */
[----:B------:R-:W-:Y:S01]  /*17ec0*/  STL.64 [R1+0x600], R134 ;  /* 0x0006008601007387 */ /* 0x000fe20000100a00 */
[----:B------:R-:W-:-:S03]  /*17ed0*/  IMAD R40, R113, UR26, RZ ;  /* 0x0000001a71287c24 */ /* 0x000fc6000f8e02ff */
[----:B------:R-:W-:Y:S01]  /*17ee0*/  STL.64 [R1+0x638], R132 ;  /* 0x0006388401007387 */ /* 0x000fe20000100a00 */
[----:B------:R-:W-:-:S03]  /*17ef0*/  LEA.HI.X.SX32 R113, R26, R14, 0x2, P5 ;  /* 0x0000000e1a717211 */ /* 0x000fc600028f16ff */
[----:B------:R-:W-:Y:S01]  /*17f00*/  STL.64 [R1+0x678], R130 ;  /* 0x0006788201007387 */ /* 0x000fe20000100a00 */
[----:B------:R-:W-:-:S03]  /*17f10*/  IMAD R42, R106, UR32, RZ ;  /* 0x000000206a2a7c24 */ /* 0x000fc6000f8e02ff */
[----:B------:R-:W-:Y:S01]  /*17f20*/  STL.64 [R1+0x6b8], R128 ;  /* 0x0006b88001007387 */ /* 0x000fe20000100a00 */
[----:B------:R-:W-:-:S03]  /*17f30*/  LEA R108, P5, R30, R4, 0x2 ;  /* 0x000000041e6c7211 */ /* 0x000fc600078a10ff */
[----:B------:R-:W-:Y:S01]  /*17f40*/  STL.64 [R1+0x6f8], R126 ;  /* 0x0006f87e01007387 */ /* 0x000fe20000100a00 */
[----:B------:R-:W-:-:S03]  /*17f50*/  LEA.HI.X.SX32 R111, R28, R14, 0x2, P6 ;  /* 0x0000000e1c6f7211 */ /* 0x000fc600030f16ff */
        /* <DEDUP_REMOVED lines=9> */
[----:B------:R-:W-:Y:S01]  /*17ff0*/  IMAD R33, R74, UR25, RZ ;  /* 0x000000194a217c24 */ /* 0x000fe2000f8e02ff */
[----:B------:R-:W-:Y:S02]  /*18000*/  LEA R102, P6, R34, R4, 0x2 ;  /* 0x0000000422667211 */ /* 0x000fe400078c10ff */
[----:B------:R-:W-:Y:S01]  /*18010*/  STL.64 [R1+0x878], R114 ;  /* 0x0008787201007387 */ /* 0x000fe20000100a00 */
[----:B------:R-:W-:-:S03]  /*18020*/  IMAD R38, R105, UR24, RZ ;  /* 0x0000001869267c24 */ /* 0x000fc6000f8e02ff */
[----:B------:R-:W-:Y:S01]  /*18030*/  STL.64 [R1+0x8b8], R112 ;  /* 0x0008b87001007387 */ /* 0x000fe20000100a00 */
[----:B------:R-:W-:-:S03]  /*18040*/  LEA.HI.X.SX32 R105, R32, R14, 0x2, P5 ;  /* 0x0000000e20697211 */ /* 0x000fc600028f16ff */
[----:B------:R-:W-:Y:S01]  /*18050*/  STL.64 [R1+0x8f8], R110 ;  /* 0x0008f86e01007387 */ /* 0x000fe20000100a00 */
[----:B------:R-:W-:-:S03]  /*18060*/  LEA.HI.X.SX32 R103, R34, R14, 0x2, P6 ;  /* 0x0000000e22677211 */ /* 0x000fc600030f16ff */
[----:B------:R-:W2:Y:S01]  /*18070*/  LDL.LU R74, [R1+0x160] ;  /* 0x00016000014a7983 */ /* 0x000ea20000300800 */
[----:B------:R-:W-:Y:S01]  /*18080*/  IMAD R44, R98, UR31, RZ ;  /* 0x0000001f622c7c24 */ /* 0x000fe2000f8e02ff */
[-C--:B------:R-:W-:Y:S01]  /*18090*/  LEA R100, P5, R15, R4.reuse, 0x2 ;  /* 0x000000040f647211 */ /* 0x080fe200078a10ff */
[----:B------:R-:W-:Y:S01]  /*180a0*/  IMAD R32, R73, UR22, RZ ;  /* 0x0000001649207c24 */ /* 0x000fe2000f8e02ff */
[----:B------:R-:W-:Y:S01]  /*180b0*/  STL.64 [R1+0x938], R108 ;  /* 0x0009386c01007387 */ /* 0x000fe20000100a00 */
[----:B------:R-:W-:-:S03]  /*180c0*/  LEA R98, P6, R35, R4, 0x2 ;  /* 0x0000000423627211 */ /* 0x000fc600078c10ff */
[----:B------:R-:W-:Y:S01]  /*180d0*/  STL.64 [R1+0x978], R106 ;  /* 0x0009786a01007387 */ /* 0x000fe20000100a00 */
[----:B------:R-:W-:-:S03]  /*180e0*/  LEA.HI.X.SX32 R101, R15, R14, 0x2, P5 ;  /* 0x0000000e0f657211 */ /* 0x000fc600028f16ff */
[----:B------:R-:W3:Y:S01]  /*180f0*/  LDL.LU R73, [R1+0x15c] ;  /* 0x00015c0001497983 */ /* 0x000ee20000300800 */
[----:B------:R-:W-:-:S03]  /*18100*/  LEA.HI.X.SX32 R99, R35, R14, 0x2, P6 ;  /* 0x0000000e23637211 */ /* 0x000fc600030f16ff */
[----:B------:R-:W-:Y:S04]  /*18110*/  STL.64 [R1+0x9b8], R104 ;  /* 0x0009b86801007387 */ /* 0x000fe80000100a00 */
[----:B------:R-:W-:Y:S04]  /*18120*/  STL.64 [R1+0x9f8], R102 ;  /* 0x0009f86601007387 */ /* 0x000fe80000100a00 */
[----:B------:R-:W4:Y:S01]  /*18130*/  LDL.LU R71, [R1+0x158] ;  /* 0x0001580001477983 */ /* 0x000f220000300800 */
[----:B------:R-:W-:-:S03]  /*18140*/  IMAD R39, R82, UR27, RZ ;  /* 0x0000001b52277c24 */ /* 0x000fc6000f8e02ff */
[----:B------:R-:W-:Y:S04]  /*18150*/  STL.64 [R1+0xa38], R100 ;  /* 0x000a386401007387 */ /* 0x000fe80000100a00 */
[----:B------:R-:W-:Y:S04]  /*18160*/  STL.64 [R1+0xa78], R98 ;  /* 0x000a786201007387 */ /* 0x000fe80000100a00 */
[----:B------:R-:W4:Y:S01]  /*18170*/  LDL.LU R82, [R1+0x154] ;  /* 0x0001540001527983 */ /* 0x000f220000300800 */
[----:B------:R-:W-:-:S03]  /*18180*/  IMAD R24, R81, UR20, RZ ;  /* 0x0000001451187c24 */ /* 0x000fc6000f8e02ff */
[----:B------:R-:W4:Y:S01]  /*18190*/  LDL.LU R81, [R1+0x150] ;  /* 0x0001500001517983 */ /* 0x000f220000300800 */
[CC--:B------:R-:W-:Y:S01]  /*181a0*/  LEA R94, P6, R37.reuse, R4.reuse, 0x2 ;  /* 0x00000004255e7211 */ /* 0x0c0fe200078c10ff */
[----:B------:R-:W-:Y:S01]  /*181b0*/  IMAD R46, R90, UR29, RZ ;  /* 0x0000001d5a2e7c24 */ /* 0x000fe2000f8e02ff */
[----:B------:R-:W-:Y:S02]  /*181c0*/  LEA R96, P5, R36, R4, 0x2 ;  /* 0x0000000424607211 */ /* 0x000fe400078a10ff */
[----:B------:R-:W-:Y:S01]  /*181d0*/  LEA.HI.X.SX32 R95, R37, R14, 0x2, P6 ;  /* 0x0000000e255f7211 */ /* 0x000fe200030f16ff */
[----:B------:R-:W-:Y:S01]  /*181e0*/  IMAD R27, R97, UR23, RZ ;  /* 0x00000017611b7c24 */ /* 0x000fe2000f8e02ff */
[----:B------:R-:W-:Y:S02]  /*181f0*/  LEA R90, P6, R42, R4, 0x2 ;  /* 0x000000042a5a7211 */ /* 0x000fe400078c10ff */
[----:B------:R-:W-:Y:S02]  /*18200*/  LEA.HI.X.SX32 R97, R36, R14, 0x2, P5 ;  /* 0x0000000e24617211 */ /* 0x000fe400028f16ff */
[----:B------:R-:W-:-:S02]  /*18210*/  LEA R92, P5, R41, R4, 0x2 ;  /* 0x00000004295c7211 */ /* 0x000fc400078a10ff */
[----:B------:R-:W-:Y:S02]  /*18220*/  LEA.HI.X.SX32 R91, R42, R14, 0x2, P6 ;  /* 0x0000000e2a5b7211 */ /* 0x000fe400030f16ff */
[----:B------:R-:W-:Y:S01]  /*18230*/  LEA R86, P6, R45, R4, 0x2 ;  /* 0x000000042d567211 */ /* 0x000fe200078c10ff */
[----:B------:R-:W-:Y:S01]  /*18240*/  STL.64 [R1+0xab8], R96 ;  /* 0x000ab86001007387 */ /* 0x000fe20000100a00 */
[----:B------:R-:W-:Y:S02]  /*18250*/  LEA.HI.X.SX32 R93, R41, R14, 0x2, P5 ;  /* 0x0000000e295d7211 */ /* 0x000fe400028f16ff */
[----:B------:R-:W-:Y:S01]  /*18260*/  LEA R88, P5, R44, R4, 0x2 ;  /* 0x000000042c587211 */ /* 0x000fe200078a10ff */
[----:B------:R-:W-:Y:S01]  /*18270*/  STL.64 [R1+0xaf8], R94 ;  /* 0x000af85e01007387 */ /* 0x000fe20000100a00 */
[----:B------:R-:W-:Y:S01]  /*18280*/  LEA.HI.X.SX32 R87, R45, R14, 0x2, P6 ;  /* 0x0000000e2d577211 */ /* 0x000fe200030f16ff */
[----:B------:R-:W-:Y:S01]  /*18290*/  IMAD R31, R89, UR21, RZ ;  /* 0x00000015591f7c24 */ /* 0x000fe2000f8e02ff */
[----:B------:R-:W-:-:S02]  /*182a0*/  LEA R158, P6, R239, R4, 0x2 ;  /* 0x00000004ef9e7211 */ /* 0x000fc400078c10ff */
[-C--:B------:R-:W-:Y:S02]  /*182b0*/  LEA.HI.X.SX32 R89, R44, R14.reuse, 0x2, P5 ;  /* 0x0000000e2c597211 */ /* 0x080fe400028f16ff */
[----:B------:R-:W-:Y:S02]  /*182c0*/  LEA.HI.X.SX32 R159, R239, R14, 0x2, P6 ;  /* 0x0000000eef9f7211 */ /* 0x000fe400030f16ff */
[CC--:B------:R-:W-:Y:S02]  /*182d0*/  LEA R84, P5, R46.reuse, R4.reuse, 0x2 ;  /* 0x000000042e547211 */ /* 0x0c0fe400078a10ff */
[C---:B------:R-:W-:Y:S02]  /*182e0*/  LEA R190, P6, R39.reuse, R4, 0x2 ;  /* 0x0000000427be7211 */ /* 0x040fe400078c10ff */
[-C--:B------:R-:W-:Y:S02]  /*182f0*/  LEA.HI.X.SX32 R85, R46, R14.reuse, 0x2, P5 ;  /* 0x0000000e2e557211 */ /* 0x080fe400028f16ff */
[----:B------:R-:W-:-:S02]  /*18300*/  LEA.HI.X.SX32 R191, R39, R14, 0x2, P6 ;  /* 0x0000000e27bf7211 */ /* 0x000fc400030f16ff */
[----:B------:R-:W-:-:S04]  /*18310*/  LEA R222, P6, R33, R4, 0x2 ;  /* 0x0000000421de7211 */ /* 0x000fc800078c10ff */
[----:B------:R-:W-:Y:S01]  /*18320*/  LEA.HI.X.SX32 R223, R33, R14, 0x2, P6 ;  /* 0x0000000e21df7211 */ /* 0x000fe200030f16ff */
[----:B--2---:R-:W-:Y:S02]  /*18330*/  IMAD R30, R74, UR19, RZ ;  /* 0x000000134a1e7c24 */ /* 0x004fe4000f8e02ff */
[----:B------:R-:W2:Y:S04]  /*18340*/  LDL.LU R74, [R1+0x14c] ;  /* 0x00014c00014a7983 */ /* 0x000ea80000300800 */
[----:B------:R-:W-:Y:S04]  /*18350*/  STL.64 [R1+0xb38], R92 ;  /* 0x000b385c01007387 */ /* 0x000fe80000100a00 */
[----:B------:R-:W-:Y:S01]  /*18360*/  STL.64 [R1+0xb78], R90 ;  /* 0x000b785a01007387 */ /* 0x000fe20000100a00 */
[----:B---3--:R-:W-:-:S03]  /*18370*/  IMAD R25, R73, UR18, RZ ;  /* 0x0000001249197c24 */ /* 0x008fc6000f8e02ff */
[----:B------:R-:W3:Y:S04]  /*18380*/  LDL.LU R73, [R1+0x148] ;  /* 0x0001480001497983 */ /* 0x000ee80000300800 */
[----:B------:R-:W-:Y:S04]  /*18390*/  STL.64 [R1+0xbb8], R88 ;  /* 0x000bb85801007387 */ /* 0x000fe80000100a00 */
[----:B------:R-:W-:Y:S01]  /*183a0*/  STL.64 [R1+0xbf8], R86 ;  /* 0x000bf85601007387 */ /* 0x000fe20000100a00 */
[----:B----4-:R-:W-:-:S03]  /*183b0*/  IMAD R29, R71, UR17, RZ ;  /* 0x00000011471d7c24 */ /* 0x010fc6000f8e02ff */
[----:B------:R-:W4:Y:S04]  /*183c0*/  LDL.LU R71, [R1+0x144] ;  /* 0x0001440001477983 */ /* 0x000f280000300800 */
[----:B------:R-:W-:Y:S04]  /*183d0*/  STL.64 [R1+0xc38], R84 ;  /* 0x000c385401007387 */ /* 0x000fe80000100a00 */
[----:B------:R-:W4:Y:S01]  /*183e0*/  LDL.LU R165, [R1+0x140] ;  /* 0x0001400001a57983 */ /* 0x000f220000300800 */
[----:B------:R-:W-:Y:S01]  /*183f0*/  IMAD R26, R82, UR16, RZ ;  /* 0x00000010521a7c24 */ /* 0x000fe2000f8e02ff */
[----:B------:R-:W-:-:S02]  /*18400*/  LEA R82, P6, R27, R4, 0x2 ;  /* 0x000000041b527211 */ /* 0x000fc400078c10ff */
[----:B-1----:R-:W4:Y:S02]  /*18410*/  LDL.LU R20, [R1+0x13c] ;  /* 0x00013c0001147983 */ /* 0x002f240000300800 */
[----:B------:R-:W-:-:S05]  /*18420*/  LEA.HI.X.SX32 R83, R27, R14, 0x2, P6 ;  /* 0x0000000e1b537211 */ /* 0x000fca00030f16ff */
[----:B------:R-:W-:Y:S04]  /*18430*/  STL.64 [R1+0x608], R82 ;  /* 0x0006085201007387 */ /* 0x000fe80000100a00 */
[----:B------:R-:W4:Y:S01]  /*18440*/  LDL.LU R21, [R1+0x138] ;  /* 0x0001380001157983 */ /* 0x000f220000300800 */
[----:B------:R-:W-:-:S04]  /*18450*/  LEA R174, P5, R43, R4, 0x2 ;  /* 0x000000042bae7211 */ /* 0x000fc800078a10ff */
[----:B------:R-:W-:Y:S02]  /*18460*/  LEA.HI.X.SX32 R175, R43, R14, 0x2, P5 ;  /* 0x0000000e2baf7211 */ /* 0x000fe400028f16ff */
[----:B------:R-:W-:-:S04]  /*18470*/  LEA R206, P5, R40, R4, 0x2 ;  /* 0x0000000428ce7211 */ /* 0x000fc800078a10ff */
[----:B------:R-:W-:Y:S02]  /*18480*/  LEA.HI.X.SX32 R207, R40, R14, 0x2, P5 ;  /* 0x0000000e28cf7211 */ /* 0x000fe400028f16ff */
[CC--:B------:R-:W-:Y:S02]  /*18490*/  LEA R238, P5, R38.reuse, R4.reuse, 0x2 ;  /* 0x0000000426ee7211 */ /* 0x0c0fe400078a10ff */
[----:B------:R-:W-:Y:S02]  /*184a0*/  LEA R78, P6, R31, R4, 0x2 ;  /* 0x000000041f4e7211 */ /* 0x000fe400078c10ff */
[----:B------:R-:W-:Y:S02]  /*184b0*/  LEA.HI.X.SX32 R239, R38, R14, 0x2, P5 ;  /* 0x0000000e26ef7211 */ /* 0x000fe400028f16ff */
[----:B------:R-:W-:Y:S01]  /*184c0*/  LEA R80, P5, R32, R4, 0x2 ;  /* 0x0000000420507211 */ /* 0x000fe200078a10ff */
[----:B------:R-:W-:Y:S01]  /*184d0*/  IMAD R28, R81, UR15, RZ ;  /* 0x0000000f511c7c24 */ /* 0x000fe2000f8e02ff */
[----:B------:R-:W-:-:S02]  /*184e0*/  LEA.HI.X.SX32 R79, R31, R14, 0x2, P6 ;  /* 0x0000000e1f4f7211 */ /* 0x000fc400030f16ff */
[----:B------:R-:W-:-:S05]  /*184f0*/  LEA.HI.X.SX32 R81, R32, R14, 0x2, P5 ;  /* 0x0000000e20517211 */ /* 0x000fca00028f16ff */
[----:B------:R-:W-:Y:S04]  /*18500*/  STL.64 [R1+0x640], R80 ;  /* 0x0006405001007387 */ /* 0x000fe80000100a00 */
[----:B------:R-:W-:Y:S04]  /*18510*/  STL.64 [R1+0x680], R78 ;  /* 0x0006804e01007387 */ /* 0x000fe80000100a00 */
[----:B------:R-:W4:Y:S01]  /*18520*/  LDL.LU R23, [R1+0x134] ;  /* 0x0001340001177983 */ /* 0x000f220000300800 */
[----:B------:R-:W-:-:S04]  /*18530*/  LEA R76, P5, R24, R4, 0x2 ;  /* 0x00000004184c7211 */ /* 0x000fc800078a10ff */
[----:B------:R-:W-:Y:S02]  /*18540*/  LEA.HI.X.SX32 R77, R24, R14, 0x2, P5 ;  /* 0x0000000e184d7211 */ /* 0x000fe400028f16ff */
[----:B------:R-:W-:-:S03]  /*18550*/  LEA R72, P5, R25, R4, 0x2 ;  /* 0x0000000419487211 */ /* 0x000fc600078a10ff */
[----:B------:R-:W-:Y:S01]  /*18560*/  STL.64 [R1+0x6c0], R76 ;  /* 0x0006c04c01007387 */ /* 0x000fe20000100a00 */
[----:B--2---:R-:W-:Y:S01]  /*18570*/  IMAD R15, R74, UR14, RZ ;  /* 0x0000000e4a0f7c24 */ /* 0x004fe2000f8e02ff */
[----:B------:R-:W-:-:S04]  /*18580*/  LEA R74, P6, R30, R4, 0x2 ;  /* 0x000000041e4a7211 */ /* 0x000fc800078c10ff */
[----:B------:R-:W-:Y:S02]  /*18590*/  LEA.HI.X.SX32 R75, R30, R14, 0x2, P6 ;  /* 0x0000000e1e4b7211 */ /* 0x000fe400030f16ff */
[----:B------:R-:W-:-:S03]  /*185a0*/  LEA R70, P6, R29, R4, 0x2 ;  /* 0x000000041d467211 */ /* 0x000fc600078c10ff */
[----:B------:R-:W-:Y:S01]  /*185b0*/  STL.64 [R1+0x700], R74 ;  /* 0x0007004a01007387 */ /* 0x000fe20000100a00 */
[----:B---3--:R-:W-:Y:S01]  /*185c0*/  IMAD R27, R73, UR13, RZ ;  /* 0x0000000d491b7c24 */ /* 0x008fe2000f8e02ff */
[----:B------:R-:W-:Y:S02]  /*185d0*/  LEA.HI.X.SX32 R73, R25, R14, 0x2, P5 ;  /* 0x0000000e19497211 */ /* 0x000fe400028f16ff */
[----:B------:R-:W2:Y:S01]  /*185e0*/  LDL.LU R164, [R1+0x130] ;  /* 0x0001300001a47983 */ /* 0x000ea20000300800 */
[----:B------:R-:W-:-:S03]  /*185f0*/  LEA R68, P5, R26, R4, 0x2 ;  /* 0x000000041a447211 */ /* 0x000fc600078a10ff */
[----:B------:R-:W-:Y:S01]  /*18600*/  STL.64 [R1+0x740], R72 ;  /* 0x0007404801007387 */ /* 0x000fe20000100a00 */
[-C--:B------:R-:W-:Y:S01]  /*18610*/  LEA.HI.X.SX32 R69, R26, R14.reuse, 0x2, P5 ;  /* 0x0000000e1a457211 */ /* 0x080fe200028f16ff */
[----:B----4-:R-:W-:Y:S01]  /*18620*/  IMAD R24, R71, UR12, RZ ;  /* 0x0000000c47187c24 */ /* 0x010fe2000f8e02ff */
[----:B------:R-:W-:Y:S02]  /*18630*/  LEA.HI.X.SX32 R71, R29, R14, 0x2, P6 ;  /* 0x0000000e1d477211 */ /* 0x000fe400030f16ff */
[----:B------:R-:W-:-:S03]  /*18640*/  LEA R66, P6, R28, R4, 0x2 ;  /* 0x000000041c427211 */ /* 0x000fc600078c10ff */
[----:B------:R-:W-:Y:S01]  /*18650*/  STL.64 [R1+0x780], R70 ;  /* 0x0007804601007387 */ /* 0x000fe20000100a00 */
[----:B------:R-:W-:Y:S01]  /*18660*/  LEA.HI.X.SX32 R67, R28, R14, 0x2, P6 ;  /* 0x0000000e1c437211 */ /* 0x000fe200030f16ff */
[----:B------:R-:W-:Y:S02]  /*18670*/  IMAD R25, R165, UR11, RZ ;  /* 0x0000000ba5197c24 */ /* 0x000fe4000f8e02ff */
[----:B------:R-:W3:Y:S01]  /*18680*/  LDL.LU R165, [R1+0x12c] ;  /* 0x00012c0001a57983 */ /* 0x000ee20000300800 */
[C---:B------:R-:W-:Y:S01]  /*18690*/  LEA R64, P5, R15.reuse, R4, 0x2 ;  /* 0x000000040f407211 */ /* 0x040fe200078a10ff */
[----:B------:R-:W-:Y:S02]  /*186a0*/  IMAD R26, R20, UR10, RZ ;  /* 0x0000000a141a7c24 */ /* 0x000fe4000f8e02ff */
[----:B------:R-:W-:Y:S04]  /*186b0*/  STL.64 [R1+0x7c0], R68 ;  /* 0x0007c04401007387 */ /* 0x000fe80000100a00 */
[----:B------:R-:W-:Y:S01]  /*186c0*/  STL.64 [R1+0x800], R66 ;  /* 0x0008004201007387 */ /* 0x000fe20000100a00 */
[----:B------:R-:W-:-:S03]  /*186d0*/  LEA.HI.X.SX32 R65, R15, R14, 0x2, P5 ;  /* 0x0000000e0f417211 */ /* 0x000fc600028f16ff */
[----:B------:R-:W4:Y:S01]  /*186e0*/  LDL.LU R20, [R1+0x128] ;  /* 0x0001280001147983 */ /* 0x000f220000300800 */
[----:B------:R-:W-:-:S03]  /*186f0*/  IMAD R15, R21, UR9, RZ ;  /* 0x00000009150f7c24 */ /* 0x000fc6000f8e02ff */
[----:B------:R-:W4:Y:S01]  /*18700*/  LDL.LU R21, [R1+0x124] ;  /* 0x0001240001157983 */ /* 0x000f220000300800 */
[----:B------:R-:W-:-:S04]  /*18710*/  LEA R60, P5, R24, R4, 0x2 ;  /* 0x00000004183c7211 */ /* 0x000fc800078a10ff */
[----:B------:R-:W-:Y:S02]  /*18720*/  LEA.HI.X.SX32 R61, R24, R14, 0x2, P5 ;  /* 0x0000000e183d7211 */ /* 0x000fe400028f16ff */
[-C--:B------:R-:W-:Y:S02]  /*18730*/  LEA R62, P6, R27, R4.reuse, 0x2 ;  /* 0x000000041b3e7211 */ /* 0x080fe400078c10ff */
[C---:B------:R-:W-:Y:S01]  /*18740*/  LEA R56, P5, R26.reuse, R4, 0x2 ;  /* 0x000000041a387211 */ /* 0x040fe200078a10ff */
[----:B------:R-:W-:Y:S02]  /*18750*/  IMAD R24, R23, UR8, RZ ;  /* 0x0000000817187c24 */ /* 0x000fe4000f8e02ff */
[----:B------:R-:W1:Y:S01]  /*18760*/  LDC R23, c[0x0][0x230] ;  /* 0x00008c00ff177b82 */ /* 0x000e620000000800 */
[----:B------:R-:W-:Y:S02]  /*18770*/  LEA.HI.X.SX32 R63, R27, R14, 0x2, P6 ;  /* 0x0000000e1b3f7211 */ /* 0x000fe400030f16ff */
[----:B------:R-:W-:Y:S01]  /*18780*/  LEA R58, P6, R25, R4, 0x2 ;  /* 0x00000004193a7211 */ /* 0x000fe200078c10ff */
[----:B------:R-:W-:Y:S01]  /*18790*/  STL.64 [R1+0x840], R64 ;  /* 0x0008404001007387 */ /* 0x000fe20000100a00 */
[----:B------:R-:W-:-:S02]  /*187a0*/  LEA.HI.X.SX32 R57, R26, R14, 0x2, P5 ;  /* 0x0000000e1a397211 */ /* 0x000fc400028f16ff */
[----:B------:R-:W-:Y:S01]  /*187b0*/  LEA.HI.X.SX32 R59, R25, R14, 0x2, P6 ;  /* 0x0000000e193b7211 */ /* 0x000fe200030f16ff */
[----:B------:R-:W-:Y:S01]  /*187c0*/  STL.64 [R1+0x880], R62 ;  /* 0x0008803e01007387 */ /* 0x000fe20000100a00 */
[----:B------:R-:W-:-:S03]  /*187d0*/  LEA R54, P6, R15, R4, 0x2 ;  /* 0x000000040f367211 */ /* 0x000fc600078c10ff */
[----:B------:R-:W-:Y:S01]  /*187e0*/  STL.64 [R1+0x8c0], R60 ;  /* 0x0008c03c01007387 */ /* 0x000fe20000100a00 */
[----:B------:R-:W-:Y:S01]  /*187f0*/  LEA.HI.X.SX32 R55, R15, R14, 0x2, P6 ;  /* 0x0000000e0f377211 */ /* 0x000fe200030f16ff */
[----:B-1----:R-:W-:-:S05]  /*18800*/  VIADD R23, R23, 0xffffff80 ;  /* 0xffffff8017177836 */ /* 0x002fca0000000000 */
[----:B------:R-:W-:Y:S02]  /*18810*/  ISETP.GE.U32.AND P5, PT, R23, 0x7fffff01, PT ;  /* 0x7fffff011700780c */ /* 0x000fe40003fa6070 */
[----:B------:R-:W4:Y:S01]  /*18820*/  LDL.LU R23, [R1+0x120] ;  /* 0x0001200001177983 */ /* 0x000f220000300800 */
[----:B------:R-:W-:-:S03]  /*18830*/  LEA R52, P6, R24, R4, 0x2 ;  /* 0x0000000418347211 */ /* 0x000fc600078c10ff */
[----:B------:R-:W-:Y:S01]  /*18840*/  STL.64 [R1+0x900], R58 ;  /* 0x0009003a01007387 */ /* 0x000fe20000100a00 */
[----:B------:R-:W-:Y:S01]  /*18850*/  LEA.HI.X.SX32 R53, R24, R14, 0x2, P6 ;  /* 0x0000000e18357211 */ /* 0x000fe200030f16ff */
[----:B--2---:R-:W-:Y:S02]  /*18860*/  IMAD R25, R164, UR7, RZ ;  /* 0x00000007a4197c24 */ /* 0x004fe4000f8e02ff */
[----:B------:R-:W2:Y:S04]  /*18870*/  LDL.LU R164, [R1+0x11c] ;  /* 0x00011c0001a47983 */ /* 0x000ea80000300800 */
[----:B------:R-:W-:Y:S01]  /*18880*/  STL.64 [R1+0x940], R56 ;  /* 0x0009403801007387 */ /* 0x000fe20000100a00 */
[----:B------:R-:W-:-:S03]  /*18890*/  LEA R50, P6, R25, R4, 0x2 ;  /* 0x0000000419327211 */ /* 0x000fc600078c10ff */
[----:B------:R-:W-:Y:S01]  /*188a0*/  STL.64 [R1+0x980], R54 ;  /* 0x0009803601007387 */ /* 0x000fe20000100a00 */
[----:B------:R-:W-:Y:S01]  /*188b0*/  LEA.HI.X.SX32 R51, R25, R14, 0x2, P6 ;  /* 0x0000000e19337211 */ /* 0x000fe200030f16ff */
[----:B---3--:R-:W-:Y:S01]  /*188c0*/  IMAD R26, R165, UR5, RZ ;  /* 0x00000005a51a7c24 */ /* 0x008fe2000f8e02ff */
[----:B------:R-:W-:Y:S01]  /*188d0*/  ULDC UR5, c[0x0][0x240] ;  /* 0x0000900000057ab9 */ /* 0x000fe20000000800 */
[----:B------:R-:W3:Y:S04]  /*188e0*/  LDL.LU R165, [R1+0x118] ;  /* 0x0001180001a57983 */ /* 0x000ee80000300800 */
[----:B------:R-:W-:Y:S01]  /*188f0*/  STL.64 [R1+0x9c0], R52 ;  /* 0x0009c03401007387 */ /* 0x000fe20000100a00 */
[----:B----4-:R-:W-:Y:S01]  /*18900*/  IMAD R27, R20, UR5, RZ ;  /* 0x00000005141b7c24 */ /* 0x010fe2000f8e02ff */
[----:B------:R-:W-:-:S02]  /*18910*/  ULDC UR5, c[0x0][0x240] ;  /* 0x0000900000057ab9 */ /* 0x000fc40000000800 */
[----:B------:R-:W4:Y:S01]  /*18920*/  LDL.LU R20, [R1+0x110] ;  /* 0x0001100001147983 */ /* 0x000f220000300800 */
[----:B------:R-:W-:Y:S01]  /*18930*/  IMAD R29, R21, UR5, RZ ;  /* 0x00000005151d7c24 */ /* 0x000fe2000f8e02ff */
[----:B------:R-:W-:Y:S02]  /*18940*/  LEA R48, P6, R26, R4, 0x2 ;  /* 0x000000041a307211 */ /* 0x000fe400078c10ff */
[----:B------:R-:W-:Y:S01]  /*18950*/  STL.64 [R1+0xa00], R50 ;  /* 0x000a003201007387 */ /* 0x000fe20000100a00 */
[----:B------:R-:W-:-:S03]  /*18960*/  ULDC UR5, c[0x0][0x240] ;  /* 0x0000900000057ab9 */ /* 0x000fc60000000800 */
[----:B------:R-:W4:Y:S01]  /*18970*/  LDL.LU R21, [R1+0x188] ;  /* 0x0001880001157983 */ /* 0x000f220000300800 */
[----:B------:R-:W-:Y:S02]  /*18980*/  LEA.HI.X.SX32 R49, R26, R14, 0x2, P6 ;  /* 0x0000000e1a317211 */ /* 0x000fe400030f16ff */
[----:B------:R-:W-:-:S04]  /*18990*/  LEA R46, P6, R27, R4, 0x2 ;  /* 0x000000041b2e7211 */ /* 0x000fc800078c10ff */
[----:B------:R-:W-:Y:S02]  /*189a0*/  LEA.HI.X.SX32 R47, R27, R14, 0x2, P6 ;  /* 0x0000000e1b2f7211 */ /* 0x000fe400030f16ff */
[----:B------:R-:W-:-:S04]  /*189b0*/  LEA R44, P6, R29, R4, 0x2 ;  /* 0x000000041d2c7211 */ /* 0x000fc800078c10ff */
[----:B------:R-:W-:Y:S01]  /*189c0*/  LEA.HI.X.SX32 R45, R29, R14, 0x2, P6 ;  /* 0x0000000e1d2d7211 */ /* 0x000fe200030f16ff */
[C---:B------:R-:W-:Y:S02]  /*189d0*/  IMAD R15, R10.reuse, 0x5f, RZ ;  /* 0x0000005f0a0f7824 */ /* 0x040fe400078e02ff */
[C---:B------:R-:W-:Y:S02]  /*189e0*/  IMAD R24, R10.reuse, 0x7c, RZ ;  /* 0x0000007c0a187824 */ /* 0x040fe400078e02ff */
[----:B------:R-:W-:Y:S02]  /*189f0*/  IMAD R25, R10, 0x7d, RZ ;  /* 0x0000007d0a197824 */ /* 0x000fe400078e02ff */
[--C-:B------:R-:W-:Y:S01]  /*18a00*/  IMAD.WIDE R146, R15, 0x4, R6.reuse ;  /* 0x000000040f927825 */ /* 0x100fe200078e0206 */
[----:B------:R-:W-:Y:S03]  /*18a10*/  STL.64 [R1+0xa40], R48 ;  /* 0x000a403001007387 */ /* 0x000fe60000100a00 */
[--C-:B------:R-:W-:Y:S01]  /*18a20*/  IMAD.WIDE R142, R24, 0x4, R6.reuse ;  /* 0x00000004188e7825 */ /* 0x100fe200078e0206 */
[----:B------:R-:W-:Y:S03]  /*18a30*/  STL.64 [R1+0xa80], R46 ;  /* 0x000a802e01007387 */ /* 0x000fe60000100a00 */
[----:B------:R-:W-:Y:S01]  /*18a40*/  IMAD R26, R10, 0x7e, RZ ;  /* 0x0000007e0a1a7824 */ /* 0x000fe200078e02ff */
[----:B------:R-:W-:Y:S01]  /*18a50*/  STL.64 [R1+0xac0], R44 ;  /* 0x000ac02c01007387 */ /* 0x000fe20000100a00 */
[----:B------:R-:W-:-:S03]  /*18a60*/  IMAD.WIDE R138, R25, 0x4, R6 ;  /* 0x00000004198a7825 */ /* 0x000fc600078e0206 */
[----:B------:R-:W-:Y:S01]  /*18a70*/  STL.64 [R1+0x788], R146 ;  /* 0x0007889201007387 */ /* 0x000fe20000100a00 */
[----:B------:R-:W-:Y:S02]  /*18a80*/  IMAD R27, R10, 0x7f, RZ ;  /* 0x0000007f0a1b7824 */ /* 0x000fe400078e02ff */
[----:B------:R-:W-:Y:S01]  /*18a90*/  IMAD R30, R23, UR5, RZ ;  /* 0x00000005171e7c24 */ /* 0x000fe2000f8e02ff */
[----:B------:R-:W-:Y:S01]  /*18aa0*/  ULDC UR5, c[0x0][0x240] ;  /* 0x0000900000057ab9 */ /* 0x000fe20000000800 */
[----:B------:R-:W-:Y:S01]  /*18ab0*/  IMAD.WIDE R144, R15, 0x4, R2 ;  /* 0x000000040f907825 */ /* 0x000fe200078e0202 */
[----:B------:R-:W-:Y:S02]  /*18ac0*/  LDGSTS.E [R0+0x1000c], desc[UR60][R146.64], !P4 ;  /* 0x1000c00092007fae */ /* 0x000fe4000e12187c */
[----:B------:R-:W-:Y:S01]  /*18ad0*/  LEA R42, P6, R30, R4, 0x2 ;  /* 0x000000041e2a7211 */ /* 0x000fe200078c10ff */
[--C-:B------:R-:W-:Y:S01]  /*18ae0*/  IMAD.WIDE R22, R26, 0x4, R6.reuse ;  /* 0x000000041a167825 */ /* 0x100fe200078e0206 */
[----:B------:R-:W-:Y:S02]  /*18af0*/  LDGSTS.E [R0+0x1400c], desc[UR60][R144.64], !P4 ;  /* 0x1400c00090007fae */ /* 0x000fe4000e12187c */
[----:B------:R-:W-:Y:S01]  /*18b00*/  LEA.HI.X.SX32 R43, R30, R14, 0x2, P6 ;  /* 0x0000000e1e2b7211 */ /* 0x000fe200030f16ff */
[----:B------:R-:W-:Y:S01]  /*18b10*/  IMAD.WIDE R8, R27, 0x4, R6 ;  /* 0x000000041b087825 */ /* 0x000fe200078e0206 */
[----:B------:R-:W-:Y:S04]  /*18b20*/  LDGSTS.E [R0+0x18000], desc[UR60][R142.64], !P3 ;  /* 0x180000008e007fae */ /* 0x000fe8000d92187c */
[----:B------:R-:W-:Y:S04]  /*18b30*/  STL.64 [R1+0xb00], R42 ;  /* 0x000b002a01007387 */ /* 0x000fe80000100a00 */
[----:B------:R-:W-:Y:S01]  /*18b40*/  STL.64 [R1+0x1408], R142 ;  /* 0x0014088e01007387 */ /* 0x000fe20000100a00 */
[----:B------:R-:W-:-:S04]  /*18b50*/  IMAD.WIDE R140, R24, 0x4, R2 ;  /* 0x00000004188c7825 */ /* 0x000fc800078e0202 */
[--C-:B------:R-:W-:Y:S01]  /*18b60*/  IMAD.WIDE R136, R25, 0x4, R2.reuse ;  /* 0x0000000419887825 */ /* 0x100fe200078e0202 */
[----:B------:R-:W-:Y:S03]  /*18b70*/  LDGSTS.E [R0+0x1c000], desc[UR60][R140.64], !P3 ;  /* 0x1c0000008c007fae */ /* 0x000fe6000d92187c */
[----:B------:R-:W-:Y:S01]  /*18b80*/  IMAD.WIDE R24, R27, 0x4, R2 ;  /* 0x000000041b187825 */ /* 0x000fe200078e0202 */
[----:B------:R-:W-:Y:S04]  /*18b90*/  LDGSTS.E [R0+0x18004], desc[UR60][R138.64], !P2 ;  /* 0x180040008a007fae */ /* 0x000fe8000d12187c */
[----:B------:R-:W-:Y:S04]  /*18ba0*/  LDGSTS.E [R0+0x1c004], desc[UR60][R136.64], !P2 ;  /* 0x1c00400088007fae */ /* 0x000fe8000d12187c */
[----:B------:R-:W-:Y:S01]  /*18bb0*/  LDGSTS.E [R0+0x18008], desc[UR60][R22.64], !P1 ;  /* 0x1800800016007fae */ /* 0x000fe2000c92187c */
[----:B--2---:R-:W-:Y:S01]  /*18bc0*/  IMAD R28, R164, UR5, RZ ;  /* 0x00000005a41c7c24 */ /* 0x004fe2000f8e02ff */
[----:B------:R-:W-:-:S04]  /*18bd0*/  ULDC UR5, c[0x0][0x240] ;  /* 0x0000900000057ab9 */ /* 0x000fc80000000800 */
[----:B------:R-:W-:-:S04]  /*18be0*/  LEA R40, P6, R28, R4, 0x2 ;  /* 0x000000041c287211 */ /* 0x000fc800078c10ff */
[----:B------:R-:W-:Y:S01]  /*18bf0*/  LEA.HI.X.SX32 R41, R28, R14, 0x2, P6 ;  /* 0x0000000e1c297211 */ /* 0x000fe200030f16ff */
[----:B---3--:R-:W-:Y:S01]  /*18c00*/  IMAD R29, R165, UR5, RZ ;  /* 0x00000005a51d7c24 */ /* 0x008fe2000f8e02ff */
[----:B------:R-:W-:-:S04]  /*18c10*/  ULDC UR5, c[0x0][0x240] ;  /* 0x0000900000057ab9 */ /* 0x000fc80000000800 */
[C---:B------:R-:W-:Y:S01]  /*18c20*/  LEA R38, P6, R29.reuse, R4, 0x2 ;  /* 0x000000041d267211 */ /* 0x040fe200078c10ff */
[----:B----4-:R-:W-:Y:S01]  /*18c30*/  IMAD R30, R20, UR5, RZ ;  /* 0x00000005141e7c24 */ /* 0x010fe2000f8e02ff */
[----:B------:R-:W-:Y:S02]  /*18c40*/  ULDC UR5, c[0x0][0x240] ;  /* 0x0000900000057ab9 */ /* 0x000fe40000000800 */
[----:B------:R-:W-:Y:S02]  /*18c50*/  LEA.HI.X.SX32 R39, R29, R14, 0x2, P6 ;  /* 0x0000000e1d277211 */ /* 0x000fe400030f16ff */
[----:B------:R-:W-:Y:S01]  /*18c60*/  LEA R36, P6, R30, R4, 0x2 ;  /* 0x000000041e247211 */ /* 0x000fe200078c10ff */
[----:B------:R-:W-:-:S03]  /*18c70*/  IMAD R28, R21, UR5, RZ ;  /* 0x00000005151c7c24 */ /* 0x000fc6000f8e02ff */
[----:B------:R-:W-:Y:S01]  /*18c80*/  LEA.HI.X.SX32 R37, R30, R14, 0x2, P6 ;  /* 0x0000000e1e257211 */ /* 0x000fe200030f16ff */
[----:B------:R-:W-:Y:S01]  /*18c90*/  STL.64 [R1+0xb40], R40 ;  /* 0x000b402801007387 */ /* 0x000fe20000100a00 */
[----:B------:R-:W-:Y:S01]  /*18ca0*/  ULDC UR5, c[0x0][0x240] ;  /* 0x0000900000057ab9 */ /* 0x000fe20000000800 */
[----:B------:R-:W-:Y:S02]  /*18cb0*/  LEA R32, P6, R28, R4, 0x2 ;  /* 0x000000041c207211 */ /* 0x000fe400078c10ff */
[----:B------:R-:W-:Y:S01]  /*18cc0*/  STL.64 [R1+0x1418], R138 ;  /* 0x0014188a01007387 */ /* 0x000fe20000100a00 */
[----:B------:R-:W-:-:S03]  /*18cd0*/  IMAD R29, R5, UR5, RZ ;  /* 0x00000005051d7c24 */ /* 0x000fc6000f8e02ff */
[----:B------:R-:W-:Y:S01]  /*18ce0*/  STL.64 [R1+0xb80], R38 ;  /* 0x000b802601007387 */ /* 0x000fe20000100a00 */
[----:B------:R-:W-:-:S03]  /*18cf0*/  LEA.HI.X.SX32 R33, R28, R14, 0x2, P6 ;  /* 0x0000000e1c217211 */ /* 0x000fc600030f16ff */
[----:B------:R-:W5:Y:S01]  /*18d00*/  LDL.LU R5, [R1+0x15c8] ;  /* 0x0015c80001057983 */ /* 0x000f620000300800 */
[----:B------:R-:W-:-:S03]  /*18d10*/  IMAD.WIDE R20, R26, 0x4, R2 ;  /* 0x000000041a147825 */ /* 0x000fc600078e0202 */
[----:B------:R-:W-:Y:S01]  /*18d20*/  STL.64 [R1+0x1428], R22 ;  /* 0x0014281601007387 */ /* 0x000fe20000100a00 */
[----:B------:R-:W-:-:S03]  /*18d30*/  LEA R34, P6, R29, R4, 0x2 ;  /* 0x000000041d227211 */ /* 0x000fc600078c10ff */
[----:B------:R-:W-:Y:S04]  /*18d40*/  STL.64 [R1+0xbc0], R36 ;  /* 0x000bc02401007387 */ /* 0x000fe80000100a00 */
[----:B------:R-:W-:Y:S04]  /*18d50*/  STL.64 [R1+0x1438], R8 ;  /* 0x0014380801007387 */ /* 0x000fe80000100a00 */
[----:B------:R-:W-:Y:S04]  /*18d60*/  STL.64 [R1+0x708], R144 ;  /* 0x0007089001007387 */ /* 0x000fe80000100a00 */
[----:B------:R-:W-:Y:S01]  /*18d70*/  STL.64 [R1+0x1410], R140 ;  /* 0x0014108c01007387 */ /* 0x000fe20000100a00 */
[----:B------:R-:W-:-:S03]  /*18d80*/  LEA.HI.X.SX32 R35, R29, R14, 0x2, P6 ;  /* 0x0000000e1d237211 */ /* 0x000fc600030f16ff */
[----:B------:R-:W-:Y:S04]  /*18d90*/  STL.64 [R1+0x1440], R32 ;  /* 0x0014402001007387 */ /* 0x000fe80000100a00 */
[----:B------:R-:W-:Y:S04]  /*18da0*/  STL.64 [R1+0x1420], R136 ;  /* 0x0014208801007387 */ /* 0x000fe80000100a00 */
[----:B------:R1:W-:Y:S04]  /*18db0*/  STL.64 [R1+0x14f0], R24 ;  /* 0x0014f01801007387 */ /* 0x0003e80000100a00 */
[----:B------:R2:W-:Y:S04]  /*18dc0*/  STL.64 [R1+0x1430], R20 ;  /* 0x0014301401007387 */ /* 0x0005e80000100a00 */
[----:B------:R-:W3:Y:S04]  /*18dd0*/  LDL.64 R14, [R1+0x14f0] ;  /* 0x0014f000010e7983 */ /* 0x000ee80000100a00 */
[----:B------:R4:W-:Y:S04]  /*18de0*/  STL.64 [R1+0xc00], R34 ;  /* 0x000c002201007387 */ /* 0x0009e80000100a00 */
[----:B------:R-:W4:Y:S04]  /*18df0*/  LDL.64 R28, [R1+0x648] ;  /* 0x00064800011c7983 */ /* 0x000f280000100a00 */
[----:B------:R-:W4:Y:S04]  /*18e00*/  LDL.64 R26, [R1+0x688] ;  /* 0x00068800011a7983 */ /* 0x000f280000100a00 */
[----:B-1----:R-:W4:Y:S04]  /*18e10*/  LDL.64 R24, [R1+0x6c8] ;  /* 0x0006c80001187983 */ /* 0x002f280000100a00 */
[----:B------:R-:W4:Y:S04]  /*18e20*/  LDL.64 R30, [R1+0x748] ;  /* 0x00074800011e7983 */ /* 0x000f280000100a00 */
        /* <DEDUP_REMOVED lines=9> */
[----:B------:R-:W-:Y:S04]  /*18ec0*/  LDGSTS.E [R0+0x1c008], desc[UR60][R20.64], !P1 ;  /* 0x1c00800014007fae */ /* 0x000fe8000c92187c */
[----:B------:R-:W4:Y:S04]  /*18ed0*/  LDL.64 R148, [R1+0xad8] ;  /* 0x000ad80001947983 */ /* 0x000f280000100a00 */
[----:B------:R-:W-:Y:S04]  /*18ee0*/  LDGSTS.E [R0+0x1800c], desc[UR60][R8.64], !P5 ;  /* 0x1800c00008007fae */ /* 0x000fe8000e92187c */
        /* <DEDUP_REMOVED lines=10> */
[----:B--2---:R-:W2:Y:S01]  /*18f90*/  LDL.64 R20, [R1+0x14f8] ;  /* 0x0014f80001147983 */ /* 0x004ea20000100a00 */
[----:B------:R-:W-:-:S03]  /*18fa0*/  VIADD R4, R13, UR58 ;  /* 0x0000003a0d047c36 */ /* 0x000fc60008000000 */
[----:B---3--:R1:W-:Y:S04]  /*18fb0*/  LDGSTS.E [R0+0x1c00c], desc[UR60][R14.64], !P5 ;  /* 0x1c00c0000e007fae */ /* 0x0083e8000e92187c */
[----:B------:R-:W0:Y:S04]  /*18fc0*/  LDGDEPBAR ;  /* 0x00000000000079af */ /* 0x000e280000000000 */
[----:B------:R-:W-:Y:S04]  /*18fd0*/  LDGSTS.E [R4+0x40000], desc[UR60][R16.64], P0 ;  /* 0x4000000010047fae */ /* 0x000fe8000812187c */
[----:B------:R-:W-:Y:S04]  /*18fe0*/  LDGSTS.E [R4+0x40400], desc[UR60][R160.64], P0 ;  /* 0x40400000a0047fae */ /* 0x000fe8000812187c */
[----:B------:R-:W-:Y:S04]  /*18ff0*/  LDGSTS.E [R4+0x40800], desc[UR60][R176.64], P0 ;  /* 0x40800000b0047fae */ /* 0x000fe8000812187c */
[----:B------:R-:W-:Y:S04]  /*19000*/  LDGSTS.E [R4+0x40c00], desc[UR60][R192.64], P0 ;  /* 0x40c00000c0047fae */ /* 0x000fe8000812187c */
[----:B------:R-:W-:Y:S04]  /*19010*/  LDGSTS.E [R4+0x41000], desc[UR60][R208.64], P0 ;  /* 0x41000000d0047fae */ /* 0x000fe8000812187c */
[----:B------:R-:W-:Y:S04]  /*19020*/  LDGSTS.E [R4+0x41400], desc[UR60][R224.64], P0 ;  /* 0x41400000e0047fae */ /* 0x000fe8000812187c */
[----:B------:R-:W-:Y:S04]  /*19030*/  LDGSTS.E [R4+0x41800], desc[UR60][R240.64], P0 ;  /* 0x41800000f0047fae */ /* 0x000fe8000812187c */
[----:B----4-:R-:W-:Y:S04]  /*19040*/  LDGSTS.E [R4+0x41c00], desc[UR60][R28.64], P0 ;  /* 0x41c000001c047fae */ /* 0x010fe8000812187c */
[----:B------:R-:W-:Y:S04]  /*19050*/  LDGSTS.E [R4+0x42000], desc[UR60][R26.64], P0 ;  /* 0x420000001a047fae */ /* 0x000fe8000812187c */
        /* <DEDUP_REMOVED lines=22> */
[----:B--2---:R2:W-:Y:S04]  /*191c0*/  LDGSTS.E [R4+0x47c00], desc[UR60][R20.64], P0 ;  /* 0x47c0000014047fae */ /* 0x0045e8000812187c */
[----:B------:R-:W3:Y:S04]  /*191d0*/  LDL.64 R28, [R1+0x690] ;  /* 0x00069000011c7983 */ /* 0x000ee80000100a00 */
[----:B------:R-:W4:Y:S04]  /*191e0*/  LDL.64 R164, [R1+0x610] ;  /* 0x0006100001a47983 */ /* 0x000f280000100a00 */
[----:B------:R-:W2:Y:S04]  /*191f0*/  LDL.64 R20, [R1+0x650] ;  /* 0x0006500001147983 */ /* 0x000ea80000100a00 */
[----:B------:R-:W3:Y:S04]  /*19200*/  LDL.64 R26, [R1+0x6d0] ;  /* 0x0006d000011a7983 */ /* 0x000ee80000100a00 */
        /* <DEDUP_REMOVED lines=19> */
[----:B------:R-:W3:Y:S01]  /*19340*/  LDL.64 R154, [R1+0x14c8] ;  /* 0x0014c800019a7983 */ /* 0x000ee20000100a00 */
[----:B-1----:R-:W-:-:S03]  /*19350*/  LOP3.LUT R0, R13, 0x10, RZ, 0x3c, !PT ;  /* 0x000000100d007812 */ /* 0x002fc600078e3cff */
[----:B------:R-:W3:Y:S01]  /*19360*/  LDL.64 R22, [R1+0x14d8] ;  /* 0x0014d80001167983 */ /* 0x000ee20000100a00 */
[----:B------:R-:W-:-:S05]  /*19370*/  IADD3 R0, R0, UR58, RZ ;  /* 0x0000003a00007c10 */ /* 0x000fca000fffe0ff */
        /* <DEDUP_REMOVED lines=8> */
[----:B--2---:R-:W-:Y:S04]  /*19400*/  LDGSTS.E [R0+0x42080], desc[UR60][R20.64], P0 ;  /* 0x4208000014007fae */ /* 0x004fe8000812187c */
[----:B---3--:R-:W-:Y:S04]  /*19410*/  LDGSTS.E [R0+0x42480], desc[UR60][R28.64], P0 ;  /* 0x424800001c007fae */ /* 0x008fe8000812187c */
        /* <DEDUP_REMOVED lines=13> */
[----:B------:R-:W2:Y:S04]  /*194f0*/  LDL.LU.64 R164, [R1+0x15c0] ;  /* 0x0015c00001a47983 */ /* 0x000ea80000300a00 */
[----:B------:R-:W-:Y:S04]  /*19500*/  LDGSTS.E [R0+0x45c80], desc[UR60][R150.64], P0 ;  /* 0x45c8000096007fae */ /* 0x000fe8000812187c */
[----:B------:R-:W3:Y:S04]  /*19510*/  LDL.LU.64 R20, [R1+0x15b8] ;  /* 0x0015b80001147983 */ /* 0x000ee80000300a00 */
[----:B------:R-:W-:Y:S04]  /*19520*/  LDGSTS.E [R0+0x46080], desc[UR60][R8.64], P0 ;  /* 0x4608000008007fae */ /* 0x000fe8000812187c */
[----:B------:R-:W-:Y:S04]  /*19530*/  LDGSTS.E [R0+0x46480], desc[UR60][R234.64], P0 ;  /* 0x46480000ea007fae */ /* 0x000fe8000812187c */
[----:B------:R-:W-:Y:S04]  /*19540*/  LDGSTS.E [R0+0x46880], desc[UR60][R218.64], P0 ;  /* 0x46880000da007fae */ /* 0x000fe8000812187c */
[----:B------:R-:W-:Y:S04]  /*19550*/  LDGSTS.E [R0+0x46c80], desc[UR60][R202.64], P0 ;  /* 0x46c80000ca007fae */ /* 0x000fe8000812187c */
[----:B------:R-:W-:Y:S04]  /*19560*/  LDGSTS.E [R0+0x47080], desc[UR60][R186.64], P0 ;  /* 0x47080000ba007fae */ /* 0x000fe8000812187c */
[----:B------:R-:W-:Y:S04]  /*19570*/  LDGSTS.E [R0+0x47480], desc[UR60][R170.64], P0 ;  /* 0x47480000aa007fae */ /* 0x000fe8000812187c */
[----:B------:R-:W-:Y:S04]  /*19580*/  LDGSTS.E [R0+0x47880], desc[UR60][R154.64], P0 ;  /* 0x478800009a007fae */ /* 0x000fe8000812187c */
[----:B------:R1:W-:Y:S04]  /*19590*/  LDGSTS.E [R0+0x47c80], desc[UR60][R22.64], P0 ;  /* 0x47c8000016007fae */ /* 0x0003e8000812187c */
[----:B------:R-:W4:Y:S04]  /*195a0*/  LDL.64 R186, [R1+0x698] ;  /* 0x0006980001ba7983 */ /* 0x000f280000100a00 */
[----:B------:R-:W4:Y:S04]  /*195b0*/  LDL.64 R154, [R1+0x618] ;  /* 0x00061800019a7983 */ /* 0x000f280000100a00 */
[----:B------:R-:W4:Y:S01]  /*195c0*/  LDL.64 R22, [R1+0x658] ;  /* 0x0006580001167983 */ /* 0x000f220000100a00 */
[----:B------:R-:W-:-:S03]  /*195d0*/  LOP3.LUT R4, R13, 0x20, RZ, 0x3c, !PT ;  /* 0x000000200d047812 */ /* 0x000fc600078e3cff */
[----:B------:R-:W4:Y:S04]  /*195e0*/  LDL.64 R28, [R1+0x6d8] ;  /* 0x0006d800011c7983 */ /* 0x000f280000100a00 */
[----:B------:R-:W4:Y:S04]  /*195f0*/  LDL.64 R26, [R1+0x718] ;  /* 0x00071800011a7983 */ /* 0x000f280000100a00 */
[----:B------:R-:W4:Y:S04]  /*19600*/  LDL.64 R24, [R1+0x758] ;  /* 0x0007580001187983 */ /* 0x000f280000100a00 */
[----:B------:R-:W4:Y:S04]  /*19610*/  LDL.64 R30, [R1+0x798] ;  /* 0x00079800011e7983 */ /* 0x000f280000100a00 */
[----:B------:R-:W4:Y:S01]  /*19620*/  LDL.64 R188, [R1+0x7d8] ;  /* 0x0007d80001bc7983 */ /* 0x000f220000100a00 */
[----:B------:R-:W-:-:S03]  /*19630*/  VIADD R4, R4, UR58 ;  /* 0x0000003a04047c36 */ /* 0x000fc60008000000 */
        /* <DEDUP_REMOVED lines=15> */
[----:B---3--:R-:W-:Y:S04]  /*19730*/  LDGSTS.E [R4+0x40100], desc[UR60][R20.64], P0 ;  /* 0x4010000014047fae */ /* 0x008fe8000812187c */
[----:B--2---:R-:W-:Y:S04]  /*19740*/  LDGSTS.E [R4+0x40500], desc[UR60][R164.64], P0 ;  /* 0x40500000a4047fae */ /* 0x004fe8000812187c */
        /* <DEDUP_REMOVED lines=8> */
[----:B------:R-:W2:Y:S04]  /*197d0*/  LDL.64 R154, [R1+0x1498] ;  /* 0x00149800019a7983 */ /* 0x000ea80000100a00 */
[----:B------:R-:W-:Y:S04]  /*197e0*/  LDGSTS.E [R4+0x42900], desc[UR60][R28.64], P0 ;  /* 0x429000001c047fae */ /* 0x000fe8000812187c */
[----:B------:R-:W-:Y:S04]  /*197f0*/  LDGSTS.E [R4+0x42d00], desc[UR60][R26.64], P0 ;  /* 0x42d000001a047fae */ /* 0x000fe8000812187c */
[----:B------:R-:W-:Y:S04]  /*19800*/  LDGSTS.E [R4+0x43100], desc[UR60][R24.64], P0 ;  /* 0x4310000018047fae */ /* 0x000fe8000812187c */
[----:B------:R-:W-:Y:S04]  /*19810*/  LDGSTS.E [R4+0x43500], desc[UR60][R30.64], P0 ;  /* 0x435000001e047fae */ /* 0x000fe8000812187c */
[----:B------:R-:W-:Y:S04]  /*19820*/  LDGSTS.E [R4+0x43900], desc[UR60][R188.64], P0 ;  /* 0x43900000bc047fae */ /* 0x000fe8000812187c */
[----:B------:R-:W-:Y:S04]  /*19830*/  LDGSTS.E [R4+0x43d00], desc[UR60][R172.64], P0 ;  /* 0x43d00000ac047fae */ /* 0x000fe8000812187c */
[----:B------:R-:W-:Y:S04]  /*19840*/  LDGSTS.E [R4+0x44100], desc[UR60][R136.64], P0 ;  /* 0x4410000088047fae */ /* 0x000fe8000812187c */
[----:B------:R-:W3:Y:S04]  /*19850*/  LDL.LU.64 R22, [R1+0x15b0] ;  /* 0x0015b00001167983 */ /* 0x000ee80000300a00 */
[----:B------:R-:W-:Y:S04]  /*19860*/  LDGSTS.E [R4+0x44500], desc[UR60][R156.64], P0 ;  /* 0x445000009c047fae */ /* 0x000fe8000812187c */
[----:B------:R-:W4:Y:S04]  /*19870*/  LDL.64 R186, [R1+0x14b0] ;  /* 0x0014b00001ba7983 */ /* 0x000f280000100a00 */
        /* <DEDUP_REMOVED lines=9> */
[----:B------:R-:W3:Y:S04]  /*19910*/  LDL.64 R26, [R1+0x620] ;  /* 0x00062000011a7983 */ /* 0x000ee80000100a00 */
[----:B------:R-:W-:Y:S04]  /*19920*/  LDGSTS.E [R4+0x46d00], desc[UR60][R218.64], P0 ;  /* 0x46d00000da047fae */ /* 0x000fe8000812187c */
[----:B------:R-:W3:Y:S04]  /*19930*/  LDL.64 R24, [R1+0x660] ;  /* 0x0006600001187983 */ /* 0x000ee80000100a00 */
[----:B------:R-:W-:Y:S04]  /*19940*/  LDGSTS.E [R4+0x47100], desc[UR60][R202.64], P0 ;  /* 0x47100000ca047fae */ /* 0x000fe8000812187c */
[----:B------:R-:W3:Y:S04]  /*19950*/  LDL.64 R30, [R1+0x6a0] ;  /* 0x0006a000011e7983 */ /* 0x000ee80000100a00 */
[----:B------:R-:W-:Y:S04]  /*19960*/  LDGSTS.E [R4+0x47500], desc[UR60][R170.64], P0 ;  /* 0x47500000aa047fae */ /* 0x000fe8000812187c */
[----:B------:R-:W3:Y:S04]  /*19970*/  LDL.64 R150, [R1+0x6e0] ;  /* 0x0006e00001967983 */ /* 0x000ee80000100a00 */
[----:B------:R-:W3:Y:S04]  /*19980*/  LDL.64 R188, [R1+0x760] ;  /* 0x0007600001bc7983 */ /* 0x000ee80000100a00 */
[----:B------:R-:W3:Y:S01]  /*19990*/  LDL.64 R170, [R1+0x720] ;  /* 0x0007200001aa7983 */ /* 0x000ee20000100a00 */
[----:B-1----:R-:W-:-:S03]  /*199a0*/  LOP3.LUT R0, R13, 0x30, RZ, 0x3c, !PT ;  /* 0x000000300d007812 */ /* 0x002fc600078e3cff */
        /* <DEDUP_REMOVED lines=14> */
[----:B--2---:R-:W-:Y:S04]  /*19a90*/  LDGSTS.E [R4+0x47900], desc[UR60][R154.64], P0 ;  /* 0x479000009a047fae */ /* 0x004fe8000812187c */
[----:B------:R-:W2:Y:S01]  /*19aa0*/  LDL.64 R154, [R1+0x7a0] ;  /* 0x0007a000019a7983 */ /* 0x000ea20000100a00 */
[----:B------:R-:W-:-:S03]  /*19ab0*/  VIADD R0, R0, UR58 ;  /* 0x0000003a00007c36 */ /* 0x000fc60008000000 */
[----:B----4-:R1:W-:Y:S04]  /*19ac0*/  LDGSTS.E [R4+0x47d00], desc[UR60][R186.64], P0 ;  /* 0x47d00000ba047fae */ /* 0x0103e8000812187c */
[----:B---3--:R-:W-:Y:S04]  /*19ad0*/  LDGSTS.E [R0+0x40180], desc[UR60][R22.64], P0 ;  /* 0x4018000016007fae */ /* 0x008fe8000812187c */
        /* <DEDUP_REMOVED lines=8> */
[----:B------:R-:W-:Y:S01]  /*19b60*/  LDGSTS.E [R0+0x42180], desc[UR60][R24.64], P0 ;  /* 0x4218000018007fae */ /* 0x000fe2000812187c */
[----:B-1----:R-:W-:-:S03]  /*19b70*/  LOP3.LUT R4, R13, 0x40, RZ, 0x3c, !PT ;  /* 0x000000400d047812 */ /* 0x002fc600078e3cff */
[----:B------:R-:W4:Y:S04]  /*19b80*/  LDL.64 R26, [R1+0x970] ;  /* 0x00097000011a7983 */ /* 0x000f280000100a00 */
[----:B------:R-:W-:Y:S04]  /*19b90*/  LDGSTS.E [R0+0x42580], desc[UR60][R30.64], P0 ;  /* 0x425800001e007fae */ /* 0x000fe8000812187c */
[----:B------:R-:W4:Y:S04]  /*19ba0*/  LDL.64 R24, [R1+0x9b0] ;  /* 0x0009b00001187983 */ /* 0x000f280000100a00 */
[----:B------:R-:W-:Y:S04]  /*19bb0*/  LDGSTS.E [R0+0x42980], desc[UR60][R150.64], P0 ;  /* 0x4298000096007fae */ /* 0x000fe8000812187c */
[----:B------:R-:W4:Y:S04]  /*19bc0*/  LDL.64 R30, [R1+0x628] ;  /* 0x00062800011e7983 */ /* 0x000f280000100a00 */
[----:B------:R-:W-:Y:S04]  /*19bd0*/  LDGSTS.E [R0+0x42d80], desc[UR60][R170.64], P0 ;  /* 0x42d80000aa007fae */ /* 0x000fe8000812187c */
[----:B------:R-:W4:Y:S04]  /*19be0*/  LDL.64 R150, [R1+0xb90] ;  /* 0x000b900001967983 */ /* 0x000f280000100a00 */
[----:B------:R-:W-:Y:S04]  /*19bf0*/  LDGSTS.E [R0+0x43180], desc[UR60][R188.64], P0 ;  /* 0x43180000bc007fae */ /* 0x000fe8000812187c */
[----:B------:R-:W4:Y:S04]  /*19c00*/  LDL.64 R170, [R1+0xc08] ;  /* 0x000c080001aa7983 */ /* 0x000f280000100a00 */
[----:B------:R-:W4:Y:S04]  /*19c10*/  LDL.64 R188, [R1+0x668] ;  /* 0x0006680001bc7983 */ /* 0x000f280000100a00 */
[----:B--2---:R-:W-:Y:S04]  /*19c20*/  LDGSTS.E [R0+0x43580], desc[UR60][R154.64], P0 ;  /* 0x435800009a007fae */ /* 0x004fe8000812187c */
[----:B------:R-:W-:Y:S04]  /*19c30*/  LDGSTS.E [R0+0x43980], desc[UR60][R8.64], P0 ;  /* 0x4398000008007fae */ /* 0x000fe8000812187c */
[----:B------:R-:W-:Y:S04]  /*19c40*/  LDGSTS.E [R0+0x43d80], desc[UR60][R172.64], P0 ;  /* 0x43d80000ac007fae */ /* 0x000fe8000812187c */
[----:B------:R-:W2:Y:S04]  /*19c50*/  LDL.64 R154, [R1+0x1450] ;  /* 0x00145000019a7983 */ /* 0x000ea80000100a00 */
        /* <DEDUP_REMOVED lines=8> */
[----:B------:R-:W2:Y:S04]  /*19ce0*/  LDL.64 R172, [R1+0x6a8] ;  /* 0x0006a80001ac7983 */ /* 0x000ea80000100a00 */
        /* <DEDUP_REMOVED lines=8> */
[----:B---3--:R-:W-:Y:S04]  /*19d70*/  LDGSTS.E [R0+0x46d80], desc[UR60][R186.64], P0 ;  /* 0x46d80000ba007fae */ /* 0x008fe8000812187c */
[----:B------:R-:W3:Y:S04]  /*19d80*/  LDL.64 R218, [R1+0x7e8] ;  /* 0x0007e80001da7983 */ /* 0x000ee80000100a00 */
[----:B------:R-:W3:Y:S04]  /*19d90*/  LDL.64 R202, [R1+0x828] ;  /* 0x0008280001ca7983 */ /* 0x000ee80000100a00 */
[----:B------:R-:W3:Y:S01]  /*19da0*/  LDL.64 R186, [R1+0x868] ;  /* 0x0008680001ba7983 */ /* 0x000ee20000100a00 */
[----:B------:R-:W-:-:S03]  /*19db0*/  VIADD R4, R4, UR58 ;  /* 0x0000003a04047c36 */ /* 0x000fc60008000000 */
[----:B------:R-:W3:Y:S04]  /*19dc0*/  LDL.64 R140, [R1+0x928] ;  /* 0x00092800018c7983 */ /* 0x000ee80000100a00 */
[----:B----4-:R-:W-:Y:S04]  /*19dd0*/  LDGSTS.E [R0+0x47180], desc[UR60][R150.64], P0 ;  /* 0x4718000096007fae */ /* 0x010fe8000812187c */
[----:B------:R-:W4:Y:S04]  /*19de0*/  LDL.64 R142, [R1+0x968] ;  /* 0x00096800018e7983 */ /* 0x000f280000100a00 */
[----:B------:R-:W-:Y:S04]  /*19df0*/  LDGSTS.E [R0+0x47580], desc[UR60][R170.64], P0 ;  /* 0x47580000aa007fae */ /* 0x000fe8000812187c */
[----:B------:R-:W4:Y:S04]  /*19e00*/  LDL.64 R144, [R1+0x9a8] ;  /* 0x0009a80001907983 */ /* 0x000f280000100a00 */
[----:B------:R-:W4:Y:S04]  /*19e10*/  LDL.64 R146, [R1+0x9e8] ;  /* 0x0009e80001927983 */ /* 0x000f280000100a00 */
[----:B------:R-:W4:Y:S04]  /*19e20*/  LDL.64 R170, [R1+0x8a8] ;  /* 0x0008a80001aa7983 */ /* 0x000f280000100a00 */
[----:B------:R-:W4:Y:S04]  /*19e30*/  LDL.64 R148, [R1+0xa28] ;  /* 0x000a280001947983 */ /* 0x000f280000100a00 */
[----:B------:R-:W4:Y:S04]  /*19e40*/  LDL.64 R150, [R1+0xa68] ;  /* 0x000a680001967983 */ /* 0x000f280000100a00 */
[----:B--2---:R-:W-:Y:S04]  /*19e50*/  LDGSTS.E [R0+0x47980], desc[UR60][R154.64], P0 ;  /* 0x479800009a007fae */ /* 0x004fe8000812187c */
[----:B------:R1:W-:Y:S04]  /*19e60*/  LDGSTS.E [R0+0x47d80], desc[UR60][R8.64], P0 ;  /* 0x47d8000008007fae */ /* 0x0003e8000812187c */
        /* <DEDUP_REMOVED lines=17> */
[----:B---3--:R-:W-:Y:S04]  /*19f80*/  LDGSTS.E [R4+0x43a00], desc[UR60][R218.64], P0 ;  /* 0x43a00000da047fae */ /* 0x008fe8000812187c */
[----:B------:R-:W3:Y:S04]  /*19f90*/  LDL.64 R234, [R1+0xae8] ;  /* 0x000ae80001ea7983 */ /* 0x000ee80000100a00 */
[----:B------:R-:W-:Y:S04]  /*19fa0*/  LDGSTS.E [R4+0x43e00], desc[UR60][R202.64], P0 ;  /* 0x43e00000ca047fae */ /* 0x000fe8000812187c */
[----:B------:R-:W3:Y:S04]  /*19fb0*/  LDL.64 R218, [R1+0xb28] ;  /* 0x000b280001da7983 */ /* 0x000ee80000100a00 */
[----:B------:R-:W-:Y:S04]  /*19fc0*/  LDGSTS.E [R4+0x44200], desc[UR60][R186.64], P0 ;  /* 0x44200000ba047fae */ /* 0x000fe8000812187c */
[----:B------:R-:W3:Y:S04]  /*19fd0*/  LDL.64 R202, [R1+0xb68] ;  /* 0x000b680001ca7983 */ /* 0x000ee80000100a00 */
[----:B------:R-:W3:Y:S04]  /*19fe0*/  LDL.64 R172, [R1+0x670] ;  /* 0x0006700001ac7983 */ /* 0x000ee80000100a00 */
[----:B------:R-:W3:Y:S04]  /*19ff0*/  LDL.64 R186, [R1+0xba8] ;  /* 0x000ba80001ba7983 */ /* 0x000ee80000100a00 */
[----:B------:R-:W3:Y:S04]  /*1a000*/  LDL.64 R136, [R1+0x6b0] ;  /* 0x0006b00001887983 */ /* 0x000ee80000100a00 */
[----:B----4-:R-:W-:Y:S04]  /*1a010*/  LDGSTS.E [R4+0x44600], desc[UR60][R170.64], P0 ;  /* 0x44600000aa047fae */ /* 0x010fe8000812187c */
[----:B------:R-:W4:Y:S04]  /*1a020*/  LDL.64 R156, [R1+0x6f0] ;  /* 0x0006f000019c7983 */ /* 0x000f280000100a00 */
[----:B------:R-:W4:Y:S04]  /*1a030*/  LDL.64 R138, [R1+0x730] ;  /* 0x00073000018a7983 */ /* 0x000f280000100a00 */
[----:B------:R-:W4:Y:S04]  /*1a040*/  LDL.64 R170, [R1+0xbe8] ;  /* 0x000be80001aa7983 */ /* 0x000f280000100a00 */
[----:B------:R-:W4:Y:S04]  /*1a050*/  LDL.64 R30, [R1+0x9f0] ;  /* 0x0009f000011e7983 */ /* 0x000f280000100a00 */
[----:B--2---:R-:W-:Y:S04]  /*1a060*/  LDGSTS.E [R4+0x44a00], desc[UR60][R154.64], P0 ;  /* 0x44a000009a047fae */ /* 0x004fe8000812187c */
[----:B------:R-:W-:Y:S04]  /*1a070*/  LDGSTS.E [R4+0x44e00], desc[UR60][R140.64], P0 ;  /* 0x44e000008c047fae */ /* 0x000fe8000812187c */
[----:B------:R-:W-:Y:S04]  /*1a080*/  LDGSTS.E [R4+0x45200], desc[UR60][R142.64], P0 ;  /* 0x452000008e047fae */ /* 0x000fe8000812187c */
[----:B------:R-:W2:Y:S04]  /*1a090*/  LDL.64 R154, [R1+0xc28] ;  /* 0x000c2800019a7983 */ /* 0x000ea80000100a00 */
[----:B------:R-:W-:Y:S04]  /*1a0a0*/  LDGSTS.E [R4+0x45600], desc[UR60][R144.64], P0 ;  /* 0x4560000090047fae */ /* 0x000fe8000812187c */
[----:B------:R-:W-:Y:S04]  /*1a0b0*/  LDGSTS.E [R4+0x45a00], desc[UR60][R146.64], P0 ;  /* 0x45a0000092047fae */ /* 0x000fe8000812187c */
[----:B------:R-:W-:Y:S04]  /*1a0c0*/  LDGSTS.E [R4+0x45e00], desc[UR60][R148.64], P0 ;  /* 0x45e0000094047fae */ /* 0x000fe8000812187c */
[----:B------:R-:W-:Y:S04]  /*1a0d0*/  LDGSTS.E [R4+0x46200], desc[UR60][R150.64], P0 ;  /* 0x4620000096047fae */ /* 0x000fe8000812187c */
[----:B------:R-:W2:Y:S04]  /*1a0e0*/  LDL.64 R140, [R1+0x770] ;  /* 0x00077000018c7983 */ /* 0x000ea80000100a00 */
[----:B------:R-:W2:Y:S04]  /*1a0f0*/  LDL.64 R142, [R1+0x7b0] ;  /* 0x0007b000018e7983 */ /* 0x000ea80000100a00 */
[----:B------:R-:W2:Y:S04]  /*1a100*/  LDL.64 R144, [R1+0x7f0] ;  /* 0x0007f00001907983 */ /* 0x000ea80000100a00 */
[----:B------:R-:W2:Y:S04]  /*1a110*/  LDL.64 R146, [R1+0x830] ;  /* 0x0008300001927983 */ /* 0x000ea80000100a00 */
[----:B------:R-:W2:Y:S04]  /*1a120*/  LDL.64 R148, [R1+0x870] ;  /* 0x0008700001947983 */ /* 0x000ea80000100a00 */
[----:B------:R-:W-:Y:S04]  /*1a130*/  LDGSTS.E [R4+0x46600], desc[UR60][R8.64], P0 ;  /* 0x4660000008047fae */ /* 0x000fe8000812187c */
[----:B------:R-:W2:Y:S04]  /*1a140*/  LDL.64 R150, [R1+0x8b0] ;  /* 0x0008b00001967983 */ /* 0x000ea80000100a00 */
[----:B------:R-:W2:Y:S04]  /*1a150*/  LDL.64 R8, [R1+0x8f0] ;  /* 0x0008f00001087983 */ /* 0x000ea80000100a00 */
[----:B---3--:R-:W-:Y:S04]  /*1a160*/  LDGSTS.E [R4+0x46a00], desc[UR60][R234.64], P0 ;  /* 0x46a00000ea047fae */ /* 0x008fe8000812187c */
[----:B------:R-:W-:Y:S04]  /*1a170*/  LDGSTS.E [R4+0x46e00], desc[UR60][R218.64], P0 ;  /* 0x46e00000da047fae */ /* 0x000fe8000812187c */
[----:B------:R-:W3:Y:S04]  /*1a180*/  LDL.LU.64 R234, [R1+0x15a8] ;  /* 0x0015a80001ea7983 */ /* 0x000ee80000300a00 */
[----:B------:R-:W-:Y:S04]  /*1a190*/  LDGSTS.E [R4+0x47200], desc[UR60][R202.64], P0 ;  /* 0x47200000ca047fae */ /* 0x000fe8000812187c */
[----:B------:R-:W3:Y:S04]  /*1a1a0*/  LDL.LU.64 R218, [R1+0x15a0] ;  /* 0x0015a00001da7983 */ /* 0x000ee80000300a00 */
[----:B------:R-:W-:Y:S04]  /*1a1b0*/  LDGSTS.E [R4+0x47600], desc[UR60][R186.64], P0 ;  /* 0x47600000ba047fae */ /* 0x000fe8000812187c */
[----:B------:R-:W3:Y:S04]  /*1a1c0*/  LDL.LU.64 R202, [R1+0x1598] ;  /* 0x0015980001ca7983 */ /* 0x000ee80000300a00 */
[----:B------:R-:W3:Y:S04]  /*1a1d0*/  LDL.LU.64 R186, [R1+0x1590] ;  /* 0x0015900001ba7983 */ /* 0x000ee80000300a00 */
[----:B----4-:R-:W-:Y:S04]  /*1a1e0*/  LDGSTS.E [R4+0x47a00], desc[UR60][R170.64], P0 ;  /* 0x47a00000aa047fae */ /* 0x010fe8000812187c */
[----:B------:R-:W4:Y:S04]  /*1a1f0*/  LDL.LU.64 R170, [R1+0x1588] ;  /* 0x0015880001aa7983 */ /* 0x000f280000300a00 */
[----:B--2---:R2:W-:Y:S04]  /*1a200*/  LDGSTS.E [R4+0x47e00], desc[UR60][R154.64], P0 ;  /* 0x47e000009a047fae */ /* 0x0045e8000812187c */
[----:B------:R-:W2:Y:S01]  /*1a210*/  LDL.LU.64 R154, [R1+0x1580] ;  /* 0x00158000019a7983 */ /* 0x000ea20000300a00 */
[----:B-1----:R-:W-:-:S04]  /*1a220*/  LOP3.LUT R0, R13, 0x50, RZ, 0x3c, !PT ;  /* 0x000000500d007812 */ /* 0x002fc800078e3cff */
[----:B------:R-:W-:-:S05]  /*1a230*/  IADD3 R0, R0, UR58, RZ ;  /* 0x0000003a00007c10 */ /* 0x000fca000fffe0ff */
[----:B--2---:R-:W-:Y:S04]  /*1a240*/  LDGSTS.E [R0+0x40280], desc[UR60][R154.64], P0 ;  /* 0x402800009a007fae */ /* 0x004fe8000812187c */
[----:B----4-:R-:W-:Y:S04]  /*1a250*/  LDGSTS.E [R0+0x40680], desc[UR60][R170.64], P0 ;  /* 0x40680000aa007fae */ /* 0x010fe8000812187c */
        /* <DEDUP_REMOVED lines=9> */
[----:B------:R-:W3:Y:S04]  /*1a2f0*/  LDL.LU.64 R172, [R1+0x1570] ;  /* 0x0015700001ac7983 */ /* 0x000ee80000300a00 */
[----:B------:R-:W4:Y:S04]  /*1a300*/  LDL.LU.64 R136, [R1+0x1568] ;  /* 0x0015680001887983 */ /* 0x000f280000300a00 */
        /* <DEDUP_REMOVED lines=21> */
[----:B------:R-:W-:Y:S04]  /*1a460*/  LDGSTS.E [R0+0x45a80], desc[UR60][R30.64], P0 ;  /* 0x45a800001e007fae */ /* 0x000fe8000812187c */
[----:B----4-:R-:W-:Y:S01]  /*1a470*/  LDGSTS.E [R0+0x45e80], desc[UR60][R8.64], P0 ;  /* 0x45e8000008007fae */ /* 0x010fe2000812187c */
[----:B------:R-:W-:-:S03]  /*1a480*/  LOP3.LUT R4, R13, 0x60, RZ, 0x3c, !PT ;  /* 0x000000600d047812 */ /* 0x000fc600078e3cff */
[----:B---3--:R-:W-:Y:S04]  /*1a490*/  LDGSTS.E [R0+0x46280], desc[UR60][R150.64], P0 ;  /* 0x4628000096007fae */ /* 0x008fe8000812187c */
[----:B------:R-:W5:Y:S04]  /*1a4a0*/  LDL.LU.64 R8, [R1+0x1518] ;  /* 0x0015180001087983 */ /* 0x000f680000300a00 */
[----:B------:R1:W-:Y:S04]  /*1a4b0*/  STL [R1+0x400], RZ ;  /* 0x000400ff01007387 */ /* 0x0003e80000100800 */
        /* <DEDUP_REMOVED lines=255> */
[----:B------:R1:W-:Y:S04]  /*1b4b0*/  STL [R1], RZ ;  /* 0x000000ff01007387 */ /* 0x0003e80000100800 */
        /* <DEDUP_REMOVED lines=58> */
[----:B------:R1:W-:Y:S01]  /*1b860*/  STL [R1+0xec], RZ ;  /* 0x0000ecff01007387 */ /* 0x0003e20000100800 */
[----:B------:R-:W-:-:S03]  /*1b870*/  VIADD R4, R4, UR58 ;  /* 0x0000003a04047c36 */ /* 0x000fc60008000000 */
[----:B------:R1:W-:Y:S04]  /*1b880*/  STL [R1+0xf0], RZ ;  /* 0x0000f0ff01007387 */ /* 0x0003e80000100800 */
[----:B--2---:R-:W-:Y:S04]  /*1b890*/  LDGSTS.E [R0+0x46680], desc[UR60][R148.64], P0 ;  /* 0x4668000094007fae */ /* 0x004fe8000812187c */
[----:B------:R1:W-:Y:S04]  /*1b8a0*/  STL [R1+0xf4], RZ ;  /* 0x0000f4ff01007387 */ /* 0x0003e80000100800 */
[----:B------:R-:W-:Y:S04]  /*1b8b0*/  LDGSTS.E [R0+0x46a80], desc[UR60][R146.64], P0 ;  /* 0x46a8000092007fae */ /* 0x000fe8000812187c */
        /* <DEDUP_REMOVED lines=9> */
[----:B------:R2:W-:Y:S04]  /*1b950*/  LDGSTS.E [R0+0x47e80], desc[UR60][R136.64], P0 ;  /* 0x47e8000088007fae */ /* 0x0005e8000812187c */
        /* <DEDUP_REMOVED lines=38> */
[----:B------:R1:W-:Y:S01]  /*1bbc0*/  STL [R1+0x158], RZ ;  /* 0x000158ff01007387 */ /* 0x0003e20000100800 */
[----:B--2---:R-:W-:-:S03]  /*1bbd0*/  LOP3.LUT R0, R13, 0x70, RZ, 0x3c, !PT ;  /* 0x000000700d007812 */ /* 0x004fc600078e3cff */
        /* <DEDUP_REMOVED lines=10> */
[----:B------:R-:W-:-:S03]  /*1bc80*/  VIADD R0, R0, UR58 ;  /* 0x0000003a00007c36 */ /* 0x000fc60008000000 */
        /* <DEDUP_REMOVED lines=62> */
[----:B------:R-:W-:-:S03]  /*1c070*/  UISETP.GE.AND UP0, UPT, UR4, 0x80, UPT ;  /* 0x000000800400788c */ /* 0x000fc6000bf06270 */
        /* <DEDUP_REMOVED lines=11> */
[----:B------:R-:W-:Y:S04]  /*1c130*/  LDGSTS.E [R0+0x47780], desc[UR60][R36.64], P0 ;  /* 0x4778000024007fae */ /* 0x000fe8000812187c */
[----:B------:R2:W-:Y:S04]  /*1c140*/  LDGSTS.E [R0+0x47b80], desc[UR60][R34.64], P0 ;  /* 0x47b8000022007fae */ /* 0x0005e8000812187c */
[----:B------:R3:W-:Y:S01]  /*1c150*/  LDGSTS.E [R0+0x47f80], desc[UR60][R32.64], P0 ;  /* 0x47f8000020007fae */ /* 0x0007e2000812187c */
[----:B------:R-:W-:-:S03]  /*1c160*/  PLOP3.LUT P0, PT, PT, PT, UP0, 0x40, 0x0 ;  /* 0x000000000000781c */ /* 0x000fc60003f0e808 */
[----:B------:R-:W0:Y:S01]  /*1c170*/  LDGDEPBAR ;  /* 0x00000000000079af */ /* 0x000e220000000000 */
[----:B------:R-:W-:Y:S02]  /*1c180*/  CS2R R24, SRZ ;  /* 0x0000000000187805 */ /* 0x000fe4000001ff00 */
[----:B------:R-:W-:Y:S02]  /*1c190*/  CS2R R26, SRZ ;  /* 0x00000000001a7805 */ /* 0x000fe4000001ff00 */
[----:B------:R-:W-:Y:S02]  /*1c1a0*/  CS2R R28, SRZ ;  /* 0x00000000001c7805 */ /* 0x000fe4000001ff00 */
[----:B------:R-:W-:Y:S02]  /*1c1b0*/  CS2R R30, SRZ ;  /* 0x00000000001e7805 */ /* 0x000fe4000001ff00 */
[----:B--2---:R-:W-:Y:S02]  /*1c1c0*/  CS2R R34, SRZ ;  /* 0x0000000000227805 */ /* 0x004fe4000001ff00 */
[----:B------:R-:W-:-:S02]  /*1c1d0*/  CS2R R36, SRZ ;  /* 0x0000000000247805 */ /* 0x000fc4000001ff00 */
[----:B------:R-:W-:Y:S02]  /*1c1e0*/  CS2R R38, SRZ ;  /* 0x0000000000267805 */ /* 0x000fe4000001ff00 */
[----:B---3--:R-:W-:Y:S02]  /*1c1f0*/  CS2R R32, SRZ ;  /* 0x0000000000207805 */ /* 0x008fe4000001ff00 */
[----:B------:R-:W-:Y:S02]  /*1c200*/  CS2R R40, SRZ ;  /* 0x0000000000287805 */ /* 0x000fe4000001ff00 */
[----:B------:R-:W-:Y:S02]  /*1c210*/  CS2R R42, SRZ ;  /* 0x00000000002a7805 */ /* 0x000fe4000001ff00 */
[----:B------:R-:W-:Y:S02]  /*1c220*/  CS2R R44, SRZ ;  /* 0x00000000002c7805 */ /* 0x000fe4000001ff00 */
[----:B------:R-:W-:-:S02]  /*1c230*/  CS2R R46, SRZ ;  /* 0x00000000002e7805 */ /* 0x000fc4000001ff00 */
[----:B------:R-:W-:Y:S02]  /*1c240*/  CS2R R48, SRZ ;  /* 0x0000000000307805 */ /* 0x000fe4000001ff00 */
[----:B------:R-:W-:Y:S02]  /*1c250*/  CS2R R50, SRZ ;  /* 0x0000000000327805 */ /* 0x000fe4000001ff00 */
        /* <DEDUP_REMOVED lines=49> */
[----:B------:R-:W-:Y:S01]  /*1c570*/  CS2R R150, SRZ ;  /* 0x0000000000967805 */ /* 0x000fe2000001ff00 */
[----:B-1----:R-:W-:Y:S06]  /*1c580*/  @P0 BRA `(.L_x_0) ;  /* 0x0000020c00940947 */ /* 0x002fec0003800000 */
[----:B------:R-:W2:Y:S04]  /*1c590*/  LDL.LU.64 R134, [R1+0xc58] ;  /* 0x000c580001867983 */ /* 0x000ea80000300a00 */
[----:B------:R-:W3:Y:S04]  /*1c5a0*/  LDL.LU.64 R142, [R1+0xc60] ;  /* 0x000c6000018e7983 */ /* 0x000ee80000300a00 */
[----:B------:R-:W4:Y:S04]  /*1c5b0*/  LDL.LU.64 R144, [R1+0x8d0] ;  /* 0x0008d00001907983 */ /* 0x000f280000300a00 */
        /* <DEDUP_REMOVED lines=8> */
[----:B--2---:R1:W-:Y:S01]  /*1c640*/  STL [R1+0xc54], R134 ;  /* 0x000c548601007387 */ /* 0x0043e20000100800 */
[----:B------:R-:W-:-:S03]  /*1c650*/  IMAD.MOV.U32 R0, RZ, RZ, R135 ;  /* 0x000000ffff007224 */ /* 0x000fc600078e0087 */
[----:B-1----:R-:W2:Y:S04]  /*1c660*/  LDL.LU.64 R134, [R1+0xb08] ;  /* 0x000b080001867983 */ /* 0x002ea80000300a00 */
[----:B------:R1:W-:Y:S04]  /*1c670*/  STL [R1+0xc50], R0 ;  /* 0x000c500001007387 */ /* 0x0003e80000100800 */
[----:B---3--:R3:W-:Y:S01]  /*1c680*/  STL [R1+0xc5c], R142 ;  /* 0x000c5c8e01007387 */ /* 0x0087e20000100800 */
[----:B-1----:R-:W-:-:S03]  /*1c690*/  MOV R0, R143 ;  /* 0x0000008f00007202 */ /* 0x002fc60000000f00 */
[----:B---3--:R-:W3:Y:S04]  /*1c6a0*/  LDL.LU.64 R142, [R1+0xb10] ;  /* 0x000b1000018e7983 */ /* 0x008ee80000300a00 */
[----:B------:R1:W-:Y:S04]  /*1c6b0*/  STL [R1+0xc58], R0 ;  /* 0x000c580001007387 */ /* 0x0003e80000100800 */
[----:B----4-:R4:W-:Y:S01]  /*1c6c0*/  STL [R1+0xc64], R144 ;  /* 0x000c649001007387 */ /* 0x0109e20000100800 */
[----:B-1----:R-:W-:-:S03]  /*1c6d0*/  IMAD.MOV.U32 R0, RZ, RZ, R145 ;  /* 0x000000ffff007224 */ /* 0x002fc600078e0091 */
[----:B----4-:R-:W4:Y:S04]  /*1c6e0*/  LDL.LU.64 R144, [R1+0xb18] ;  /* 0x000b180001907983 */ /* 0x010f280000300a00 */
[----:B------:R1:W-:Y:S04]  /*1c6f0*/  STL [R1+0xc60], R0 ;  /* 0x000c600001007387 */ /* 0x0003e80000100800 */
[----:B------:R1:W-:Y:S02]  /*1c700*/  STL [R1+0xc6c], R146 ;  /* 0x000c6c9201007387 */ /* 0x0003e40000100800 */
[----:B-1----:R-:W-:-:S02]  /*1c710*/  IMAD.MOV.U32 R0, RZ, RZ, R147 ;  /* 0x000000ffff007224 */ /* 0x002fc400078e0093 */
[----:B------:R-:W4:Y:S04]  /*1c720*/  LDL.LU.64 R146, [R1+0xb60] ;  /* 0x000b600001927983 */ /* 0x000f280000300a00 */
[----:B------:R1:W-:Y:S04]  /*1c730*/  STL [R1+0xc68], R0 ;  /* 0x000c680001007387 */ /* 0x0003e80000100800 */
[----:B------:R1:W-:Y:S02]  /*1c740*/  STL [R1+0xc74], R148 ;  /* 0x000c749401007387 */ /* 0x0003e40000100800 */
[----:B-1----:R-:W-:-:S02]  /*1c750*/  IMAD.MOV.U32 R0, RZ, RZ, R149 ;  /* 0x000000ffff007224 */ /* 0x002fc400078e0095 */
[----:B------:R-:W4:Y:S04]  /*1c760*/  LDL.LU.64 R148, [R1+0xb88] ;  /* 0x000b880001947983 */ /* 0x000f280000300a00 */
[----:B------:R1:W-:Y:S04]  /*1c770*/  STL [R1+0xc70], R0 ;  /* 0x000c700001007387 */ /* 0x0003e80000100800 */
[----:B------:R1:W-:Y:S02]  /*1c780*/  STL [R1+0xc7c], R136 ;  /* 0x000c7c8801007387 */ /* 0x0003e40000100800 */
[----:B-1----:R-:W-:-:S02]  /*1c790*/  MOV R0, R137 ;  /* 0x0000008900007202 */ /* 0x002fc40000000f00 */
[----:B------:R-:W4:Y:S04]  /*1c7a0*/  LDL.LU.64 R136, [R1+0xbd0] ;  /* 0x000bd00001887983 */ /* 0x000f280000300a00 */
        /* <DEDUP_REMOVED lines=21> */
[----:B--2---:R2:W-:Y:S01]  /*1c900*/  STL [R1+0xcac], R134 ;  /* 0x000cac8601007387 */ /* 0x0045e20000100800 */
[----:B-1----:R-:W-:-:S03]  /*1c910*/  IMAD.MOV.U32 R0, RZ, RZ, R135 ;  /* 0x000000ffff007224 */ /* 0x002fc600078e0087 */
[----:B--2---:R-:W2:Y:S04]  /*1c920*/  LDL.LU.64 R134, [R1+0xd08] ;  /* 0x000d080001867983 */ /* 0x004ea80000300a00 */
[----:B------:R1:W-:Y:S04]  /*1c930*/  STL [R1+0xca8], R0 ;  /* 0x000ca80001007387 */ /* 0x0003e80000100800 */
[----:B---3--:R3:W-:Y:S01]  /*1c940*/  STL [R1+0xcb4], R142 ;  /* 0x000cb48e01007387 */ /* 0x0087e20000100800 */
[----:B-1----:R-:W-:-:S03]  /*1c950*/  IMAD.MOV.U32 R0, RZ, RZ, R143 ;  /* 0x000000ffff007224 */ /* 0x002fc600078e008f */
[----:B---3--:R-:W3:Y:S04]  /*1c960*/  LDL.LU.64 R142, [R1+0xd10] ;  /* 0x000d1000018e7983 */ /* 0x008ee80000300a00 */
[----:B------:R1:W-:Y:S04]  /*1c970*/  STL [R1+0xcb0], R0 ;  /* 0x000cb00001007387 */ /* 0x0003e80000100800 */
[----:B----4-:R4:W-:Y:S01]  /*1c980*/  STL [R1+0xcbc], R144 ;  /* 0x000cbc9001007387 */ /* 0x0109e20000100800 */
[----:B-1----:R-:W-:-:S03]  /*1c990*/  MOV R0, R145 ;  /* 0x0000009100007202 */ /* 0x002fc60000000f00 */
        /* <DEDUP_REMOVED lines=43> */
[----:B-1----:R-:W-:-:S03]  /*1cc50*/  IMAD.MOV.U32 R0, RZ, RZ, R145 ;  /* 0x000000ffff007224 */ /* 0x002fc600078e0091 */
[----:B----4-:R-:W4:Y:S04]  /*1cc60*/  LDL.LU.64 R144, [R1+0xd70] ;  /* 0x000d700001907983 */ /* 0x010f280000300a00 */
        /* <DEDUP_REMOVED lines=33> */
[----:B--2---:R2:W-:Y:S01]  /*1ce80*/  STL [R1+0xd5c], R134 ;  /* 0x000d5c8601007387 */ /* 0x0045e20000100800 */
[----:B-1----:R-:W-:-:S03]  /*1ce90*/  MOV R0, R135 ;  /* 0x0000008700007202 */ /* 0x002fc60000000f00 */
        /* <DEDUP_REMOVED lines=614> */
[----:B--2---:R-:W-:Y:S01]  /*1f500*/  STL [R1+0x122c], R134 ;  /* 0x00122c8601007387 */ /* 0x004fe20000100800 */
[----:B-1----:R-:W-:-:S03]  /*1f510*/  IMAD.MOV.U32 R0, RZ, RZ, R135 ;  /* 0x000000ffff007224 */ /* 0x002fc600078e0087 */
[----:B------:R-:W2:Y:S04]  /*1f520*/  LDL.LU.64 R128, [R1+0x1288] ;  /* 0x0012880001807983 */ /* 0x000ea80000300a00 */
        /* <DEDUP_REMOVED lines=17> */
[----:B------:R-:W-:Y:S04]  /*1f640*/  STL [R1+0x1254], R136 ;  /* 0x0012548801007387 */ /* 0x000fe80000100800 */
[----:B------:R-:W4:Y:S01]  /*1f650*/  LDL.LU.64 R134, [R1+0x12b0] ;  /* 0x0012b00001867983 */ /* 0x000f220000300a00 */
[----:B-1----:R-:W-:-:S05]  /*1f660*/  IMAD.MOV.U32 R0, RZ, RZ, R137 ;  /* 0x000000ffff007224 */ /* 0x002fca00078e0089 */
[----:B------:R1:W-:Y:S02]  /*1f670*/  STL [R1+0x1250], R0 ;  /* 0x0012500001007387 */ /* 0x0003e40000100800 */
[----:B-1----:R-:W-:Y:S02]  /*1f680*/  MOV R0, R151 ;  /* 0x0000009700007202 */ /* 0x002fe40000000f00 */
[----:B------:R1:W-:Y:S04]  /*1f690*/  STL [R1+0x125c], R150 ;  /* 0x00125c9601007387 */ /* 0x0003e80000100800 */
[----:B-1----:R-:W4:Y:S04]  /*1f6a0*/  LDL.LU.64 R150, [R1+0x12b8] ;  /* 0x0012b80001967983 */ /* 0x002f280000300a00 */
[----:B------:R1:W-:Y:S04]  /*1f6b0*/  STL [R1+0x1258], R0 ;  /* 0x0012580001007387 */ /* 0x0003e80000100800 */
[----:B------:R1:W-:Y:S04]  /*1f6c0*/  STL [R1+0x1264], R130 ;  /* 0x0012648201007387 */ /* 0x0003e80000100800 */
[----:B------:R-:W4:Y:S01]  /*1f6d0*/  LDL.LU.64 R136, [R1+0x12c0] ;  /* 0x0012c00001887983 */ /* 0x000f220000300a00 */
[----:B-1----:R-:W-:-:S03]  /*1f6e0*/  IMAD.MOV.U32 R0, RZ, RZ, R131 ;  /* 0x000000ffff007224 */ /* 0x002fc600078e0083 */
[----:B------:R-:W-:Y:S04]  /*1f6f0*/  STL [R1+0x126c], R138 ;  /* 0x00126c8a01007387 */ /* 0x000fe80000100800 */
        /* <DEDUP_REMOVED lines=10> */
[----:B-1----:R-:W-:-:S03]  /*1f7a0*/  MOV R0, R133 ;  /* 0x0000008500007202 */ /* 0x002fc60000000f00 */
[----:B--2---:R-:W-:Y:S04]  /*1f7b0*/  STL [R1+0x1284], R128 ;  /* 0x0012848001007387 */ /* 0x004fe80000100800 */
[----:B------:R1:W-:Y:S04]  /*1f7c0*/  STL [R1+0x1278], R0 ;  /* 0x0012780001007387 */ /* 0x0003e80000100800 */
[----:B------:R-:W2:Y:S01]  /*1f7d0*/  LDL.LU.64 R132, [R1+0x12e0] ;  /* 0x0012e00001847983 */ /* 0x000ea20000300a00 */
[----:B-1----:R-:W-:-:S03]  /*1f7e0*/  IMAD.MOV.U32 R0, RZ, RZ, R129 ;  /* 0x000000ffff007224 */ /* 0x002fc600078e0081 */
[----:B---3--:R-:W-:Y:S04]  /*1f7f0*/  STL [R1+0x128c], R142 ;  /* 0x00128c8e01007387 */ /* 0x008fe80000100800 */
[----:B------:R1:W-:Y:S02]  /*1f800*/  STL [R1+0x1280], R0 ;  /* 0x0012800001007387 */ /* 0x0003e40000100800 */
[----:B-1----:R-:W-:Y:S02]  /*1f810*/  IMAD.MOV.U32 R0, RZ, RZ, R143 ;  /* 0x000000ffff007224 */ /* 0x002fe400078e008f */
[----:B------:R-:W3:Y:S04]  /*1f820*/  LDL.LU.64 R142, [R1+0x12e8] ;  /* 0x0012e800018e7983 */ /* 0x000ee80000300a00 */
        /* <DEDUP_REMOVED lines=19> */
[----:B------:R-:W-:Y:S04]  /*1f960*/  STL [R1+0x12bc], R136 ;  /* 0x0012bc8801007387 */ /* 0x000fe80000100800 */
[----:B------:R1:W-:Y:S04]  /*1f970*/  STL [R1+0x12b0], R0 ;  /* 0x0012b00001007387 */ /* 0x0003e80000100800 */
[----:B------:R-:W4:Y:S01]  /*1f980*/  LDL.LU.64 R150, [R1+0x1310] ;  /* 0x0013100001967983 */ /* 0x000f220000300a00 */
[----:B-1----:R-:W-:-:S03]  /*1f990*/  MOV R0, R137 ;  /* 0x0000008900007202 */ /* 0x002fc60000000f00 */
        /* <DEDUP_REMOVED lines=12> */
[----:B--2---:R-:W-:Y:S04]  /*1fa60*/  STL [R1+0x12dc], R132 ;  /* 0x0012dc8401007387 */ /* 0x004fe80000100800 */
[----:B------:R1:W-:Y:S04]  /*1fa70*/  STL [R1+0x12d0], R0 ;  /* 0x0012d00001007387 */ /* 0x0003e80000100800 */
[----:B------:R-:W2:Y:S04]  /*1fa80*/  LDL.LU.64 R140, [R1+0x1330] ;  /* 0x00133000018c7983 */ /* 0x000ea80000300a00 */
[----:B------:R-:W2:Y:S01]  /*1fa90*/  LDL.LU.64 R128, [R1+0x1338] ;  /* 0x0013380001807983 */ /* 0x000ea20000300a00 */
[----:B-1----:R-:W-:-:S05]  /*1faa0*/  MOV R0, R133 ;  /* 0x0000008500007202 */ /* 0x002fca0000000f00 */
        /* <DEDUP_REMOVED lines=9> */
[----:B------:R1:W-:Y:S04]  /*1fb40*/  STL [R1+0x12f4], R146 ;  /* 0x0012f49201007387 */ /* 0x0003e80000100800 */
[----:B------:R-:W4:Y:S01]  /*1fb50*/  LDL.LU.64 R130, [R1+0x1350] ;  /* 0x0013500001827983 */ /* 0x000f220000300a00 */
[----:B-1----:R-:W-:-:S03]  /*1fb60*/  IMAD.MOV.U32 R0, RZ, RZ, R147 ;  /* 0x000000ffff007224 */ /* 0x002fc600078e0093 */
[----:B------:R-:W-:Y:S04]  /*1fb70*/  STL [R1+0x12fc], R148 ;  /* 0x0012fc9401007387 */ /* 0x000fe80000100800 */
[----:B------:R1:W-:Y:S04]  /*1fb80*/  STL [R1+0x12f0], R0 ;  /* 0x0012f00001007387 */ /* 0x0003e80000100800 */
[----:B------:R-:W4:Y:S01]  /*1fb90*/  LDL.LU.64 R146, [R1+0x1358] ;  /* 0x0013580001927983 */ /* 0x000f220000300a00 */
[----:B-1----:R-:W-:-:S03]  /*1fba0*/  MOV R0, R149 ;  /* 0x0000009500007202 */ /* 0x002fc60000000f00 */
[----:B------:R-:W-:Y:S04]  /*1fbb0*/  STL [R1+0x1304], R134 ;  /* 0x0013048601007387 */ /* 0x000fe80000100800 */
[----:B------:R1:W-:Y:S04]  /*1fbc0*/  STL [R1+0x12f8], R0 ;  /* 0x0012f80001007387 */ /* 0x0003e80000100800 */
[----:B------:R-:W4:Y:S04]  /*1fbd0*/  LDL.LU.64 R148, [R1+0x1360] ;  /* 0x0013600001947983 */ /* 0x000f280000300a00 */
[----:B------:R-:W4:Y:S01]  /*1fbe0*/  LDL.LU.64 R132, [R1+0x1368] ;  /* 0x0013680001847983 */ /* 0x000f220000300a00 */
[----:B-1----:R-:W-:-:S05]  /*1fbf0*/  IMAD.MOV.U32 R0, RZ, RZ, R135 ;  /* 0x000000ffff007224 */ /* 0x002fca00078e0087 */
[----:B------:R1:W-:Y:S04]  /*1fc00*/  STL [R1+0x1300], R0 ;  /* 0x0013000001007387 */ /* 0x0003e80000100800 */
[----:B------:R1:W-:Y:S02]  /*1fc10*/  STL [R1+0x130c], R150 ;  /* 0x00130c9601007387 */ /* 0x0003e40000100800 */
[----:B-1----:R-:W-:Y:S02]  /*1fc20*/  IMAD.MOV.U32 R0, RZ, RZ, R151 ;  /* 0x000000ffff007224 */ /* 0x002fe400078e0097 */
        /* <DEDUP_REMOVED lines=8> */
[----:B-1----:R-:W-:-:S03]  /*1fcb0*/  MOV R0, R127 ;  /* 0x0000007f00007202 */ /* 0x002fc60000000f00 */
[----:B------:R-:W-:Y:S04]  /*1fcc0*/  STL [R1+0x1324], R138 ;  /* 0x0013248a01007387 */ /* 0x000fe80000100800 */
[----:B------:R1:W-:Y:S02]  /*1fcd0*/  STL [R1+0x1318], R0 ;  /* 0x0013180001007387 */ /* 0x0003e40000100800 */
[----:B-1----:R-:W-:Y:S02]  /*1fce0*/  IMAD.MOV.U32 R0, RZ, RZ, R139 ;  /* 0x000000ffff007224 */ /* 0x002fe400078e008b */
[----:B------:R-:W4:Y:S04]  /*1fcf0*/  LDL.LU.64 R138, [R1+0x1388] ;  /* 0x00138800018a7983 */ /* 0x000f280000300a00 */
[----:B------:R2:W-:Y:S02]  /*1fd00*/  STL [R1+0x1320], R0 ;  /* 0x0013200001007387 */ /* 0x0005e40000100800 */
[----:B--2---:R-:W-:-:S02]  /*1fd10*/  IMAD.MOV.U32 R0, RZ, RZ, R141 ;  /* 0x000000ffff007224 */ /* 0x004fc400078e008d */
[----:B------:R1:W-:Y:S04]  /*1fd20*/  STL [R1+0x132c], R140 ;  /* 0x00132c8c01007387 */ /* 0x0003e80000100800 */
[----:B------:R-:W-:Y:S04]  /*1fd30*/  STL [R1+0x1334], R128 ;  /* 0x0013348001007387 */ /* 0x000fe80000100800 */
[----:B------:R2:W-:Y:S04]  /*1fd40*/  STL [R1+0x1328], R0 ;  /* 0x0013280001007387 */ /* 0x0005e80000100800 */
[----:B-1----:R-:W4:Y:S01]  /*1fd50*/  LDL.LU.64 R140, [R1+0x1390] ;  /* 0x00139000018c7983 */ /* 0x002f220000300a00 */
[----:B--2---:R-:W-:-:S03]  /*1fd60*/  IMAD.MOV.U32 R0, RZ, RZ, R129 ;  /* 0x000000ffff007224 */ /* 0x004fc600078e0081 */
[----:B---3--:R-:W-:Y:S04]  /*1fd70*/  STL [R1+0x133c], R142 ;  /* 0x00133c8e01007387 */ /* 0x008fe80000100800 */
[----:B------:R1:W-:Y:S02]  /*1fd80*/  STL [R1+0x1330], R0 ;  /* 0x0013300001007387 */ /* 0x0003e40000100800 */
[----:B-1----:R-:W-:Y:S02]  /*1fd90*/  MOV R0, R143 ;  /* 0x0000008f00007202 */ /* 0x002fe40000000f00 */
[----:B------:R-:W2:Y:S04]  /*1fda0*/  LDL.LU.64 R142, [R1+0x1398] ;  /* 0x00139800018e7983 */ /* 0x000ea80000300a00 */
[----:B------:R1:W-:Y:S04]  /*1fdb0*/  STL [R1+0x1338], R0 ;  /* 0x0013380001007387 */ /* 0x0003e80000100800 */
[----:B----4-:R3:W-:Y:S01]  /*1fdc0*/  STL [R1+0x1344], R144 ;  /* 0x0013449001007387 */ /* 0x0107e20000100800 */
[----:B-1----:R-:W-:-:S03]  /*1fdd0*/  IMAD.MOV.U32 R0, RZ, RZ, R145 ;  /* 0x000000ffff007224 */ /* 0x002fc600078e0091 */
[----:B------:R-:W-:Y:S04]  /*1fde0*/  STL [R1+0x134c], R130 ;  /* 0x00134c8201007387 */ /* 0x000fe80000100800 */
[----:B------:R1:W-:Y:S04]  /*1fdf0*/  STL [R1+0x1340], R0 ;  /* 0x0013400001007387 */ /* 0x0003e80000100800 */
[----:B---3--:R-:W3:Y:S01]  /*1fe00*/  LDL.LU.64 R144, [R1+0x13a0] ;  /* 0x0013a00001907983 */ /* 0x008ee20000300a00 */
[----:B-1----:R-:W-:-:S03]  /*1fe10*/  IMAD.MOV.U32 R0, RZ, RZ, R131 ;  /* 0x000000ffff007224 */ /* 0x002fc600078e0083 */
[----:B------:R-:W-:Y:S04]  /*1fe20*/  STL [R1+0x1354], R146 ;  /* 0x0013549201007387 */ /* 0x000fe80000100800 */
[----:B------:R1:W-:Y:S02]  /*1fe30*/  STL [R1+0x1348], R0 ;  /* 0x0013480001007387 */ /* 0x0003e40000100800 */
[----:B-1----:R-:W-:Y:S02]  /*1fe40*/  IMAD.MOV.U32 R0, RZ, RZ, R147 ;  /* 0x000000ffff007224 */ /* 0x002fe400078e0093 */
[----:B------:R-:W4:Y:S04]  /*1fe50*/  LDL.LU.64 R146, [R1+0x13a8] ;  /* 0x0013a80001927983 */ /* 0x000f280000300a00 */
[----:B------:R1:W-:Y:S04]  /*1fe60*/  STL [R1+0x1350], R0 ;  /* 0x0013500001007387 */ /* 0x0003e80000100800 */
[----:B------:R1:W-:Y:S02]  /*1fe70*/  STL [R1+0x135c], R148 ;  /* 0x00135c9401007387 */ /* 0x0003e40000100800 */
[----:B-1----:R-:W-:-:S02]  /*1fe80*/  MOV R0, R149 ;  /* 0x0000009500007202 */ /* 0x002fc40000000f00 */
[----:B------:R-:W-:Y:S04]  /*1fe90*/  STL [R1+0x1364], R132 ;  /* 0x0013648401007387 */ /* 0x000fe80000100800 */
[----:B------:R1:W-:Y:S04]  /*1fea0*/  STL [R1+0x1358], R0 ;  /* 0x0013580001007387 */ /* 0x0003e80000100800 */
[----:B------:R-:W4:Y:S01]  /*1feb0*/  LDL.LU.64 R148, [R1+0x13b0] ;  /* 0x0013b00001947983 */ /* 0x000f220000300a00 */
[----:B-1----:R-:W-:-:S03]  /*1fec0*/  IMAD.MOV.U32 R0, RZ, RZ, R133 ;  /* 0x000000ffff007224 */ /* 0x002fc600078e0085 */
[----:B------:R-:W-:Y:S04]  /*1fed0*/  STL [R1+0x136c], R150 ;  /* 0x00136c9601007387 */ /* 0x000fe80000100800 */
[----:B------:R1:W-:Y:S02]  /*1fee0*/  STL [R1+0x1360], R0 ;  /* 0x0013600001007387 */ /* 0x0003e40000100800 */
[----:B-1----:R-:W-:Y:S02]  /*1fef0*/  IMAD.MOV.U32 R0, RZ, RZ, R151 ;  /* 0x000000ffff007224 */ /* 0x002fe400078e0097 */
[----:B------:R-:W4:Y:S04]  /*1ff00*/  LDL.LU.64 R150, [R1+0x13b8] ;  /* 0x0013b80001967983 */ /* 0x000f280000300a00 */
[----:B------:R1:W-:Y:S04]  /*1ff10*/  STL [R1+0x1368], R0 ;  /* 0x0013680001007387 */ /* 0x0003e80000100800 */
[----:B------:R-:W-:Y:S01]  /*1ff20*/  STL [R1+0x1374], R134 ;  /* 0x0013748601007387 */ /* 0x000fe20000100800 */
[----:B-1----:R-:W-:-:S03]  /*1ff30*/  IMAD.MOV.U32 R0, RZ, RZ, R135 ;  /* 0x000000ffff007224 */ /* 0x002fc600078e0087 */
[----:B------:R-:W-:Y:S04]  /*1ff40*/  STL [R1+0x137c], R136 ;  /* 0x00137c8801007387 */ /* 0x000fe80000100800 */
[----:B------:R1:W-:Y:S04]  /*1ff50*/  STL [R1+0x1370], R0 ;  /* 0x0013700001007387 */ /* 0x0003e80000100800 */
[----:B------:R-:W4:Y:S04]  /*1ff60*/  LDL.LU.64 R120, [R1+0x13c0] ;  /* 0x0013c00001787983 */ /* 0x000f280000300a00 */
[----:B------:R-:W4:Y:S01]  /*1ff70*/  LDL.LU.64 R122, [R1+0x13c8] ;  /* 0x0013c800017a7983 */ /* 0x000f220000300a00 */
[----:B-1----:R-:W-:-:S05]  /*1ff80*/  MOV R0, R137 ;  /* 0x0000008900007202 */ /* 0x002fca0000000f00 */
[----:B------:R1:W-:Y:S04]  /*1ff90*/  STL [R1+0x1378], R0 ;  /* 0x0013780001007387 */ /* 0x0003e80000100800 */
[----:B------:R-:W-:Y:S04]  /*1ffa0*/  STL [R1+0x1384], R138 ;  /* 0x0013848a01007387 */ /* 0x000fe80000100800 */
[----:B------:R-:W4:Y:S01]  /*1ffb0*/  LDL.LU.64 R124, [R1+0x13d0] ;  /* 0x0013d000017c7983 */ /* 0x000f220000300a00 */
[----:B-1----:R-:W-:-:S03]  /*1ffc0*/  IMAD.MOV.U32 R0, RZ, RZ, R139 ;  /* 0x000000ffff007224 */ /* 0x002fc600078e008b */
[----:B------:R-:W4:Y:S04]  /*1ffd0*/  LDL.LU.64 R126, [R1+0x13d8] ;  /* 0x0013d800017e7983 */ /* 0x000f280000300a00 */
[----:B------:R1:W-:Y:S04]  /*1ffe0*/  STL [R1+0x1380], R0 ;  /* 0x0013800001007387 */ /* 0x0003e80000100800 */
[----:B------:R-:W-:Y:S04]  /*1fff0*/  STL [R1+0x138c], R140 ;  /* 0x00138c8c01007387 */ /* 0x000fe80000100800 */
[----:B------:R-:W4:Y:S01]  /*20000*/  LDL.LU.64 R128, [R1+0x13e0] ;  /* 0x0013e00001807983 */ /* 0x000f220000300a00 */
[----:B-1----:R-:W-:-:S03]  /*20010*/  IMAD.MOV.U32 R0, RZ, RZ, R141 ;  /* 0x000000ffff007224 */ /* 0x002fc600078e008d */
[----:B------:R-:W4:Y:S04]  /*20020*/  LDL.LU.64 R130, [R1+0x13e8] ;  /* 0x0013e80001827983 */ /* 0x000f280000300a00 */
[----:B------:R1:W-:Y:S04]  /*20030*/  STL [R1+0x1388], R0 ;  /* 0x0013880001007387 */ /* 0x0003e80000100800 */
[----:B--2---:R-:W-:Y:S04]  /*20040*/  STL [R1+0x1394], R142 ;  /* 0x0013948e01007387 */ /* 0x004fe80000100800 */
[----:B------:R-:W2:Y:S01]  /*20050*/  LDL.LU.64 R132, [R1+0x13f0] ;  /* 0x0013f00001847983 */ /* 0x000ea20000300a00 */
[----:B-1----:R-:W-:-:S03]  /*20060*/  IMAD.MOV.U32 R0, RZ, RZ, R143 ;  /* 0x000000ffff007224 */ /* 0x002fc600078e008f */
[----:B------:R-:W2:Y:S04]  /*20070*/  LDL.LU.64 R134, [R1+0x13f8] ;  /* 0x0013f80001867983 */ /* 0x000ea80000300a00 */
[----:B------:R1:W-:Y:S04]  /*20080*/  STL [R1+0x1390], R0 ;  /* 0x0013900001007387 */ /* 0x0003e80000100800 */
[----:B---3--:R-:W-:Y:S04]  /*20090*/  STL [R1+0x139c], R144 ;  /* 0x00139c9001007387 */ /* 0x008fe80000100800 */
[----:B------:R-:W3:Y:S01]  /*200a0*/  LDL.LU.64 R136, [R1+0x1400] ;  /* 0x0014000001887983 */ /* 0x000ee20000300a00 */
[----:B-1----:R-:W-:-:S03]  /*200b0*/  MOV R0, R145 ;  /* 0x0000009100007202 */ /* 0x002fc60000000f00 */
[----:B------:R-:W3:Y:S04]  /*200c0*/  LDL.LU.64 R138, [R1+0x1408] ;  /* 0x00140800018a7983 */ /* 0x000ee80000300a00 */
[----:B------:R1:W-:Y:S04]  /*200d0*/  STL [R1+0x1398], R0 ;  /* 0x0013980001007387 */ /* 0x0003e80000100800 */
[----:B----4-:R-:W-:Y:S04]  /*200e0*/  STL [R1+0x13a4], R146 ;  /* 0x0013a49201007387 */ /* 0x010fe80000100800 */
[----:B------:R-:W4:Y:S01]  /*200f0*/  LDL.LU.64 R140, [R1+0x1410] ;  /* 0x00141000018c7983 */ /* 0x000f220000300a00 */
[----:B-1----:R-:W-:-:S03]  /*20100*/  IMAD.MOV.U32 R0, RZ, RZ, R147 ;  /* 0x000000ffff007224 */ /* 0x002fc600078e0093 */
[----:B------:R-:W4:Y:S04]  /*20110*/  LDL.LU.64 R142, [R1+0x1418] ;  /* 0x00141800018e7983 */ /* 0x000f280000300a00 */
[----:B------:R1:W-:Y:S04]  /*20120*/  STL [R1+0x13a0], R0 ;  /* 0x0013a00001007387 */ /* 0x0003e80000100800 */
[----:B------:R1:W-:Y:S04]  /*20130*/  STL [R1+0x13ac], R148 ;  /* 0x0013ac9401007387 */ /* 0x0003e80000100800 */
        /* <DEDUP_REMOVED lines=8> */
[----:B------:R1:W-:Y:S02]  /*201c0*/  STL [R1+0x13b0], R0 ;  /* 0x0013b00001007387 */ /* 0x0003e40000100800 */
[----:B-1----:R-:W-:Y:S02]  /*201d0*/  MOV R0, R121 ;  /* 0x0000007900007202 */ /* 0x002fe40000000f00 */
[----:B------:R-:W-:Y:S04]  /*201e0*/  STL [R1+0x13bc], R120 ;  /* 0x0013bc7801007387 */ /* 0x000fe80000100800 */
[----:B------:R-:W-:Y:S04]  /*201f0*/  STL [R1+0x13c4], R122 ;  /* 0x0013c47a01007387 */ /* 0x000fe80000100800 */
[----:B------:R1:W-:Y:S02]  /*20200*/  STL [R1+0x13b8], R0 ;  /* 0x0013b80001007387 */ /* 0x0003e40000100800 */
[----:B-1----:R-:W-:-:S02]  /*20210*/  IMAD.MOV.U32 R0, RZ, RZ, R123 ;  /* 0x000000ffff007224 */ /* 0x002fc400078e007b */
[----:B------:R-:W-:Y:S04]  /*20220*/  STL [R1+0x13cc], R124 ;  /* 0x0013cc7c01007387 */ /* 0x000fe80000100800 */
[----:B------:R1:W-:Y:S04]  /*20230*/  STL [R1+0x13c0], R0 ;  /* 0x0013c00001007387 */ /* 0x0003e80000100800 */
[----:B------:R-:W-:Y:S01]  /*20240*/  STL [R1+0x13d4], R126 ;  /* 0x0013d47e01007387 */ /* 0x000fe20000100800 */
[----:B-1----:R-:W-:-:S05]  /*20250*/  IMAD.MOV.U32 R0, RZ, RZ, R125 ;  /* 0x000000ffff007224 */ /* 0x002fca00078e007d */
[----:B------:R1:W-:Y:S02]  /*20260*/  STL [R1+0x13c8], R0 ;  /* 0x0013c80001007387 */ /* 0x0003e40000100800 */
[----:B-1----:R-:W-:Y:S02]  /*20270*/  IMAD.MOV.U32 R0, RZ, RZ, R127 ;  /* 0x000000ffff007224 */ /* 0x002fe400078e007f */
[----:B------:R-:W-:Y:S04]  /*20280*/  STL [R1+0x13dc], R128 ;  /* 0x0013dc8001007387 */ /* 0x000fe80000100800 */
[----:B------:R1:W-:Y:S04]  /*20290*/  STL [R1+0x13d0], R0 ;  /* 0x0013d00001007387 */ /* 0x0003e80000100800 */
[----:B------:R-:W-:Y:S01]  /*202a0*/  STL [R1+0x13e4], R130 ;  /* 0x0013e48201007387 */ /* 0x000fe20000100800 */
[----:B-1----:R-:W-:-:S05]  /*202b0*/  MOV R0, R129 ;  /* 0x0000008100007202 */ /* 0x002fca0000000f00 */
[----:B------:R1:W-:Y:S02]  /*202c0*/  STL [R1+0x13d8], R0 ;  /* 0x0013d80001007387 */ /* 0x0003e40000100800 */
[----:B-1----:R-:W-:Y:S02]  /*202d0*/  IMAD.MOV.U32 R0, RZ, RZ, R131 ;  /* 0x000000ffff007224 */ /* 0x002fe400078e0083 */
[----:B--2---:R-:W-:Y:S04]  /*202e0*/  STL [R1+0x13ec], R132 ;  /* 0x0013ec8401007387 */ /* 0x004fe80000100800 */
[----:B------:R1:W-:Y:S04]  /*202f0*/  STL [R1+0x13e0], R0 ;  /* 0x0013e00001007387 */ /* 0x0003e80000100800 */
[----:B------:R-:W-:Y:S01]  /*20300*/  STL [R1+0x13f4], R134 ;  /* 0x0013f48601007387 */ /* 0x000fe20000100800 */
[----:B-1----:R-:W-:-:S05]  /*20310*/  IMAD.MOV.U32 R0, RZ, RZ, R133 ;  /* 0x000000ffff007224 */ /* 0x002fca00078e0085 */
[----:B------:R1:W-:Y:S04]  /*20320*/  STL [R1+0x13e8], R0 ;  /* 0x0013e80001007387 */ /* 0x0003e80000100800 */
[----:B---3--:R-:W-:Y:S01]  /*20330*/  STL [R1+0x13fc], R136 ;  /* 0x0013fc8801007387 */ /* 0x008fe20000100800 */
[----:B-1----:R-:W-:-:S05]  /*20340*/  IMAD.MOV.U32 R0, RZ, RZ, R135 ;  /* 0x000000ffff007224 */ /* 0x002fca00078e0087 */
[----:B------:R1:W-:Y:S04]  /*20350*/  STL [R1+0x13f0], R0 ;  /* 0x0013f00001007387 */ /* 0x0003e80000100800 */
[----:B------:R-:W-:Y:S01]  /*20360*/  STL [R1+0x1404], R138 ;  /* 0x0014048a01007387 */ /* 0x000fe20000100800 */
[----:B-1----:R-:W-:-:S05]  /*20370*/  MOV R0, R137 ;  /* 0x0000008900007202 */ /* 0x002fca0000000f00 */
[----:B------:R1:W-:Y:S02]  /*20380*/  STL [R1+0x13f8], R0 ;  /* 0x0013f80001007387 */ /* 0x0003e40000100800 */
[----:B-1----:R-:W-:Y:S02]  /*20390*/  IMAD.MOV.U32 R0, RZ, RZ, R139 ;  /* 0x000000ffff007224 */ /* 0x002fe400078e008b */
[----:B----4-:R-:W-:Y:S04]  /*203a0*/  STL [R1+0x140c], R140 ;  /* 0x00140c8c01007387 */ /* 0x010fe80000100800 */
[----:B------:R1:W-:Y:S04]  /*203b0*/  STL [R1+0x1400], R0 ;  /* 0x0014000001007387 */ /* 0x0003e80000100800 */
[----:B------:R-:W-:Y:S01]  /*203c0*/  STL [R1+0x1414], R142 ;  /* 0x0014148e01007387 */ /* 0x000fe20000100800 */
[----:B-1----:R-:W-:-:S05]  /*203d0*/  IMAD.MOV.U32 R0, RZ, RZ, R141 ;  /* 0x000000ffff007224 */ /* 0x002fca00078e008d */
[----:B------:R1:W-:Y:S04]  /*203e0*/  STL [R1+0x1408], R0 ;  /* 0x0014080001007387 */ /* 0x0003e80000100800 */
[----:B------:R-:W-:Y:S01]  /*203f0*/  STL [R1+0x141c], R144 ;  /* 0x00141c9001007387 */ /* 0x000fe20000100800 */
[----:B-1----:R-:W-:-:S05]  /*20400*/  IMAD.MOV.U32 R0, RZ, RZ, R143 ;  /* 0x000000ffff007224 */ /* 0x002fca00078e008f */
[----:B------:R1:W-:Y:S04]  /*20410*/  STL [R1+0x1410], R0 ;  /* 0x0014100001007387 */ /* 0x0003e80000100800 */
[----:B------:R-:W-:Y:S01]  /*20420*/  STL [R1+0x1424], R146 ;  /* 0x0014249201007387 */ /* 0x000fe20000100800 */
[----:B-1----:R-:W-:-:S05]  /*20430*/  MOV R0, R145 ;  /* 0x0000009100007202 */ /* 0x002fca0000000f00 */
        /* <DEDUP_REMOVED lines=8> */
[----:B-1----:R-:W-:-:S05]  /*204c0*/  IMAD.MOV.U32 R0, RZ, RZ, R151 ;  /* 0x000000ffff007224 */ /* 0x002fca00078e0097 */
[----:B------:R1:W-:Y:S02]  /*204d0*/  STL [R1+0x1430], R0 ;  /* 0x0014300001007387 */ /* 0x0003e40000100800 */
[----:B-1----:R-:W-:-:S05]  /*204e0*/  MOV R0, R15 ;  /* 0x0000000f00007202 */ /* 0x002fca0000000f00 */
[----:B------:R1:W-:Y:S04]  /*204f0*/  STL [R1+0x1438], R0 ;  /* 0x0014380001007387 */ /* 0x0003e80000100800 */
[----:B------:R-:W-:Y:S04]  /*20500*/  STL [R1+0xc4c], R6 ;  /* 0x000c4c0601007387 */ /* 0x000fe80000100800 */
[----:B------:R-:W-:Y:S04]  /*20510*/  STL [R1+0xc44], R7 ;  /* 0x000c440701007387 */ /* 0x000fe80000100800 */
[----:B------:R-:W-:Y:S04]  /*20520*/  STL [R1+0xc48], R2 ;  /* 0x000c480201007387 */ /* 0x000fe80000100800 */
[----:B------:R-:W2:Y:S04]  /*20530*/  LDL.LU.64 R130, [R1+0x600] ;  /* 0x0006000001827983 */ /* 0x000ea80000300a00 */
[----:B------:R-:W3:Y:S04]  /*20540*/  LDL.LU.64 R138, [R1+0x608] ;  /* 0x00060800018a7983 */ /* 0x000ee80000300a00 */
[----:B------:R-:W1:Y:S04]  /*20550*/  LDL.LU.64 R140, [R1+0x648] ;  /* 0x00064800018c7983 */ /* 0x000e680000300a00 */
[----:B------:R-:W4:Y:S04]  /*20560*/  LDL.LU.64 R132, [R1+0x610] ;  /* 0x0006100001847983 */ /* 0x000f280000300a00 */
[----:B------:R-:W4:Y:S01]  /*20570*/  LDL.LU.64 R134, [R1+0x618] ;  /* 0x0006180001867983 */ /* 0x000f220000300a00 */
[----:B------:R-:W-:Y:S01]  /*20580*/  MOV R15, R16 ;  /* 0x00000010000f7202 */ /* 0x000fe20000000f00 */
[----:B------:R-:W-:-:S02]  /*20590*/  IMAD.MOV.U32 R14, RZ, RZ, R17 ;  /* 0x000000ffff0e7224 */ /* 0x000fc400078e0011 */
[----:B------:R-:W-:Y:S01]  /*205a0*/  IMAD.MOV.U32 R17, RZ, RZ, R18 ;  /* 0x000000ffff117224 */ /* 0x000fe200078e0012 */
[----:B------:R-:W4:Y:S01]  /*205b0*/  LDL.LU.64 R142, [R1+0x620] ;  /* 0x00062000018e7983 */ /* 0x000f220000300a00 */
[----:B------:R-:W-:Y:S01]  /*205c0*/  IMAD.MOV.U32 R16, RZ, RZ, R19 ;  /* 0x000000ffff107224 */ /* 0x000fe200078e0013 */
[----:B------:R-:W-:Y:S01]  /*205d0*/  MOV R19, R20 ;  /* 0x0000001400137202 */ /* 0x000fe20000000f00 */
[----:B------:R-:W-:Y:S01]  /*205e0*/  IMAD.MOV.U32 R18, RZ, RZ, R21 ;  /* 0x000000ffff127224 */ /* 0x000fe200078e0015 */
[----:B------:R-:W4:Y:S01]  /*205f0*/  LDL.LU.64 R144, [R1+0x628] ;  /* 0x0006280001907983 */ /* 0x000f220000300a00 */
[----:B------:R-:W-:Y:S02]  /*20600*/  IMAD.MOV.U32 R21, RZ, RZ, R22 ;  /* 0x000000ffff157224 */ /* 0x000fe400078e0016 */
[----:B------:R-:W-:Y:S01]  /*20610*/  IMAD.MOV.U32 R20, RZ, RZ, R23 ;  /* 0x000000ffff147224 */ /* 0x000fe200078e0017 */
[----:B------:R-:W-:Y:S01]  /*20620*/  MOV R23, R152 ;  /* 0x0000009800177202 */ /* 0x000fe20000000f00 */
[----:B------:R-:W-:Y:S01]  /*20630*/  IMAD.MOV.U32 R22, RZ, RZ, R153 ;  /* 0x000000ffff167224 */ /* 0x000fe200078e0099 */
[----:B------:R-:W4:Y:S01]  /*20640*/  LDL.LU.64 R146, [R1+0x630] ;  /* 0x0006300001927983 */ /* 0x000f220000300a00 */
[----:B------:R-:W-:-:S02]  /*20650*/  IMAD.MOV.U32 R153, RZ, RZ, R154 ;  /* 0x000000ffff997224 */ /* 0x000fc400078e009a */
        /* <DEDUP_REMOVED lines=17> */
[----:B------:R-:W-:Y:S02]  /*20770*/  IMAD.MOV.U32 R166, RZ, RZ, R169 ;  /* 0x000000ffffa67224 */ /* 0x000fe400078e00a9 */
[----:B------:R-:W-:-:S02]  /*20780*/  IMAD.MOV.U32 R169, RZ, RZ, R170 ;  /* 0x000000ffffa97224 */ /* 0x000fc400078e00aa */
[----:B------:R-:W-:Y:S01]  /*20790*/  IMAD.MOV.U32 R168, RZ, RZ, R171 ;  /* 0x000000ffffa87224 */ /* 0x000fe200078e00ab */
[----:B------:R-:W-:Y:S01]  /*207a0*/  MOV R171, R172 ;  /* 0x000000ac00ab7202 */ /* 0x000fe20000000f00 */
[----:B------:R-:W-:Y:S02]  /*207b0*/  IMAD.MOV.U32 R170, RZ, RZ, R173 ;  /* 0x000000ffffaa7224 */ /* 0x000fe400078e00ad */
        /* <DEDUP_REMOVED lines=47> */
[----:B------:R-:W-:Y:S01]  /*20ab0*/  IMAD.MOV.U32 R218, RZ, RZ, R221 ;  /* 0x000000ffffda7224 */ /* 0x000fe200078e00dd */
[----:B------:R-:W-:Y:S01]  /*20ac0*/  MOV R220, R223 ;  /* 0x000000df00dc7202 */ /* 0x000fe20000000f00 */
[----:B------:R-:W-:Y:S02]  /*20ad0*/  IMAD.MOV.U32 R221, RZ, RZ, R222 ;  /* 0x000000ffffdd7224 */ /* 0x000fe400078e00de */
[----:B------:R-:W-:Y:S02]  /*20ae0*/  IMAD.MOV.U32 R223, RZ, RZ, R224 ;  /* 0x000000ffffdf7224 */ /* 0x000fe400078e00e0 */
[----:B------:R-:W-:Y:S01]  /*20af0*/  IMAD.MOV.U32 R222, RZ, RZ, R225 ;  /* 0x000000ffffde7224 */ /* 0x000fe200078e00e1 */
[----:B------:R-:W-:Y:S01]  /*20b00*/  MOV R225, R226 ;  /* 0x000000e200e17202 */ /* 0x000fe20000000f00 */
[----:B------:R-:W-:Y:S01]  /*20b10*/  IMAD.MOV.U32 R224, RZ, RZ, R227 ;  /* 0x000000ffffe07224 */ /* 0x000fe200078e00e3 */
[----:B------:R-:W-:Y:S01]  /*20b20*/  MOV R226, R229 ;  /* 0x000000e500e27202 */ /* 0x000fe20000000f00 */
[----:B------:R-:W-:-:S02]  /*20b30*/  IMAD.MOV.U32 R227, RZ, RZ, R228 ;  /* 0x000000ffffe37224 */ /* 0x000fc400078e00e4 */
[----:B------:R-:W-:Y:S02]  /*20b40*/  IMAD.MOV.U32 R229, RZ, RZ, R230 ;  /* 0x000000ffffe57224 */ /* 0x000fe400078e00e6 */
        /* <DEDUP_REMOVED lines=20> */
[----:B------:R-:W-:-:S02]  /*20c90*/  IMAD.MOV.U32 R248, RZ, RZ, R251 ;  /* 0x000000fffff87224 */ /* 0x000fc400078e00fb */
[----:B--2---:R-:W-:Y:S01]  /*20ca0*/  IMAD.MOV.U32 R251, RZ, RZ, R130 ;  /* 0x000000fffffb7224 */ /* 0x004fe200078e0082 */
[----:B------:R-:W-:Y:S02]  /*20cb0*/  MOV R250, R131 ;  /* 0x0000008300fa7202 */ /* 0x000fe40000000f00 */
[----:B------:R-:W2:Y:S01]  /*20cc0*/  LDL.LU.64 R130, [R1+0x650] ;  /* 0x0006500001827983 */ /* 0x000ea20000300a00 */
[----:B---3--:R-:W-:-:S03]  /*20cd0*/  IMAD.MOV.U32 R252, RZ, RZ, R139 ;  /* 0x000000fffffc7224 */ /* 0x008fc600078e008b */
[----:B------:R3:W-:Y:S01]  /*20ce0*/  STL [R1+0x600], R138 ;  /* 0x0006008a01007387 */ /* 0x0007e20000100800 */
[----:B-1----:R-:W-:-:S03]  /*20cf0*/  IMAD.MOV.U32 R0, RZ, RZ, R141 ;  /* 0x000000ffff007224 */ /* 0x002fc600078e008d */
[----:B---3--:R-:W3:Y:S04]  /*20d00*/  LDL.LU.64 R138, [R1+0x658] ;  /* 0x00065800018a7983 */ /* 0x008ee80000300a00 */
[----:B------:R1:W-:Y:S04]  /*20d10*/  STL [R1+0x608], R140 ;  /* 0x0006088c01007387 */ /* 0x0003e80000100800 */
[----:B-1----:R-:W3:Y:S04]  /*20d20*/  LDL.LU.64 R140, [R1+0x660] ;  /* 0x00066000018c7983 */ /* 0x002ee80000300a00 */
        /* <DEDUP_REMOVED lines=41> */
[----:B------:R1:W-:Y:S02]  /*20fc0*/  STL [R1+0x660], R140 ;  /* 0x0006608c01007387 */ /* 0x0003e40000100800 */
[----:B-1----:R-:W-:-:S02]  /*20fd0*/  IMAD.MOV.U32 R0, RZ, RZ, R141 ;  /* 0x000000ffff007224 */ /* 0x002fc400078e008d */
        /* <DEDUP_REMOVED lines=42> */
[----:B------:R1:W-:Y:S02]  /*21280*/  STL [R1+0x6b8], R140 ;  /* 0x0006b88c01007387 */ /* 0x0003e40000100800 */
[----:B-1----:R-:W-:-:S02]  /*21290*/  MOV R0, R141 ;  /* 0x0000008d00007202 */ /* 0x002fc40000000f00 */
[----:B------:R-:W3:Y:S04]  /*212a0*/  LDL.LU.64 R140, [R1+0x710] ;  /* 0x00071000018c7983 */ /* 0x000ee80000300a00 */
        /* <DEDUP_REMOVED lines=41> */
[----:B------:R1:W-:Y:S02]  /*21540*/  STL [R1+0x710], R140 ;  /* 0x0007108c01007387 */ /* 0x0003e40000100800 */
[----:B-1----:R-:W-:-:S02]  /*21550*/  IMAD.MOV.U32 R0, RZ, RZ, R141 ;  /* 0x000000ffff007224 */ /* 0x002fc400078e008d */
[----:B------:R-:W3:Y:S04]  /*21560*/  LDL.LU.64 R140, [R1+0x768] ;  /* 0x00076800018c7983 */ /* 0x000ee80000300a00 */
        /* <DEDUP_REMOVED lines=401> */
[----:B------:R-:W-:Y:S04]  /*22e80*/  STL [R1+0xa38], R134 ;  /* 0x000a388601007387 */ /* 0x000fe80000100800 */
        /* <DEDUP_REMOVED lines=21> */
[----:B-1----:R-:W-:-:S05]  /*22fe0*/  MOV R0, R137 ;  /* 0x0000008900007202 */ /* 0x002fca0000000f00 */
[----:B------:R1:W-:Y:S02]  /*22ff0*/  STL [R1+0xa5c], R0 ;  /* 0x000a5c0001007387 */ /* 0x0003e40000100800 */
[----:B-1----:R-:W-:Y:S02]  /*23000*/  IMAD.MOV.U32 R0, RZ, RZ, R151 ;  /* 0x000000ffff007224 */ /* 0x002fe400078e0097 */
[----:B------:R1:W-:Y:S04]  /*23010*/  STL [R1+0xa68], R150 ;  /* 0x000a689601007387 */ /* 0x0003e80000100800 */
[----:B-1----:R-:W4:Y:S04]  /*23020*/  LDL.LU.64 R150, [R1+0xac0] ;  /* 0x000ac00001967983 */ /* 0x002f280000300a00 */
[----:B------:R1:W-:Y:S04]  /*23030*/  STL [R1+0xa64], R0 ;  /* 0x000a640001007387 */ /* 0x0003e80000100800 */
[----:B--2---:R2:W-:Y:S04]  /*23040*/  STL [R1+0xa70], R130 ;  /* 0x000a708201007387 */ /* 0x0045e80000100800 */
[----:B------:R-:W4:Y:S01]  /*23050*/  LDL.LU.64 R136, [R1+0x14a8] ;  /* 0x0014a80001887983 */ /* 0x000f220000300a00 */
[----:B-1----:R-:W-:-:S03]  /*23060*/  IMAD.MOV.U32 R0, RZ, RZ, R131 ;  /* 0x000000ffff007224 */ /* 0x002fc600078e0083 */
[----:B---3--:R-:W-:Y:S04]  /*23070*/  STL [R1+0xa78], R138 ;  /* 0x000a788a01007387 */ /* 0x008fe80000100800 */
[----:B------:R1:W-:Y:S04]  /*23080*/  STL [R1+0xa6c], R0 ;  /* 0x000a6c0001007387 */ /* 0x0003e80000100800 */
[----:B--2---:R-:W2:Y:S01]  /*23090*/  LDL.LU.64 R130, [R1+0x1468] ;  /* 0x0014680001827983 */ /* 0x004ea20000300a00 */
[----:B-1----:R-:W-:-:S03]  /*230a0*/  MOV R0, R139 ;  /* 0x0000008b00007202 */ /* 0x002fc60000000f00 */
[----:B------:R-:W-:Y:S04]  /*230b0*/  STL [R1+0xa80], R140 ;  /* 0x000a808c01007387 */ /* 0x000fe80000100800 */
[----:B------:R1:W-:Y:S04]  /*230c0*/  STL [R1+0xa74], R0 ;  /* 0x000a740001007387 */ /* 0x0003e80000100800 */
[----:B------:R-:W3:Y:S01]  /*230d0*/  LDL.LU.64 R138, [R1+0xb98] ;  /* 0x000b9800018a7983 */ /* 0x000ee20000300a00 */
[----:B-1----:R-:W-:-:S03]  /*230e0*/  IMAD.MOV.U32 R0, RZ, RZ, R141 ;  /* 0x000000ffff007224 */ /* 0x002fc600078e008d */
[----:B----4-:R-:W-:Y:S04]  /*230f0*/  STL [R1+0xa88], R132 ;  /* 0x000a888401007387 */ /* 0x010fe80000100800 */
        /* <DEDUP_REMOVED lines=34> */
[----:B--2---:R-:W-:Y:S04]  /*23320*/  STL [R1+0xad0], R130 ;  /* 0x000ad08201007387 */ /* 0x004fe80000100800 */
[----:B------:R1:W-:Y:S04]  /*23330*/  STL [R1+0xac4], R0 ;  /* 0x000ac40001007387 */ /* 0x0003e80000100800 */
[----:B------:R-:W2:Y:S01]  /*23340*/  LDL.LU.64 R136, [R1+0xb20] ;  /* 0x000b200001887983 */ /* 0x000ea20000300a00 */
[----:B-1----:R-:W-:-:S03]  /*23350*/  IMAD.MOV.U32 R0, RZ, RZ, R131 ;  /* 0x000000ffff007224 */ /* 0x002fc600078e0083 */
[----:B---3--:R-:W-:Y:S04]  /*23360*/  STL [R1+0xad8], R138 ;  /* 0x000ad88a01007387 */ /* 0x008fe80000100800 */
[----:B------:R1:W-:Y:S04]  /*23370*/  STL [R1+0xacc], R0 ;  /* 0x000acc0001007387 */ /* 0x0003e80000100800 */
[----:B------:R-:W3:Y:S01]  /*23380*/  LDL.LU.64 R126, [R1+0xb28] ;  /* 0x000b2800017e7983 */ /* 0x000ee20000300a00 */
[----:B-1----:R-:W-:-:S03]  /*23390*/  MOV R0, R139 ;  /* 0x0000008b00007202 */ /* 0x002fc60000000f00 */
[----:B----4-:R-:W-:Y:S04]  /*233a0*/  STL [R1+0xae0], R140 ;  /* 0x000ae08c01007387 */ /* 0x010fe80000100800 */
[----:B------:R1:W-:Y:S04]  /*233b0*/  STL [R1+0xad4], R0 ;  /* 0x000ad40001007387 */ /* 0x0003e80000100800 */
[----:B------:R-:W4:Y:S01]  /*233c0*/  LDL.LU.64 R138, [R1+0xb30] ;  /* 0x000b3000018a7983 */ /* 0x000f220000300a00 */
[----:B-1----:R-:W-:-:S03]  /*233d0*/  IMAD.MOV.U32 R0, RZ, RZ, R141 ;  /* 0x000000ffff007224 */ /* 0x002fc600078e008d */
[----:B------:R-:W-:Y:S04]  /*233e0*/  STL [R1+0xae8], R132 ;  /* 0x000ae88401007387 */ /* 0x000fe80000100800 */
[----:B------:R1:W-:Y:S04]  /*233f0*/  STL [R1+0xadc], R0 ;  /* 0x000adc0001007387 */ /* 0x0003e80000100800 */
[----:B------:R-:W4:Y:S04]  /*23400*/  LDL.LU.64 R140, [R1+0xb38] ;  /* 0x000b3800018c7983 */ /* 0x000f280000300a00 */
[----:B------:R-:W4:Y:S01]  /*23410*/  LDL.LU.64 R128, [R1+0xb40] ;  /* 0x000b400001807983 */ /* 0x000f220000300a00 */
[----:B-1----:R-:W-:-:S05]  /*23420*/  IMAD.MOV.U32 R0, RZ, RZ, R133 ;  /* 0x000000ffff007224 */ /* 0x002fca00078e0085 */
[----:B------:R1:W-:Y:S04]  /*23430*/  STL [R1+0xae4], R0 ;  /* 0x000ae40001007387 */ /* 0x0003e80000100800 */
[----:B------:R1:W-:Y:S02]  /*23440*/  STL [R1+0xaf0], R142 ;  /* 0x000af08e01007387 */ /* 0x0003e40000100800 */
[----:B-1----:R-:W-:Y:S02]  /*23450*/  MOV R0, R143 ;  /* 0x0000008f00007202 */ /* 0x002fe40000000f00 */
[----:B------:R-:W4:Y:S04]  /*23460*/  LDL.LU.64 R142, [R1+0x14d0] ;  /* 0x0014d000018e7983 */ /* 0x000f280000300a00 */
[----:B------:R1:W-:Y:S04]  /*23470*/  STL [R1+0xaec], R0 ;  /* 0x000aec0001007387 */ /* 0x0003e80000100800 */
[----:B------:R1:W-:Y:S02]  /*23480*/  STL [R1+0xaf8], R144 ;  /* 0x000af89001007387 */ /* 0x0003e40000100800 */
[----:B-1----:R-:W-:-:S02]  /*23490*/  IMAD.MOV.U32 R0, RZ, RZ, R145 ;  /* 0x000000ffff007224 */ /* 0x002fc400078e0091 */
[----:B------:R-:W4:Y:S04]  /*234a0*/  LDL.LU.64 R144, [R1+0x14a0] ;  /* 0x0014a00001907983 */ /* 0x000f280000300a00 */
        /* <DEDUP_REMOVED lines=18> */
[----:B--2---:R2:W-:Y:S01]  /*235d0*/  STL [R1+0xb20], R136 ;  /* 0x000b208801007387 */ /* 0x0045e20000100800 */
[----:B-1----:R-:W-:-:S03]  /*235e0*/  MOV R0, R137 ;  /* 0x0000008900007202 */ /* 0x002fc60000000f00 */
[----:B------:R-:W4:Y:S04]  /*235f0*/  LDL.LU.64 R134, [R1+0xb80] ;  /* 0x000b800001867983 */ /* 0x000f280000300a00 */
[----:B------:R1:W-:Y:S04]  /*23600*/  STL [R1+0xb1c], R0 ;  /* 0x000b1c0001007387 */ /* 0x0003e80000100800 */
[----:B---3--:R-:W-:Y:S04]  /*23610*/  STL [R1+0xb28], R126 ;  /* 0x000b287e01007387 */ /* 0x008fe80000100800 */
[----:B--2---:R-:W2:Y:S01]  /*23620*/  LDL.LU.64 R136, [R1+0x14e0] ;  /* 0x0014e00001887983 */ /* 0x004ea20000300a00 */
[----:B-1----:R-:W-:-:S03]  /*23630*/  IMAD.MOV.U32 R0, RZ, RZ, R127 ;  /* 0x000000ffff007224 */ /* 0x002fc600078e007f */
[----:B----4-:R-:W-:Y:S04]  /*23640*/  STL [R1+0xb30], R138 ;  /* 0x000b308a01007387 */ /* 0x010fe80000100800 */
[----:B------:R1:W-:Y:S02]  /*23650*/  STL [R1+0xb24], R0 ;  /* 0x000b240001007387 */ /* 0x0003e40000100800 */
[----:B-1----:R-:W-:Y:S02]  /*23660*/  IMAD.MOV.U32 R0, RZ, RZ, R139 ;  /* 0x000000ffff007224 */ /* 0x002fe400078e008b */
[----:B------:R-:W3:Y:S04]  /*23670*/  LDL.LU.64 R138, [R1+0x14b8] ;  /* 0x0014b800018a7983 */ /* 0x000ee80000300a00 */
[----:B------:R1:W-:Y:S04]  /*23680*/  STL [R1+0xb2c], R0 ;  /* 0x000b2c0001007387 */ /* 0x0003e80000100800 */
[----:B------:R4:W-:Y:S01]  /*23690*/  STL [R1+0xb38], R140 ;  /* 0x000b388c01007387 */ /* 0x0009e20000100800 */
[----:B-1----:R-:W-:-:S03]  /*236a0*/  MOV R0, R141 ;  /* 0x0000008d00007202 */ /* 0x002fc60000000f00 */
[----:B------:R-:W-:Y:S04]  /*236b0*/  STL [R1+0xb40], R128 ;  /* 0x000b408001007387 */ /* 0x000fe80000100800 */
[----:B------:R1:W-:Y:S04]  /*236c0*/  STL [R1+0xb34], R0 ;  /* 0x000b340001007387 */ /* 0x0003e80000100800 */
[----:B----4-:R-:W4:Y:S01]  /*236d0*/  LDL.LU.64 R140, [R1+0x1480] ;  /* 0x00148000018c7983 */ /* 0x010f220000300a00 */
        /* <DEDUP_REMOVED lines=29> */
[----:B-1----:R-:W-:-:S03]  /*238b0*/  MOV R0, R135 ;  /* 0x0000008700007202 */ /* 0x002fc60000000f00 */
[----:B--2---:R-:W-:Y:S04]  /*238c0*/  STL [R1+0xb88], R136 ;  /* 0x000b888801007387 */ /* 0x004fe80000100800 */
[----:B------:R1:W-:Y:S04]  /*238d0*/  STL [R1+0xb7c], R0 ;  /* 0x000b7c0001007387 */ /* 0x0003e80000100800 */
[----:B------:R-:W2:Y:S04]  /*238e0*/  LDL.LU.64 R120, [R1+0x14e8] ;  /* 0x0014e80001787983 */ /* 0x000ea80000300a00 */
[----:B------:R-:W2:Y:S01]  /*238f0*/  LDL.LU.64 R122, [R1+0x14c8] ;  /* 0x0014c800017a7983 */ /* 0x000ea20000300a00 */
[----:B-1----:R-:W-:-:S05]  /*23900*/  IMAD.MOV.U32 R0, RZ, RZ, R137 ;  /* 0x000000ffff007224 */ /* 0x002fca00078e0089 */
[----:B------:R1:W-:Y:S04]  /*23910*/  STL [R1+0xb84], R0 ;  /* 0x000b840001007387 */ /* 0x0003e80000100800 */
[----:B---3--:R-:W-:Y:S04]  /*23920*/  STL [R1+0xb90], R138 ;  /* 0x000b908a01007387 */ /* 0x008fe80000100800 */
[----:B------:R-:W3:Y:S01]  /*23930*/  LDL.LU.64 R124, [R1+0x1498] ;  /* 0x00149800017c7983 */ /* 0x000ee20000300a00 */
[----:B-1----:R-:W-:-:S03]  /*23940*/  IMAD.MOV.U32 R0, RZ, RZ, R139 ;  /* 0x000000ffff007224 */ /* 0x002fc600078e008b */
[----:B------:R-:W3:Y:S04]  /*23950*/  LDL.LU.64 R126, [R1+0x1450] ;  /* 0x00145000017e7983 */ /* 0x000ee80000300a00 */
[----:B------:R1:W-:Y:S04]  /*23960*/  STL [R1+0xb8c], R0 ;  /* 0x000b8c0001007387 */ /* 0x0003e80000100800 */
[----:B----4-:R-:W-:Y:S04]  /*23970*/  STL [R1+0xb98], R140 ;  /* 0x000b988c01007387 */ /* 0x010fe80000100800 */
[----:B------:R-:W4:Y:S01]  /*23980*/  LDL.LU.64 R128, [R1+0xbe8] ;  /* 0x000be80001807983 */ /* 0x000f220000300a00 */
[----:B-1----:R-:W-:-:S03]  /*23990*/  MOV R0, R141 ;  /* 0x0000008d00007202 */ /* 0x002fc60000000f00 */
[----:B------:R-:W4:Y:S04]  /*239a0*/  LDL.LU.64 R130, [R1+0xbf0] ;  /* 0x000bf00001827983 */ /* 0x000f280000300a00 */
        /* <DEDUP_REMOVED lines=13> */
[----:B-1----:R-:W-:-:S03]  /*23a80*/  MOV R0, R147 ;  /* 0x0000009300007202 */ /* 0x002fc60000000f00 */
        /* <DEDUP_REMOVED lines=12> */
[----:B--2---:R-:W-:Y:S02]  /*23b50*/  MOV R0, R121 ;  /* 0x0000007900007202 */ /* 0x004fe40000000f00 */
[----:B------:R-:W-:Y:S04]  /*23b60*/  STL [R1+0xbc8], R120 ;  /* 0x000bc87801007387 */ /* 0x000fe80000100800 */
[----:B------:R-:W-:Y:S04]  /*23b70*/  STL [R1+0xbd0], R122 ;  /* 0x000bd07a01007387 */ /* 0x000fe80000100800 */
[----:B------:R1:W-:Y:S02]  /*23b80*/  STL [R1+0xbc4], R0 ;  /* 0x000bc40001007387 */ /* 0x0003e40000100800 */
[----:B-1----:R-:W-:-:S02]  /*23b90*/  IMAD.MOV.U32 R0, RZ, RZ, R123 ;  /* 0x000000ffff007224 */ /* 0x002fc400078e007b */
[----:B---3--:R-:W-:Y:S04]  /*23ba0*/  STL [R1+0xbd8], R124 ;  /* 0x000bd87c01007387 */ /* 0x008fe80000100800 */
[----:B------:R1:W-:Y:S04]  /*23bb0*/  STL [R1+0xbcc], R0 ;  /* 0x000bcc0001007387 */ /* 0x0003e80000100800 */
[----:B------:R-:W-:Y:S01]  /*23bc0*/  STL [R1+0xbe0], R126 ;  /* 0x000be07e01007387 */ /* 0x000fe20000100800 */
[----:B-1----:R-:W-:-:S05]  /*23bd0*/  IMAD.MOV.U32 R0, RZ, RZ, R125 ;  /* 0x000000ffff007224 */ /* 0x002fca00078e007d */
[----:B------:R1:W-:Y:S04]  /*23be0*/  STL [R1+0xbd4], R0 ;  /* 0x000bd40001007387 */ /* 0x0003e80000100800 */
[----:B----4-:R-:W-:Y:S01]  /*23bf0*/  STL [R1+0xbe8], R128 ;  /* 0x000be88001007387 */ /* 0x010fe20000100800 */
        /* <DEDUP_REMOVED lines=28> */
[----:B------:R1:W-:Y:S02]  /*23dc0*/  STL [R1+0xc24], R0 ;  /* 0x000c240001007387 */ /* 0x0003e40000100800 */
[----:B-1----:R-:W-:Y:S01]  /*23dd0*/  IMAD.MOV.U32 R0, RZ, RZ, R147 ;  /* 0x000000ffff007224 */ /* 0x002fe200078e0093 */
[----:B------:R-:W-:Y:S01]  /*23de0*/  UMOV UR7, 0xffffffff ;  /* 0xffffffff00077882 */ /* 0x000fe20000000000 */
[----:B------:R-:W-:Y:S01]  /*23df0*/  UMOV UR6, URZ ;  /* 0x0000003f00067c82 */ /* 0x000fe20008000000 */
[----:B------:R-:W-:Y:S04]  /*23e00*/  STL [R1+0xc38], R148 ;  /* 0x000c389401007387 */ /* 0x000fe80000100800 */
[----:B------:R1:W-:Y:S04]  /*23e10*/  STL [R1+0xc2c], R0 ;  /* 0x000c2c0001007387 */ /* 0x0003e80000100800 */
[----:B------:R-:W-:Y:S01]  /*23e20*/  STL [R1+0xc40], R150 ;  /* 0x000c409601007387 */ /* 0x000fe20000100800 */
[----:B-1----:R-:W-:-:S05]  /*23e30*/  IMAD.MOV.U32 R0, RZ, RZ, R149 ;  /* 0x000000ffff007224 */ /* 0x002fca00078e0095 */
[----:B------:R1:W-:Y:S02]  /*23e40*/  STL [R1+0xc34], R0 ;  /* 0x000c340001007387 */ /* 0x0003e40000100800 */
[----:B-1----:R-:W-:-:S05]  /*23e50*/  MOV R0, R151 ;  /* 0x0000009700007202 */ /* 0x002fca0000000f00 */
[----:B------:R1:W-:Y:S04]  /*23e60*/  STL [R1+0xc3c], R0 ;  /* 0x000c3c0001007387 */ /* 0x0003e80000100800 */
[----:B------:R-:W-:Y:S01]  /*23e70*/  STL [R1+0x400], RZ ;  /* 0x000400ff01007387 */ /* 0x000fe20000100800 */
[----:B-1----:R-:W-:-:S03]  /*23e80*/  IMAD.U32 R0, RZ, RZ, UR7 ;  /* 0x00000007ff007e24 */ /* 0x002fc6000f8e00ff */
[----:B------:R-:W-:Y:S04]  /*23e90*/  STL [R1+0x404], RZ ;  /* 0x000404ff01007387 */ /* 0x000fe80000100800 */
[----:B------:R1:W-:Y:S04]  /*23ea0*/  STL [R1+0x1444], R0 ;  /* 0x0014440001007387 */ /* 0x0003e80000100800 */
[----:B------:R-:W-:Y:S01]  /*23eb0*/  STL [R1+0x408], RZ ;  /* 0x000408ff01007387 */ /* 0x000fe20000100800 */
[----:B-1----:R-:W-:-:S05]  /*23ec0*/  IMAD.U32 R0, RZ, RZ, UR6 ;  /* 0x00000006ff007e24 */ /* 0x002fca000f8e00ff */
[----:B------:R1:W-:Y:S04]  /*23ed0*/  STL [R1+0x1440], R0 ;  /* 0x0014400001007387 */ /* 0x0003e80000100800 */
[----:B------:R-:W-:Y:S04]  /*23ee0*/  STL [R1+0x40c], RZ ;  /* 0x00040cff01007387 */ /* 0x000fe80000100800 */
        /* <DEDUP_REMOVED lines=252> */
[----:B------:R-:W-:Y:S04]  /*24eb0*/  STL [R1], RZ ;  /* 0x000000ff01007387 */ /* 0x000fe80000100800 */
        /* <DEDUP_REMOVED lines=104> */
[----:B------:R-:W-:Y:S01]  /*25540*/  STL [R1+0x1a4], RZ ;  /* 0x0001a4ff01007387 */ /* 0x000fe20000100800 */
[----:B------:R-:W-:-:S03]  /*25550*/  USHF.R.S32.HI UR5, URZ, 0x1f, UR4 ;  /* 0x0000001f3f057899 */ /* 0x000fc60008011404 */
[----:B------:R-:W-:Y:S04]  /*25560*/  STL [R1+0x1a8], RZ ;  /* 0x0001a8ff01007387 */ /* 0x000fe80000100800 */
[----:B------:R-:W-:Y:S04]  /*25570*/  STL [R1+0x1ac], RZ ;  /* 0x0001acff01007387 */ /* 0x000fe80000100800 */
[----:B------:R-:W-:Y:S04]  /*25580*/  STL [R1+0x1b0], RZ ;  /* 0x0001b0ff01007387 */ /* 0x000fe80000100800 */
[----:B------:R-:W-:Y:S01]  /*25590*/  STL [R1+0x1b4], RZ ;  /* 0x0001b4ff01007387 */ /* 0x000fe20000100800 */
[----:B------:R-:W-:-:S03]  /*255a0*/  ULEA.HI UR5, UR5, UR4, URZ, 0x7 ;  /* 0x0000000405057291 */ /* 0x000fc6000f8f383f */
        /* <DEDUP_REMOVED lines=8> */
[----:B------:R-:W-:Y:S04]  /*25630*/  STL [R1+0x1d4], RZ ;  /* 0x0001d4ff01007387 */ /* 0x000fe80000100800 */
[----:B------:R-:W-:Y:S04]  /*25640*/  STL [R1+0x1d8], RZ ;  /* 0x0001d8ff01007387 */ /* 0x000fe80000100800 */
[----:B------:R-:W-:Y:S01]  /*25650*/  STL [R1+0x1dc], RZ ;  /* 0x0001dcff01007387 */ /* 0x000fe20000100800 */
[----:B------:R-:W-:-:S03]  /*25660*/  IMAD.U32 R6, RZ, RZ, UR6 ;  /* 0x00000006ff067e24 */ /* 0x000fc6000f8e00ff */
[----:B------:R-:W-:Y:S01]  /*25670*/  STL [R1+0x1e0], RZ ;  /* 0x0001e0ff01007387 */ /* 0x000fe20000100800 */
[----:B------:R-:W-:-:S03]  /*25680*/  UIADD3 UR4, UR6, -0x1, URZ ;  /* 0xffffffff06047890 */ /* 0x000fc6000fffe03f */
[----:B------:R-:W-:Y:S01]  /*25690*/  STL [R1+0x1e4], RZ ;  /* 0x0001e4ff01007387 */ /* 0x000fe20000100800 */
[----:B------:R-:W-:-:S03]  /*256a0*/  IMAD.SHL.U32 R4, R11, 0x80, RZ ;  /* 0x000000800b047824 */ /* 0x000fc600078e00ff */
[----:B------:R-:W-:Y:S01]  /*256b0*/  STL [R1+0x1e8], RZ ;  /* 0x0001e8ff01007387 */ /* 0x000fe20000100800 */
[----:B------:R-:W-:-:S03]  /*256c0*/  IMAD.SHL.U32 R10, R10, 0x80, RZ ;  /* 0x000000800a0a7824 */ /* 0x000fc600078e00ff */
[----:B------:R-:W-:Y:S04]  /*256d0*/  STL [R1+0x1ec], RZ ;  /* 0x0001ecff01007387 */ /* 0x000fe80000100800 */
[----:B------:R-:W-:Y:S04]  /*256e0*/  STL [R1+0x1f0], RZ ;  /* 0x0001f0ff01007387 */ /* 0x000fe80000100800 */
[----:B------:R-:W-:Y:S01]  /*256f0*/  STL [R1+0x1f4], RZ ;  /* 0x0001f4ff01007387 */ /* 0x000fe20000100800 */
[----:B------:R-:W-:-:S03]  /*25700*/  IMAD.MOV.U32 R7, RZ, RZ, R3 ;  /* 0x000000ffff077224 */ /* 0x000fc600078e0003 */
[----:B------:R-:W-:Y:S01]  /*25710*/  STL [R1+0x1f8], RZ ;  /* 0x0001f8ff01007387 */ /* 0x000fe20000100800 */
[----:B------:R-:W-:-:S03]  /*25720*/  SHF.R.S32.HI R3, RZ, 0x1f, R4 ;  /* 0x0000001fff037819 */ /* 0x000fc60000011404 */
[----:B------:R-:W-:Y:S01]  /*25730*/  STL [R1+0x1fc], RZ ;  /* 0x0001fcff01007387 */ /* 0x000fe20000100800 */
[----:B-1----:R-:W-:-:S03]  /*25740*/  SHF.R.S32.HI R0, RZ, 0x1f, R10 ;  /* 0x0000001fff007819 */ /* 0x002fc6000001140a */
[----:B------:R1:W-:Y:S01]  /*25750*/  STL [R1+0x1450], R6 ;  /* 0x0014500601007387 */ /* 0x0003e20000100800 */
[----:B------:R-:W-:Y:S02]  /*25760*/  SHF.L.U64.HI R3, R4, 0x2, R3 ;  /* 0x0000000204037819 */ /* 0x000fe40000010203 */
[----:B------:R-:W-:Y:S02]  /*25770*/  CS2R R24, SRZ ;  /* 0x0000000000187805 */ /* 0x000fe4000001ff00 */
[----:B------:R-:W-:Y:S02]  /*25780*/  CS2R R26, SRZ ;  /* 0x00000000001a7805 */ /* 0x000fe4000001ff00 */
[----:B------:R-:W-:Y:S02]  /*25790*/  CS2R R28, SRZ ;  /* 0x00000000001c7805 */ /* 0x000fe4000001ff00 */
[----:B-1----:R-:W-:Y:S01]  /*257a0*/  MOV R6, UR4 ;  /* 0x0000000400067c02 */ /* 0x002fe20008000f00 */
[----:B------:R-:W-:Y:S01]  /*257b0*/  UMOV UR4, URZ ;  /* 0x0000003f00047c82 */ /* 0x000fe20008000000 */
[----:B------:R-:W-:-:S02]  /*257c0*/  CS2R R30, SRZ ;  /* 0x00000000001e7805 */ /* 0x000fc4000001ff00 */
[----:B------:R-:W-:Y:S02]  /*257d0*/  CS2R R32, SRZ ;  /* 0x0000000000207805 */ /* 0x000fe4000001ff00 */
[----:B------:R-:W-:Y:S01]  /*257e0*/  CS2R R34, SRZ ;  /* 0x0000000000227805 */ /* 0x000fe2000001ff00 */
[----:B------:R1:W-:Y:S01]  /*257f0*/  STL [R1+0x144c], R6 ;  /* 0x00144c0601007387 */ /* 0x0003e20000100800 */
        /* <DEDUP_REMOVED lines=13> */
[----:B------:R-:W-:Y:S01]  /*258d0*/  SHF.L.U64.HI R0, R10, 0x2, R0 ;  /* 0x000000020a007819 */ /* 0x000fe20000010200 */
[----:B------:R-:W-:Y:S01]  /*258e0*/  IMAD.SHL.U32 R4, R4, 0x4, RZ ;  /* 0x0000000404047824 */ /* 0x000fe200078e00ff */
[----:B------:R-:W-:Y:S02]  /*258f0*/  SHF.L.U32 R2, R10, 0x2, RZ ;  /* 0x000000020a027819 */ /* 0x000fe400000006ff */
        /* <DEDUP_REMOVED lines=44> */
[----:B------:R-:W-:Y:S01]  /*25bc0*/  CS2R R150, SRZ ;  /* 0x0000000000967805 */ /* 0x000fe2000001ff00 */
[----:B-1----:R-:W-:-:S07]  /*25bd0*/  IMAD.U32 R6, RZ, RZ, UR4 ;  /* 0x00000004ff067e24 */ /* 0x002fce000f8e00ff */
.L_x_1:
[----:B------:R-:W2:Y:S01]  /*25be0*/  LDL.LU R11, [R1+0x1444] ;  /* 0x00144400010b7983 */ /* 0x000ea20000300800 */
[----:B------:R-:W-:-:S04]  /*25bf0*/  DEPBAR.LE SB0, 0x0 ;  /* 0x000080000000791a */ /* 0x000fc80000000000 */
[----:B------:R-:W3:Y:S04]  /*25c00*/  LDL R10, [R1+0x1448] ;  /* 0x00144800010a7983 */ /* 0x000ee80000100800 */
[----:B------:R-:W-:Y:S04]  /*25c10*/  STL.64 [R1+0x1738], R234 ;  /* 0x001738ea01007387 */ /* 0x000fe80000100a00 */
        /* <DEDUP_REMOVED lines=41> */
[----:B-----5:R-:W-:Y:S04]  /*25eb0*/  STL.64 [R1+0x15e8], R150 ;  /* 0x0015e89601007387 */ /* 0x020fe80000100a00 */
        /* <DEDUP_REMOVED lines=20> */
[----:B------:R1:W-:Y:S04]  /*26000*/  STL.64 [R1+0x1540], R108 ;  /* 0x0015406c01007387 */ /* 0x0003e80000100a00 */
[----:B-1----:R-:W4:Y:S04]  /*26010*/  LDL.LU.64 R108, [R1+0x400] ;  /* 0x00040000016c7983 */ /* 0x002f280000300a00 */
        /* <DEDUP_REMOVED lines=62> */
[----:B------:R-:W4:Y:S01]  /*26400*/  LDL.LU.64 R234, [R1+0x5f8] ;  /* 0x0005f80001ea7983 */ /* 0x000f220000300a00 */
[----:B--2---:R-:W-:Y:S01]  /*26410*/  R2UR UR4, R11 ;  /* 0x000000000b0472ca */ /* 0x004fe200000e0000 */
[----:B------:R-:W-:Y:S01]  /*26420*/  UMOV UR7, 0x40000040 ;  /* 0x4000004000077882 */ /* 0x000fe20000000000 */
[----:B---3--:R-:W-:Y:S01]  /*26430*/  R2UR UR28, R10 ;  /* 0x000000000a1c72ca */ /* 0x008fe200000e0000 */
[----:B------:R-:W-:Y:S06]  /*26440*/  BAR.SYNC.DEFER_BLOCKING 0x0 ;  /* 0x0000000000007b1d */ /* 0x000fec0000010000 */
[----:B------:R-:W-:Y:S04]  /*26450*/  STL [R1+0x1538], R236 ;  /* 0x001538ec01007387 */ /* 0x000fe80000100800 */
[----:B------:R-:W-:Y:S01]  /*26460*/  UIADD3 UR4, UR4, 0x1, URZ ;  /* 0x0000000104047890 */ /* 0x000fe2000fffe03f */
[----:B------:R-:W-:Y:S03]  /*26470*/  STL [R1+0x1534], R252 ;  /* 0x001534fc01007387 */ /* 0x000fe60000100800 */
[----:B------:R-:W-:Y:S01]  /*26480*/  UISETP.GT.AND UP0, UPT, UR4, 0x1, UPT ;  /* 0x000000010400788c */ /* 0x000fe2000bf04270 */
[----:B-----5:R-:W-:Y:S03]  /*26490*/  STL [R1+0x151c], R9 ;  /* 0x00151c0901007387 */ /* 0x020fe60000100800 */
[----:B------:R-:W-:Y:S01]  /*264a0*/  USEL UR5, UR4, URZ, !UP0 ;  /* 0x0000003f04057287 */ /* 0x000fe2000c000000 */
[----:B------:R-:W-:Y:S03]  /*264b0*/  STL [R1+0x1518], R8 ;  /* 0x0015180801007387 */ /* 0x000fe60000100800 */
[----:B------:R-:W-:Y:S01]  /*264c0*/  ULEA UR4, UR5, UR28, 0x11 ;  /* 0x0000001c05047291 */ /* 0x000fe2000f8e883f */
[----:B------:R1:W-:Y:S02]  /*264d0*/  STL [R1+0x1514], R5 ;  /* 0x0015140501007387 */ /* 0x0003e40000100800 */
[----:B-1----:R-:W-:Y:S01]  /*264e0*/  IMAD.U32 R5, RZ, RZ, UR5 ;  /* 0x00000005ff057e24 */ /* 0x002fe2000f8e00ff */
[----:B------:R-:W-:-:S02]  /*264f0*/  UIADD3 UR5, UR4, 0x40000, URZ ;  /* 0x0004000004057890 */ /* 0x000fc4000fffe03f */
[----:B------:R-:W-:Y:S02]  /*26500*/  USHF.R.U32.HI UR4, URZ, 0x4, UR4 ;  /* 0x000000043f047899 */ /* 0x000fe40008011604 */
[----:B------:R-:W-:Y:S01]  /*26510*/  USHF.R.U32.HI UR5, URZ, 0x4, UR5 ;  /* 0x000000043f057899 */ /* 0x000fe20008011605 */
[----:B------:R-:W-:Y:S01]  /*26520*/  STL [R1+0x1444], R5 ;  /* 0x0014440501007387 */ /* 0x000fe20000100800 */
[----:B------:R-:W-:Y:S02]  /*26530*/  USGXT.U32 UR4, UR4, 0xe ;  /* 0x0000000e0404789a */ /* 0x000fe40008000000 */
[----:B------:R-:W-:Y:S02]  /*26540*/  USGXT.U32 UR6, UR5, 0xe ;  /* 0x0000000e0506789a */ /* 0x000fe40008000000 */
[----:B------:R-:W-:Y:S01]  /*26550*/  UIADD3 UR8, UP0, UR4, 0x2, URZ ;  /* 0x0000000204087890 */ /* 0x000fe2000ff1e03f */
[----:B------:R-:W-:Y:S01]  /*26560*/  UMOV UR5, 0x40000040 ;  /* 0x4000004000057882 */ /* 0x000fe20000000000 */
[----:B------:R-:W-:Y:S01]  /*26570*/  UIADD3 UR10, UP1, UR6, 0x2, URZ ;  /* 0x00000002060a7890 */ /* 0x000fe2000ff3e03f */
[----:B----4-:R-:W-:-:S06]  /*26580*/  WARPGROUP.ARRIVE ;  /* 0x00000000000079c5 */ /* 0x010fcc0000000000 */
[----:B------:R-:W-:Y:S01]  /*26590*/  HGMMA.64x256x8.F32.TF32 R108, gdesc[UR4], R108, gsb0 ;  /* 0x07e00000046c79f0 */ /* 0x000fe2000800286c */
[----:B------:R-:W-:Y:S01]  /*265a0*/  UMOV UR4, URZ ;  /* 0x0000003f00047c82 */ /* 0x000fe20008000000 */
[----:B------:R-:W-:Y:S01]  /*265b0*/  UMOV UR5, URZ ;  /* 0x0000003f00057c82 */ /* 0x000fe20008000000 */
[----:B------:R-:W-:Y:S02]  /*265c0*/  UIADD3.X UR9, UR4, 0x40000040, URZ, UP0, !UPT ;  /* 0x4000004004097890 */ /* 0x000fe400087fe43f */
[----:B------:R-:W-:Y:S02]  /*265d0*/  UIADD3.X UR11, UR5, 0x40000040, URZ, UP1, !UPT ;  /* 0x40000040050b7890 */ /* 0x000fe40008ffe43f */
[----:B------:R-:W-:Y:S02]  /*265e0*/  UIADD3.64 UR12, UR8, 0x2, URZ ;  /* 0x00000002080c7897 */ /* 0x000fe4000fffe03f */
[----:B------:R-:W-:Y:S02]  /*265f0*/  UIADD3.64 UR14, UR10, 0x2, URZ ;  /* 0x000000020a0e7897 */ /* 0x000fe4000fffe03f */
[----:B------:R-:W-:-:S02]  /*26600*/  UIADD3.64 UR16, UR8, 0x802, URZ ;  /* 0x0000080208107897 */ /* 0x000fc4000fffe03f */
[----:B------:R-:W-:Y:S02]  /*26610*/  UIADD3.64 UR18, UR10, 0x802, URZ ;  /* 0x000008020a127897 */ /* 0x000fe4000fffe03f */
[----:B------:R-:W-:Y:S02]  /*26620*/  UIADD3.64 UR20, UR8, 0x804, URZ ;  /* 0x0000080408147897 */ /* 0x000fe4000fffe03f */
[----:B------:R-:W-:Y:S02]  /*26630*/  UIADD3.64 UR22, UR10, 0x804, URZ ;  /* 0x000008040a167897 */ /* 0x000fe4000fffe03f */
        /* <DEDUP_REMOVED lines=14> */
[----:B------:R-:W-:Y:S01]  /*26720*/  UIADD3.64 UR54, UR10, 0x1804, URZ ;  /* 0x000018040a367897 */ /* 0x000fe2000fffe03f */
[----:B------:R-:W-:-:S02]  /*26730*/  WARPGROUP.DEPBAR.LE gsb0, 0x0 ;  /* 0x00008000000079c5 */ /* 0x000fc40000010000 */
[----:B------:R-:W-:-:S06]  /*26740*/  WARPGROUP.ARRIVE ;  /* 0x00000000000079c5 */ /* 0x000fcc0000000000 */
[----:B------:R-:W-:Y:S03]  /*26750*/  HGMMA.64x256x8.F32.TF32 R108, gdesc[UR8], R108, gsb0 ;  /* 0x07e00000086c79f0 */ /* 0x000fe6000800286c */
[----:B------:R-:W-:Y:S02]  /*26760*/  WARPGROUP.DEPBAR.LE gsb0, 0x0 ;  /* 0x00008000000079c5 */ /* 0x000fe40000010000 */
[----:B------:R-:W-:-:S15]  /*26770*/  WARPGROUP.ARRIVE ;  /* 0x00000000000079c5 */ /* 0x000fde0000000000 */
[----:B------:R-:W-:-:S08]  /*26780*/  NOP ;  /* 0x0000000000007918 */ /* 0x000fd00000000000 */
[----:B------:R-:W-:Y:S01]  /*26790*/  HGMMA.64x256x8.F32.TF32 R108, gdesc[UR12], R108, gsb0 ;  /* 0x07e000000c6c79f0 */ /* 0x000fe2000800286c */
[----:B------:R-:W-:Y:S02]  /*267a0*/  UIADD3.64 UR12, UR8, 0x4, URZ ;  /* 0x00000004080c7897 */ /* 0x000fe4000fffe03f */
[----:B------:R-:W-:Y:S01]  /*267b0*/  UIADD3.64 UR14, UR10, 0x4, URZ ;  /* 0x000000040a0e7897 */ /* 0x000fe2000fffe03f */
[----:B------:R-:W-:Y:S02]  /*267c0*/  WARPGROUP.DEPBAR.LE gsb0, 0x0 ;  /* 0x00008000000079c5 */ /* 0x000fe40000010000 */
[----:B------:R-:W-:-:S15]  /*267d0*/  WARPGROUP.ARRIVE ;  /* 0x00000000000079c5 */ /* 0x000fde0000000000 */
[----:B------:R-:W-:-:S07]  /*267e0*/  NOP ;  /* 0x0000000000007918 */ /* 0x000fce0000000000 */
        /* <DEDUP_REMOVED lines=12> */
[----:B------:R-:W-:Y:S03]  /*268b0*/  HGMMA.64x256x8.F32.TF32 R108, gdesc[UR12], R108, gsb0 ;  /* 0x07e000000c6c79f0 */ /* 0x000fe6000800286c */
[----:B------:R-:W-:Y:S02]  /*268c0*/  WARPGROUP.DEPBAR.LE gsb0, 0x0 ;  /* 0x00008000000079c5 */ /* 0x000fe40000010000 */
[----:B------:R-:W-:-:S15]  /*268d0*/  WARPGROUP.ARRIVE ;  /* 0x00000000000079c5 */ /* 0x000fde0000000000 */
[----:B------:R-:W-:-:S08]  /*268e0*/  NOP ;  /* 0x0000000000007918 */ /* 0x000fd00000000000 */
        /* <DEDUP_REMOVED lines=8> */
[----:B------:R-:W-:Y:S01]  /*26970*/  HGMMA.64x256x8.F32.TF32 R108, gdesc[UR24], R108, gsb0 ;  /* 0x07e00000186c79f0 */ /* 0x000fe2000800286c */
[----:B------:R-:W-:Y:S01]  /*26980*/  UMOV UR25, UR28 ;  /* 0x0000001c00197c82 */ /* 0x000fe20008000000 */
[----:B------:R-:W-:Y:S01]  /*26990*/  UIADD3.64 UR28, UR8, 0x1000, URZ ;  /* 0x00001000081c7897 */ /* 0x000fe2000fffe03f */
        /* <DEDUP_REMOVED lines=29> */
[----:B------:R1:W-:Y:S04]  /*26b70*/  STL.64 [R1+0x400], R108 ;  /* 0x0004006c01007387 */ /* 0x0003e80000100a00 */
        /* <DEDUP_REMOVED lines=63> */
[----:B-1----:R-:W4:Y:S04]  /*26f70*/  LDL.LU.64 R108, [R1] ;  /* 0x00000000016c7983 */ /* 0x002f280000300a00 */
[----:B--2---:R-:W2:Y:S04]  /*26f80*/  LDL.LU.64 R110, [R1+0x8] ;  /* 0x00000800016e7983 */ /* 0x004ea80000300a00 */
[----:B---3--:R-:W3:Y:S04]  /*26f90*/  LDL.LU.64 R112, [R1+0x10] ;  /* 0x0000100001707983 */ /* 0x008ee80000300a00 */
[----:B----4-:R-:W4:Y:S04]  /*26fa0*/  LDL.LU.64 R114, [R1+0x18] ;  /* 0x0000180001727983 */ /* 0x010f280000300a00 */
[----:B------:R-:W2:Y:S04]  /*26fb0*/  LDL.LU.64 R116, [R1+0x20] ;  /* 0x0000200001747983 */ /* 0x000ea80000300a00 */
[----:B------:R-:W3:Y:S04]  /*26fc0*/  LDL.LU.64 R118, [R1+0x28] ;  /* 0x0000280001767983 */ /* 0x000ee80000300a00 */
[----:B------:R-:W4:Y:S04]  /*26fd0*/  LDL.LU.64 R120, [R1+0x30] ;  /* 0x0000300001787983 */ /* 0x000f280000300a00 */
        /* <DEDUP_REMOVED lines=15> */
[----:B----4-:R-:W-:Y:S04]  /*270d0*/  STL.64 [R1+0x1938], R150 ;  /* 0x0019389601007387 */ /* 0x010fe80000100a00 */
[----:B---3--:R-:W-:Y:S04]  /*270e0*/  STL.64 [R1+0x1930], R148 ;  /* 0x0019309401007387 */ /* 0x008fe80000100a00 */
[----:B--2---:R-:W-:Y:S04]  /*270f0*/  STL.64 [R1+0x1928], R146 ;  /* 0x0019289201007387 */ /* 0x004fe80000100a00 */
        /* <DEDUP_REMOVED lines=61> */
[----:B-1----:R-:W2:Y:S04]  /*274d0*/  LDL.LU.64 R24, [R1+0x200] ;  /* 0x0002000001187983 */ /* 0x002ea80000300a00 */
[----:B------:R-:W2:Y:S04]  /*274e0*/  LDL.LU.64 R26, [R1+0x208] ;  /* 0x00020800011a7983 */ /* 0x000ea80000300a00 */
        /* <DEDUP_REMOVED lines=61> */
[----:B------:R-:W2:Y:S01]  /*278c0*/  LDL.LU.64 R150, [R1+0x3f8] ;  /* 0x0003f80001967983 */ /* 0x000ea20000300a00 */
[----:B------:R-:W-:-:S02]  /*278d0*/  UIADD3.64 UR4, UR8, 0x1fe, URZ ;  /* 0x000001fe08047897 */ /* 0x000fc4000fffe03f */
[----:B------:R-:W-:Y:S01]  /*278e0*/  UIADD3.64 UR56, UR8, 0x200, URZ ;  /* 0x0000020008387897 */ /* 0x000fe2000fffe03f */
[----:B------:R-:W3:Y:S01]  /*278f0*/  LDL.LU.64 R152, [R1+0xb0] ;  /* 0x0000b00001987983 */ /* 0x000ee20000300a00 */
[----:B------:R-:W-:Y:S01]  /*27900*/  UMOV UR58, UR10 ;  /* 0x0000000a003a7c82 */ /* 0x000fe20008000000 */
[----:B------:R-:W-:Y:S01]  /*27910*/  UMOV UR59, UR11 ;  /* 0x0000000b003b7c82 */ /* 0x000fe20008000000 */
[----:B------:R-:W-:Y:S01]  /*27920*/  UIADD3.64 UR12, UR10, 0x2, URZ ;  /* 0x000000020a0c7897 */ /* 0x000fe2000fffe03f */
[----:B------:R-:W3:Y:S01]  /*27930*/  LDL.LU.64 R154, [R1+0xb8] ;  /* 0x0000b800019a7983 */ /* 0x000ee20000300a00 */
[----:B------:R-:W-:Y:S02]  /*27940*/  UIADD3.64 UR16, UR10, 0x4, URZ ;  /* 0x000000040a107897 */ /* 0x000fe4000fffe03f */
[----:B------:R-:W-:Y:S01]  /*27950*/  UIADD3.64 UR20, UR8, 0xa04, URZ ;  /* 0x00000a0408147897 */ /* 0x000fe2000fffe03f */
[----:B------:R-:W3:Y:S01]  /*27960*/  LDL.LU.64 R156, [R1+0xc0] ;  /* 0x0000c000019c7983 */ /* 0x000ee20000300a00 */
[----:B------:R-:W-:-:S02]  /*27970*/  UIADD3.64 UR28, UR8, 0x1200, URZ ;  /* 0x00001200081c7897 */ /* 0x000fc4000fffe03f */
[----:B------:R-:W-:Y:S01]  /*27980*/  UIADD3.64 UR32, UR8, 0x1202, URZ ;  /* 0x0000120208207897 */ /* 0x000fe2000fffe03f */
[----:B------:R-:W3:Y:S01]  /*27990*/  LDL.LU.64 R158, [R1+0xc8] ;  /* 0x0000c800019e7983 */ /* 0x000ee20000300a00 */
[----:B------:R-:W-:Y:S02]  /*279a0*/  UIADD3.64 UR36, UR8, 0x1204, URZ ;  /* 0x0000120408247897 */ /* 0x000fe4000fffe03f */
[----:B------:R-:W-:Y:S01]  /*279b0*/  UIADD3.64 UR40, UR8, 0x19fe, URZ ;  /* 0x000019fe08287897 */ /* 0x000fe2000fffe03f */
[----:B------:R-:W3:Y:S01]  /*279c0*/  LDL.LU.64 R160, [R1+0xd0] ;  /* 0x0000d00001a07983 */ /* 0x000ee20000300a00 */
[----:B------:R-:W-:Y:S02]  /*279d0*/  UIADD3.64 UR44, UR8, 0x1a00, URZ ;  /* 0x00001a00082c7897 */ /* 0x000fe4000fffe03f */
[----:B------:R-:W-:Y:S01]  /*279e0*/  UIADD3.64 UR48, UR8, 0x1a02, URZ ;  /* 0x00001a0208307897 */ /* 0x000fe2000fffe03f */
[----:B------:R-:W3:Y:S01]  /*279f0*/  LDL.LU.64 R162, [R1+0xd8] ;  /* 0x0000d80001a27983 */ /* 0x000ee20000300a00 */
[----:B------:R-:W-:-:S03]  /*27a00*/  UIADD3.64 UR52, UR8, 0x1a04, URZ ;  /* 0x00001a0408347897 */ /* 0x000fc6000fffe03f */
[----:B------:R-:W3:Y:S04]  /*27a10*/  LDL.LU.64 R164, [R1+0xe0] ;  /* 0x0000e00001a47983 */ /* 0x000ee80000300a00 */
        /* <DEDUP_REMOVED lines=34> */
[----:B------:R-:W3:Y:S01]  /*27c40*/  LDL.LU.64 R234, [R1+0x1f8] ;  /* 0x0001f80001ea7983 */ /* 0x000ee20000300a00 */
[----:B--2---:R-:W-:-:S06]  /*27c50*/  WARPGROUP.ARRIVE ;  /* 0x00000000000079c5 */ /* 0x004fcc0000000000 */
[----:B------:R-:W-:Y:S03]  /*27c60*/  HGMMA.64x256x8.F32.TF32 R24, gdesc[UR4], R24, gsb0 ;  /* 0x07e00000041879f0 */ /* 0x000fe60008002818 */
[----:B------:R-:W-:Y:S02]  /*27c70*/  WARPGROUP.DEPBAR.LE gsb0, 0x0 ;  /* 0x00008000000079c5 */ /* 0x000fe40000010000 */
[----:B------:R-:W-:-:S15]  /*27c80*/  WARPGROUP.ARRIVE ;  /* 0x00000000000079c5 */ /* 0x000fde0000000000 */
[----:B------:R-:W-:-:S08]  /*27c90*/  NOP ;  /* 0x0000000000007918 */ /* 0x000fd00000000000 */
[----:B------:R-:W-:Y:S01]  /*27ca0*/  HGMMA.64x256x8.F32.TF32 R24, gdesc[UR56], R24, gsb0 ;  /* 0x07e00000381879f0 */ /* 0x000fe20008002818 */
[----:B------:R-:W-:Y:S01]  /*27cb0*/  UIADD3.64 UR56, UR8, 0x202, URZ ;  /* 0x0000020208387897 */ /* 0x000fe2000fffe03f */
[----:B------:R-:W-:Y:S01]  /*27cc0*/  UMOV UR58, UR12 ;  /* 0x0000000c003a7c82 */ /* 0x000fe20008000000 */
[----:B------:R-:W-:Y:S01]  /*27cd0*/  UMOV UR59, UR13 ;  /* 0x0000000d003b7c82 */ /* 0x000fe20008000000 */
[----:B------:R-:W-:Y:S01]  /*27ce0*/  UIADD3.64 UR12, UR10, 0x7fe, URZ ;  /* 0x000007fe0a0c7897 */ /* 0x000fe2000fffe03f */
[----:B------:R-:W-:Y:S02]  /*27cf0*/  WARPGROUP.DEPBAR.LE gsb0, 0x0 ;  /* 0x00008000000079c5 */ /* 0x000fe40000010000 */
[----:B------:R-:W-:-:S15]  /*27d00*/  WARPGROUP.ARRIVE ;  /* 0x00000000000079c5 */ /* 0x000fde0000000000 */
[----:B------:R-:W-:-:S06]  /*27d10*/  NOP ;  /* 0x0000000000007918 */ /* 0x000fcc0000000000 */
        /* <DEDUP_REMOVED lines=128> */
[----:B-1----:R-:W3:Y:S04]  /*28520*/  LDL.LU.64 R150, [R1+0x1938] ;  /* 0x0019380001967983 */ /* 0x002ee80000300a00 */
        /* <DEDUP_REMOVED lines=21> */
[----:B------:R-:W-:-:S02]  /*28680*/  UIADD3.64 UR4, UR8, 0x3fe, URZ ;  /* 0x000003fe08047897 */ /* 0x000fc4000fffe03f */
[----:B------:R-:W-:Y:S01]  /*28690*/  UIADD3.64 UR56, UR8, 0x400, URZ ;  /* 0x0000040008387897 */ /* 0x000fe2000fffe03f */
[----:B------:R-:W2:Y:S01]  /*286a0*/  LDL.LU.64 R106, [R1+0x1888] ;  /* 0x00188800016a7983 */ /* 0x000ea20000300a00 */
[----:B------:R-:W-:Y:S01]  /*286b0*/  UMOV UR58, UR10 ;  /* 0x0000000a003a7c82 */ /* 0x000fe20008000000 */
[----:B------:R-:W-:Y:S01]  /*286c0*/  UMOV UR59, UR11 ;  /* 0x0000000b003b7c82 */ /* 0x000fe20008000000 */
[----:B------:R-:W-:Y:S01]  /*286d0*/  UIADD3.64 UR12, UR10, 0x2, URZ ;  /* 0x000000020a0c7897 */ /* 0x000fe2000fffe03f */
[----:B------:R-:W2:Y:S01]  /*286e0*/  LDL.LU.64 R104, [R1+0x1880] ;  /* 0x0018800001687983 */ /* 0x000ea20000300a00 */
[----:B------:R-:W-:Y:S02]  /*286f0*/  UIADD3.64 UR16, UR10, 0x4, URZ ;  /* 0x000000040a107897 */ /* 0x000fe4000fffe03f */
[----:B------:R-:W-:Y:S01]  /*28700*/  UIADD3.64 UR24, UR8, 0x13fe, URZ ;  /* 0x000013fe08187897 */ /* 0x000fe2000fffe03f */
[----:B------:R-:W2:Y:S01]  /*28710*/  LDL.LU.64 R102, [R1+0x1878] ;  /* 0x0018780001667983 */ /* 0x000ea20000300a00 */
[----:B------:R-:W-:-:S02]  /*28720*/  UIADD3.64 UR28, UR8, 0x1400, URZ ;  /* 0x00001400081c7897 */ /* 0x000fc4000fffe03f */
[----:B------:R-:W-:Y:S01]  /*28730*/  UIADD3.64 UR32, UR8, 0x1402, URZ ;  /* 0x0000140208207897 */ /* 0x000fe2000fffe03f */
[----:B------:R-:W2:Y:S01]  /*28740*/  LDL.LU.64 R100, [R1+0x1870] ;  /* 0x0018700001647983 */ /* 0x000ea20000300a00 */
[----:B------:R-:W-:Y:S02]  /*28750*/  UIADD3.64 UR36, UR8, 0x1404, URZ ;  /* 0x0000140408247897 */ /* 0x000fe4000fffe03f */
[----:B------:R-:W-:Y:S01]  /*28760*/  UIADD3.64 UR40, UR8, 0x1bfe, URZ ;  /* 0x00001bfe08287897 */ /* 0x000fe2000fffe03f */
[----:B------:R-:W2:Y:S01]  /*28770*/  LDL.LU.64 R98, [R1+0x1868] ;  /* 0x0018680001627983 */ /* 0x000ea20000300a00 */
[----:B------:R-:W-:Y:S02]  /*28780*/  UIADD3.64 UR44, UR8, 0x1c00, URZ ;  /* 0x00001c00082c7897 */ /* 0x000fe4000fffe03f */
[----:B------:R-:W-:Y:S01]  /*28790*/  UIADD3.64 UR48, UR8, 0x1c02, URZ ;  /* 0x00001c0208307897 */ /* 0x000fe2000fffe03f */
[----:B------:R-:W2:Y:S01]  /*287a0*/  LDL.LU.64 R96, [R1+0x1860] ;  /* 0x0018600001607983 */ /* 0x000ea20000300a00 */
[----:B------:R-:W-:-:S03]  /*287b0*/  UIADD3.64 UR52, UR8, 0x1c04, URZ ;  /* 0x00001c0408347897 */ /* 0x000fc6000fffe03f */
        /* <DEDUP_REMOVED lines=36> */
[----:B---3--:R-:W-:-:S06]  /*28a00*/  WARPGROUP.ARRIVE ;  /* 0x00000000000079c5 */ /* 0x008fcc0000000000 */
        /* <DEDUP_REMOVED lines=16> */
[----:B------:R-:W-:Y:S02]  /*28b10*/  WARPGROUP.DEPBAR.LE gsb0, 0x0 ;  /* 0x00008000000079c5 */ /* 0x000fe40000010000 */
[----:B------:R-:W-:-:S15]  /*28b20*/  WARPGROUP.ARRIVE ;  /* 0x00000000000079c5 */ /* 0x000fde0000000000 */
[----:B------:R-:W-:-:S07]  /*28b30*/  NOP ;  /* 0x0000000000007918 */ /* 0x000fce0000000000 */
        /* <DEDUP_REMOVED lines=8> */
[----:B------:R-:W-:Y:S01]  /*28bc0*/  UMOV UR56, UR12 ;  /* 0x0000000c00387c82 */ /* 0x000fe20008000000 */
[----:B------:R-:W-:Y:S01]  /*28bd0*/  UMOV UR57, UR13 ;  /* 0x0000000d00397c82 */ /* 0x000fe20008000000 */
[----:B------:R-:W-:Y:S01]  /*28be0*/  UIADD3.64 UR12, UR8, 0xc00, URZ ;  /* 0x00000c00080c7897 */ /* 0x000fe2000fffe03f */
[----:B------:R-:W-:Y:S01]  /*28bf0*/  UMOV UR59, UR21 ;  /* 0x00000015003b7c82 */ /* 0x000fe20008000000 */
[----:B------:R-:W-:Y:S01]  /*28c00*/  UIADD3.64 UR20, UR8, 0xc04, URZ ;  /* 0x00000c0408147897 */ /* 0x000fe2000fffe03f */
[----:B------:R-:W-:Y:S02]  /*28c10*/  WARPGROUP.DEPBAR.LE gsb0, 0x0 ;  /* 0x00008000000079c5 */ /* 0x000fe40000010000 */
[----:B------:R-:W-:-:S15]  /*28c20*/  WARPGROUP.ARRIVE ;  /* 0x00000000000079c5 */ /* 0x000fde0000000000 */
[----:B------:R-:W-:-:S05]  /*28c30*/  NOP ;  /* 0x0000000000007918 */ /* 0x000fca0000000000 */
[----:B------:R-:W-:Y:S01]  /*28c40*/  HGMMA.64x256x8.F32.TF32 R108, gdesc[UR12], R108, gsb0 ;  /* 0x07e000000c6c79f0 */ /* 0x000fe2000800286c */
[----:B------:R-:W-:Y:S01]  /*28c50*/  UMOV UR12, UR16 ;  /* 0x00000010000c7c82 */ /* 0x000fe20008000000 */
[----:B------:R-:W-:Y:S01]  /*28c60*/  UMOV UR13, UR17 ;  /* 0x00000011000d7c82 */ /* 0x000fe20008000000 */
        /* <DEDUP_REMOVED lines=50> */
[----:B------:R-:W-:Y:S01]  /*28f90*/  UIADD3.64 UR48, UR8, 0x1e02, URZ ;  /* 0x00001e0208307897 */ /* 0x000fe2000fffe03f */
[----:B------:R-:W-:Y:S01]  /*28fa0*/  ULDC UR53, c[0x0][0x230] ;  /* 0x00008c0000357ab9 */ /* 0x000fe20000000800 */
[----:B------:R-:W-:Y:S02]  /*28fb0*/  WARPGROUP.DEPBAR.LE gsb0, 0x0 ;  /* 0x00008000000079c5 */ /* 0x000fe40000010000 */
[----:B------:R-:W-:Y:S04]  /*28fc0*/  STL.64 [R1], R108 ;  /* 0x0000006c01007387 */ /* 0x000fe80000100a00 */
        /* <DEDUP_REMOVED lines=64> */
[----:B------:R-:W4:Y:S04]  /*293d0*/  LDL.LU.64 R232, [R1+0x1730] ;  /* 0x0017300001e87983 */ /* 0x000f280000300a00 */
[----:B------:R-:W3:Y:S04]  /*293e0*/  LDL.LU.64 R230, [R1+0x1728] ;  /* 0x0017280001e67983 */ /* 0x000ee80000300a00 */
[----:B------:R-:W4:Y:S04]  /*293f0*/  LDL.LU.64 R228, [R1+0x1720] ;  /* 0x0017200001e47983 */ /* 0x000f280000300a00 */
[----:B------:R-:W3:Y:S04]  /*29400*/  LDL.LU.64 R226, [R1+0x1718] ;  /* 0x0017180001e27983 */ /* 0x000ee80000300a00 */
[----:B------:R-:W4:Y:S04]  /*29410*/  LDL.LU.64 R224, [R1+0x1710] ;  /* 0x0017100001e07983 */ /* 0x000f280000300a00 */
        /* <DEDUP_REMOVED lines=58> */
[----:B------:R-:W3:Y:S04]  /*297c0*/  LDL R5, [R1+0x144c] ;  /* 0x00144c0001057983 */ /* 0x000ee80000100800 */
[----:B------:R-:W4:Y:S04]  /*297d0*/  LDL.LU R10, [R1+0x1440] ;  /* 0x00144000010a7983 */ /* 0x000f280000300800 */
[----:B------:R-:W4:Y:S04]  /*297e0*/  LDL R8, [R1+0x1450] ;  /* 0x0014500001087983 */ /* 0x000f280000100800 */
[----:B------:R-:W4:Y:S01]  /*297f0*/  LDL.LU R9, [R1+0xc44] ;  /* 0x000c440001097983 */ /* 0x000f220000300800 */
[----:B--2---:R-:W-:Y:S01]  /*29800*/  WARPGROUP.ARRIVE ;  /* 0x00000000000079c5 */ /* 0x004fe20000000000 */
[----:B---3--:R-:W-:-:S05]  /*29810*/  R2UR UR52, R5 ;  /* 0x00000000053472ca */ /* 0x008fca00000e0000 */
[----:B------:R-:W-:Y:S01]  /*29820*/  HGMMA.64x256x8.F32.TF32 R24, gdesc[UR4], R24, gsb0 ;  /* 0x07e00000041879f0 */ /* 0x000fe20008002818 */
[----:B------:R-:W-:Y:S01]  /*29830*/  UIADD3.64 UR4, UR8, 0x600, URZ ;  /* 0x0000060008047897 */ /* 0x000fe2000fffe03f */
[----:B------:R-:W2:Y:S01]  /*29840*/  LDL.LU R5, [R1+0xc4c] ;  /* 0x000c4c0001057983 */ /* 0x000ea20000300800 */
[----:B------:R-:W-:Y:S01]  /*29850*/  UMOV UR6, UR10 ;  /* 0x0000000a00067c82 */ /* 0x000fe20008000000 */
[----:B------:R-:W-:Y:S01]  /*29860*/  UMOV UR7, UR11 ;  /* 0x0000000b00077c82 */ /* 0x000fe20008000000 */
        /* <DEDUP_REMOVED lines=26> */
[----:B------:R-:W-:Y:S02]  /*29a10*/  UIADD3.64 UR16, UR8, 0xe02, URZ ;  /* 0x00000e0208107897 */ /* 0x000fe4000fffe03f */
        /* <DEDUP_REMOVED lines=36> */
[----:B------:R-:W-:-:S13]  /*29c60*/  R2UR UR11, R6 ;  /* 0x00000000060b72ca */ /* 0x000fda00000e0000 */
[----:B------:R-:W-:Y:S02]  /*29c70*/  UIADD3 UR4, UR11, 0x1, URZ ;  /* 0x000000010b047890 */ /* 0x000fe4000fffe03f */
[----:B------:R-:W-:Y:S02]  /*29c80*/  UISETP.GE.AND UP0, UPT, UR11, UR52, UPT ;  /* 0x000000340b00728c */ /* 0x000fe4000bf06270 */
[----:B------:R-:W-:Y:S02]  /*29c90*/  UIMAD UR7, UR4, -0x80, UR53 ;  /* 0xffffff80040778a4 */ /* 0x000fe4000f8e0235 */
[----:B------:R-:W-:Y:S01]  /*29ca0*/  UIADD3.64 UR52, UR8, 0x1e04, URZ ;  /* 0x00001e0408347897 */ /* 0x000fe2000fffe03f */
[----:B------:R-:W-:Y:S02]  /*29cb0*/  WARPGROUP.DEPBAR.LE gsb0, 0x0 ;  /* 0x00008000000079c5 */ /* 0x000fe40000010000 */
[----:B------:R-:W-:-:S06]  /*29cc0*/  WARPGROUP.ARRIVE ;  /* 0x00000000000079c5 */ /* 0x000fcc0000000000 */
[----:B------:R-:W-:Y:S01]  /*29cd0*/  HGMMA.64x256x8.F32.TF32 R24, gdesc[UR48], R24, gsb0 ;  /* 0x07e00000301879f0 */ /* 0x000fe20008002818 */
[----:B----4-:R-:W-:Y:S01]  /*29ce0*/  R2UR UR10, R10 ;  /* 0x000000000a0a72ca */ /* 0x010fe200000e0000 */
[----:B------:R-:W-:-:S04]  /*29cf0*/  UISETP.GT.AND UP1, UPT, UR7, URZ, UPT ;  /* 0x0000003f0700728c */ /* 0x000fc8000bf24270 */
[----:B------:R-:W-:-:S08]  /*29d00*/  USEL UR5, URZ, 0x4, !UP1 ;  /* 0x000000043f057887 */ /* 0x000fd0000c800000 */
[----:B------:R-:W-:-:S04]  /*29d10*/  UIADD3 UR6, UR10, 0x1, URZ ;  /* 0x000000010a067890 */ /* 0x000fc8000fffe03f */
[----:B------:R-:W-:-:S04]  /*29d20*/  UISETP.GT.AND UP1, UPT, UR6, 0x1, UPT ;  /* 0x000000010600788c */ /* 0x000fc8000bf24270 */
[----:B------:R-:W-:Y:S01]  /*29d30*/  USEL UR10, UR6, URZ, !UP1 ;  /* 0x0000003f060a7287 */ /* 0x000fe2000c800000 */
[----:B--2---:R-:W-:-:S05]  /*29d40*/  IADD3 R5, P1, R5, R2, RZ ;  /* 0x0000000205057210 */ /* 0x004fca0007f3e0ff */
[----:B------:R-:W-:Y:S01]  /*29d50*/  MOV R6, UR10 ;  /* 0x0000000a00067c02 */ /* 0x000fe20008000f00 */
[----:B------:R-:W-:-:S04]  /*29d60*/  IMAD.X R9, R9, 0x1, R0, P1 ;  /* 0x0000000109097824 */ /* 0x000fc800008e0600 */
[----:B------:R-:W-:Y:S04]  /*29d70*/  STL [R1+0x1440], R6 ;  /* 0x0014400601007387 */ /* 0x000fe80000100800 */
[----:B------:R-:W-:Y:S01]  /*29d80*/  STL [R1+0xc4c], R5 ;  /* 0x000c4c0501007387 */ /* 0x000fe20000100800 */
[----:B------:R-:W-:-:S03]  /*29d90*/  R2UR UR8, R8 ;  /* 0x00000000080872ca */ /* 0x000fc600000e0000 */
[----:B------:R-:W2:Y:S04]  /*29da0*/  LDL.LU R236, [R1+0xc48] ;  /* 0x000c480001ec7983 */ /* 0x000ea80000300800 */
[----:B------:R-:W3:Y:S04]  /*29db0*/  LDL.LU R8, [R1+0xc54] ;  /* 0x000c540001087983 */ /* 0x000ee80000300800 */
[----:B------:R-:W-:Y:S01]  /*29dc0*/  STL [R1+0xc44], R9 ;  /* 0x000c440901007387 */ /* 0x000fe20000100800 */
[----:B------:R-:W-:Y:S02]  /*29dd0*/  WARPGROUP.DEPBAR.LE gsb0, 0x0 ;  /* 0x00008000000079c5 */ /* 0x000fe40000010000 */
[----:B------:R-:W-:-:S06]  /*29de0*/  WARPGROUP.ARRIVE ;  /* 0x00000000000079c5 */ /* 0x000fcc0000000000 */
[----:B------:R-:W-:Y:S03]  /*29df0*/  HGMMA.64x256x8.F32.TF32 R24, gdesc[UR52], R24, gsb0 ;  /* 0x07e00000341879f0 */ /* 0x000fe60008002818 */
[----:B------:R-:W-:Y:S02]  /*29e00*/  WARPGROUP.DEPBAR.LE gsb0, 0x0 ;  /* 0x00008000000079c5 */ /* 0x000fe40000010000 */
[----:B------:R-:W-:Y:S04]  /*29e10*/  STL [R1+0x1530], R147 ;  /* 0x0015309301007387 */ /* 0x000fe80000100800 */
[----:B------:R1:W-:Y:S04]  /*29e20*/  STL [R1+0x152c], R148 ;  /* 0x00152c9401007387 */ /* 0x0003e80000100800 */
[----:B------:R4:W-:Y:S04]  /*29e30*/  STL [R1+0x1528], R149 ;  /* 0x0015289501007387 */ /* 0x0009e80000100800 */
[----:B------:R-:W-:Y:S04]  /*29e40*/  STL [R1+0x1524], R150 ;  /* 0x0015249601007387 */ /* 0x000fe80000100800 */
[----:B------:R-:W-:Y:S04]  /*29e50*/  STL [R1+0x1520], R151 ;  /* 0x0015209701007387 */ /* 0x000fe80000100800 */
[----:B-1----:R-:W3:Y:S01]  /*29e60*/  LDL.LU R148, [R1+0xc50] ;  /* 0x000c500001947983 */ /* 0x002ee20000300800 */
[----:B------:R-:W-:Y:S01]  /*29e70*/  IMAD.MOV.U32 R11, RZ, RZ, R9 ;  /* 0x000000ffff0b7224 */ /* 0x000fe200078e0009 */
[----:B------:R-:W-:-:S02]  /*29e80*/  USEL UR5, UR5, URZ, !UP0 ;  /* 0x0000003f05057287 */ /* 0x000fc4000c000000 */
[----:B----4-:R-:W4:Y:S04]  /*29e90*/  LDL.LU R149, [R1+0xc58] ;  /* 0x000c580001957983 */ /* 0x010f280000300800 */
[----:B------:R-:W4:Y:S01]  /*29ea0*/  LDL.LU R9, [R1+0xc5c] ;  /* 0x000c5c0001097983 */ /* 0x000f220000300800 */
[----:B------:R-:W-:-:S03]  /*29eb0*/  MOV R10, R5 ;  /* 0x00000005000a7202 */ /* 0x000fc60000000f00 */
[----:B------:R-:W4:Y:S01]  /*29ec0*/  LDL.LU R147, [R1+0xc60] ;  /* 0x000c600001937983 */ /* 0x000f220000300800 */
[----:B------:R-:W-:Y:S01]  /*29ed0*/  BAR.SYNC.DEFER_BLOCKING 0x0 ;  /* 0x0000000000007b1d */ /* 0x000fe20000010000 */
[----:B------:R-:W-:Y:S01]  /*29ee0*/  ISETP.NE.U32.AND P0, PT, RZ, UR5, PT ;  /* 0x00000005ff007c0c */ /* 0x000fe2000bf05070 */
[----:B------:R-:W-:Y:S01]  /*29ef0*/  ULEA UR6, UR10, UR59, 0x11 ;  /* 0x0000003b0a067291 */ /* 0x000fe2000f8e883f */
[----:B--2---:R-:W-:-:S03]  /*29f00*/  IADD3 R236, P1, R236, R2, RZ ;  /* 0x00000002ecec7210 */ /* 0x004fc60007f3e0ff */
[----:B------:R-:W2:Y:S02]  /*29f10*/  LDL.LU R5, [R1+0xc64] ;  /* 0x000c640001057983 */ /* 0x000ea40000300800 */
[----:B------:R-:W-:Y:S02]  /*29f20*/  VIADD R6, R12, UR6 ;  /* 0x000000060c067c36 */ /* 0x000fe40008000000 */
[----:B------:R-:W-:Y:S01]  /*29f30*/  IMAD.X R7, R7, 0x1, R0, P1 ;  /* 0x0000000107077824 */ /* 0x000fe200008e0600 */
[----:B---3--:R-:W-:Y:S01]  /*29f40*/  IADD3 R8, P1, R8, R2, RZ ;  /* 0x0000000208087210 */ /* 0x008fe20007f3e0ff */
[----:B------:R-:W-:Y:S04]  /*29f50*/  STL [R1+0xc48], R236 ;  /* 0x000c48ec01007387 */ /* 0x000fe80000100800 */
[----:B------:R-:W-:Y:S04]  /*29f60*/  STL [R1+0xc54], R8 ;  /* 0x000c540801007387 */ /* 0x000fe80000100800 */
[----:B------:R-:W-:Y:S01]  /*29f70*/  @!PT LDS RZ, [RZ] ;  /* 0x00000000fffff984 */ /* 0x000fe20000000800 */
[----:B------:R-:W-:Y:S01]  /*29f80*/  @!PT LDS RZ, [RZ] ;  /* 0x00000000fffff984 */ /* 0x000fe20000000800 */
[----:B------:R-:W-:Y:S01]  /*29f90*/  @!PT LDS RZ, [RZ] ;  /* 0x00000000fffff984 */ /* 0x000fe20000000800 */
[----:B------:R1:W-:Y:S02]  /*29fa0*/  LDGSTS.E [R6], desc[UR60][R10.64], P0 ;  /* 0x000000000a067fae */ /* 0x0003e4000812187c */
[----:B-1----:R-:W-:Y:S01]  /*29fb0*/  MOV R10, R236 ;  /* 0x000000ec000a7202 */ /* 0x002fe20000000f00 */
[----:B------:R-:W-:-:S05]  /*29fc0*/  IMAD.MOV.U32 R11, RZ, RZ, R7 ;  /* 0x000000ffff0b7224 */ /* 0x000fca00078e0007 */
[----:B------:R1:W-:Y:S02]  /*29fd0*/  LDGSTS.E [R6+0x4000], desc[UR60][R10.64], P0 ;  /* 0x040000000a067fae */ /* 0x0003e4000812187c */
[----:B-1----:R-:W-:Y:S01]  /*29fe0*/  MOV R10, R8 ;  /* 0x00000008000a7202 */ /* 0x002fe20000000f00 */
[----:B------:R-:W-:-:S04]  /*29ff0*/  IMAD.X R148, R148, 0x1, R0, P1 ;  /* 0x0000000194947824 */ /* 0x000fc800008e0600 */
[----:B------:R-:W-:Y:S01]  /*2a000*/  IMAD.MOV.U32 R11, RZ, RZ, R148 ;  /* 0x000000ffff0b7224 */ /* 0x000fe200078e0094 */
[----:B------:R1:W-:Y:S04]  /*2a010*/  STL [R1+0xc50], R148 ;  /* 0x000c509401007387 */ /* 0x0003e80000100800 */
[----:B-1----:R-:W3:Y:S04]  /*2a020*/  LDL.LU R148, [R1+0xc68] ;  /* 0x000c680001947983 */ /* 0x002ee80000300800 */
[----:B------:R-:W3:Y:S01]  /*2a030*/  LDL.LU R8, [R1+0xc6c] ;  /* 0x000c6c0001087983 */ /* 0x000ee20000300800 */
[----:B------:R-:W-:-:S04]  /*2a040*/  UISETP.GT.AND UP1, UPT, UR7, 0x1, UPT ;  /* 0x000000010700788c */ /* 0x000fc8000bf24270 */
[----:B------:R-:W-:-:S04]  /*2a050*/  USEL UR5, URZ, 0x4, !UP1 ;  /* 0x000000043f057887 */ /* 0x000fc8000c800000 */
[----:B------:R-:W-:Y:S01]  /*2a060*/  USEL UR5, UR5, URZ, !UP0 ;  /* 0x0000003f05057287 */ /* 0x000fe2000c000000 */
[----:B----4-:R-:W-:-:S05]  /*2a070*/  IADD3 R9, P2, R9, R2, RZ ;  /* 0x0000000209097210 */ /* 0x010fca0007f5e0ff */
[----:B------:R-:W-:Y:S01]  /*2a080*/  ISETP.NE.U32.AND P0, PT, RZ, UR5, PT ;  /* 0x00000005ff007c0c */ /* 0x000fe2000bf05070 */
[----:B------:R-:W-:Y:S01]  /*2a090*/  IMAD.X R149, R149, 0x1, R0, P2 ;  /* 0x0000000195957824 */ /* 0x000fe200010e0600 */
[----:B--2---:R-:W-:Y:S01]  /*2a0a0*/  IADD3 R5, P3, R5, R2, RZ ;  /* 0x0000000205057210 */ /* 0x004fe20007f7e0ff */
[----:B------:R1:W-:Y:S01]  /*2a0b0*/  STL [R1+0xc5c], R9 ;  /* 0x000c5c0901007387 */ /* 0x0003e20000100800 */
[----:B------:R-:W-:Y:S02]  /*2a0c0*/  UISETP.GT.AND UP1, UPT, UR7, 0x2, UPT ;  /* 0x000000020700788c */ /* 0x000fe4000bf24270 */
[----:B------:R-:W-:Y:S01]  /*2a0d0*/  IADD3.X R147, R147, R0, RZ, P3, !PT ;  /* 0x0000000093937210 */ /* 0x000fe20001ffe4ff */
[----:B------:R2:W-:Y:S04]  /*2a0e0*/  STL [R1+0xc58], R149 ;  /* 0x000c589501007387 */ /* 0x0005e80000100800 */
[----:B------:R-:W-:Y:S04]  /*2a0f0*/  STL [R1+0xc64], R5 ;  /* 0x000c640501007387 */ /* 0x000fe80000100800 */
[----:B------:R4:W-:Y:S01]  /*2a100*/  LDGSTS.E [R6+0x4], desc[UR60][R10.64], P0 ;  /* 0x000040000a067fae */ /* 0x0009e2000812187c */
[----:B------:R-:W-:Y:S01]  /*2a110*/  USEL UR5, URZ, 0x4, !UP1 ;  /* 0x000000043f057887 */ /* 0x000fe2000c800000 */
[----:B----4-:R-:W-:-:S02]  /*2a120*/  IMAD.MOV.U32 R10, RZ, RZ, R9 ;  /* 0x000000ffff0a7224 */ /* 0x010fc400078e0009 */
[----:B-1----:R-:W4:Y:S01]  /*2a130*/  LDL.LU R9, [R1+0xc74] ;  /* 0x000c740001097983 */ /* 0x002f220000300800 */
[----:B------:R-:W-:-:S03]  /*2a140*/  IMAD.MOV.U32 R11, RZ, RZ, R149 ;  /* 0x000000ffff0b7224 */ /* 0x000fc600078e0095 */
[----:B------:R1:W-:Y:S01]  /*2a150*/  STL [R1+0xc60], R147 ;  /* 0x000c609301007387 */ /* 0x0003e20000100800 */
[----:B------:R-:W-:-:S03]  /*2a160*/  USEL UR5, UR5, URZ, !UP0 ;  /* 0x0000003f05057287 */ /* 0x000fc6000c000000 */
[----:B--2---:R-:W2:Y:S03]  /*2a170*/  LDL.LU R149, [R1+0xc70] ;  /* 0x000c700001957983 */ /* 0x004ea60000300800 */
[----:B------:R-:W-:Y:S01]  /*2a180*/  ISETP.NE.U32.AND P1, PT, RZ, UR5, PT ;  /* 0x00000005ff007c0c */ /* 0x000fe2000bf25070 */
[----:B------:R1:W-:Y:S02]  /*2a190*/  LDGSTS.E [R6+0x4004], desc[UR60][R10.64], P0 ;  /* 0x040040000a067fae */ /* 0x0003e4000812187c */
[----:B-1----:R-:W-:Y:S01]  /*2a1a0*/  MOV R10, R5 ;  /* 0x00000005000a7202 */ /* 0x002fe20000000f00 */
[----:B------:R-:W-:Y:S02]  /*2a1b0*/  IMAD.MOV.U32 R11, RZ, RZ, R147 ;  /* 0x000000ffff0b7224 */ /* 0x000fe400078e0093 */
[----:B------:R-:W2:Y:S04]  /*2a1c0*/  LDL.LU R147, [R1+0xc7c] ;  /* 0x000c7c0001937983 */ /* 0x000ea80000300800 */
[----:B------:R-:W2:Y:S04]  /*2a1d0*/  LDL.LU R5, [R1+0xe44] ;  /* 0x000e440001057983 */ /* 0x000ea80000300800 */
[----:B------:R1:W-:Y:S01]  /*2a1e0*/  LDGSTS.E [R6+0x8], desc[UR60][R10.64], P1 ;  /* 0x000080000a067fae */ /* 0x0003e2000892187c */
[----:B---3--:R-:W-:-:S05]  /*2a1f0*/  IADD3 R8, P0, R8, R2, RZ ;  /* 0x0000000208087210 */ /* 0x008fca0007f1e0ff */
[----:B------:R-:W-:Y:S01]  /*2a200*/  IMAD.X R148, R148, 0x1, R0, P0 ;  /* 0x0000000194947824 */ /* 0x000fe200000e0600 */
[----:B------:R-:W-:Y:S03]  /*2a210*/  STL [R1+0xc6c], R8 ;  /* 0x000c6c0801007387 */ /* 0x000fe60000100800 */
[----:B-1----:R-:W-:Y:S01]  /*2a220*/  IMAD.MOV.U32 R11, RZ, RZ, R148 ;  /* 0x000000ffff0b7224 */ /* 0x002fe200078e0094 */
[----:B------:R1:W-:Y:S01]  /*2a230*/  STL [R1+0xc68], R148 ;  /* 0x000c689401007387 */ /* 0x0003e20000100800 */
[----:B------:R-:W-:-:S05]  /*2a240*/  MOV R10, R8 ;  /* 0x00000008000a7202 */ /* 0x000fca0000000f00 */
[----:B------:R3:W-:Y:S04]  /*2a250*/  LDGSTS.E [R6+0x4008], desc[UR60][R10.64], P1 ;  /* 0x040080000a067fae */ /* 0x0007e8000892187c */
[----:B-1----:R-:W3:Y:S04]  /*2a260*/  LDL.LU R148, [R1+0xc78] ;  /* 0x000c780001947983 */ /* 0x002ee80000300800 */
[----:B------:R-:W3:Y:S01]  /*2a270*/  LDL.LU R8, [R1+0xe40] ;  /* 0x000e400001087983 */ /* 0x000ee20000300800 */
[----:B------:R-:W-:-:S04]  /*2a280*/  UISETP.GT.AND UP1, UPT, UR7, 0x3, UPT ;  /* 0x000000030700788c */ /* 0x000fc8000bf24270 */
[----:B------:R-:W-:Y:S01]  /*2a290*/  USEL UR5, URZ, 0x4, !UP1 ;  /* 0x000000043f057887 */ /* 0x000fe2000c800000 */
[----:B----4-:R-:W-:-:S05]  /*2a2a0*/  IADD3 R9, P1, R9, R2, RZ ;  /* 0x0000000209097210 */ /* 0x010fca0007f3e0ff */
[----:B--2---:R-:W-:Y:S01]  /*2a2b0*/  IMAD.X R149, R149, 0x1, R0, P1 ;  /* 0x0000000195957824 */ /* 0x004fe200008e0600 */
[----:B------:R-:W-:Y:S01]  /*2a2c0*/  STL [R1+0xc74], R9 ;  /* 0x000c740901007387 */ /* 0x000fe20000100800 */
[----:B---3--:R-:W-:Y:S02]  /*2a2d0*/  MOV R10, R9 ;  /* 0x00000009000a7202 */ /* 0x008fe40000000f00 */
[----:B------:R-:W-:Y:S01]  /*2a2e0*/  IMAD.MOV.U32 R11, RZ, RZ, R149 ;  /* 0x000000ffff0b7224 */ /* 0x000fe200078e0095 */
[----:B------:R1:W-:Y:S01]  /*2a2f0*/  STL [R1+0xc70], R149 ;  /* 0x000c709501007387 */ /* 0x0003e20000100800 */
[----:B------:R-:W-:-:S03]  /*2a300*/  USEL UR5, UR5, URZ, !UP0 ;  /* 0x0000003f05057287 */ /* 0x000fc6000c000000 */
[----:B-1----:R-:W2:Y:S04]  /*2a310*/  LDL.LU R149, [R1+0xe48] ;  /* 0x000e480001957983 */ /* 0x002ea80000300800 */
[----:B------:R-:W3:Y:S01]  /*2a320*/  LDL.LU R9, [R1+0xe4c] ;  /* 0x000e4c0001097983 */ /* 0x000ee20000300800 */
[----:B------:R-:W-:Y:S02]  /*2a330*/  ISETP.NE.U32.AND P0, PT, RZ, UR5, PT ;  /* 0x00000005ff007c0c */ /* 0x000fe4000bf05070 */
[-C--:B------:R-:W-:Y:S02]  /*2a340*/  IADD3 R147, P2, R147, R2.reuse, RZ ;  /* 0x0000000293937210 */ /* 0x080fe40007f5e0ff */
[----:B------:R-:W-:-:S03]  /*2a350*/  IADD3 R5, P3, R5, R2, RZ ;  /* 0x0000000205057210 */ /* 0x000fc60007f7e0ff */
[----:B------:R1:W-:Y:S06]  /*2a360*/  STL [R1+0xc7c], R147 ;  /* 0x000c7c9301007387 */ /* 0x0003ec0000100800 */
[----:B------:R4:W-:Y:S02]  /*2a370*/  LDGSTS.E [R6+0xc], desc[UR60][R10.64], P0 ;  /* 0x0000c0000a067fae */ /* 0x0009e4000812187c */
[----:B----4-:R-:W-:Y:S02]  /*2a380*/  IMAD.MOV.U32 R10, RZ, RZ, R147 ;  /* 0x000000ffff0a7224 */ /* 0x010fe400078e0093 */
[----:B------:R-:W-:Y:S01]  /*2a390*/  IMAD.X R148, R148, 0x1, R0, P2 ;  /* 0x0000000194947824 */ /* 0x000fe200010e0600 */
[----:B------:R-:W-:-:S04]  /*2a3a0*/  IADD3.X R8, R8, R0, RZ, P3, !PT ;  /* 0x0000000008087210 */ /* 0x000fc80001ffe4ff */
[----:B------:R4:W-:Y:S04]  /*2a3b0*/  STL [R1+0xc78], R148 ;  /* 0x000c789401007387 */ /* 0x0009e80000100800 */
[----:B------:R-:W-:Y:S04]  /*2a3c0*/  STL [R1+0xe44], R5 ;  /* 0x000e440501007387 */ /* 0x000fe80000100800 */
[----:B-1----:R-:W2:Y:S01]  /*2a3d0*/  LDL.LU R147, [R1+0xe54] ;  /* 0x000e540001937983 */ /* 0x002ea20000300800 */
[----:B------:R-:W-:-:S03]  /*2a3e0*/  IMAD.MOV.U32 R11, RZ, RZ, R148 ;  /* 0x000000ffff0b7224 */ /* 0x000fc600078e0094 */
[----:B------:R1:W-:Y:S04]  /*2a3f0*/  STL [R1+0xe40], R8 ;  /* 0x000e400801007387 */ /* 0x0003e80000100800 */
[----:B----4-:R-:W4:Y:S01]  /*2a400*/  LDL.LU R148, [R1+0xe50] ;  /* 0x000e500001947983 */ /* 0x010f220000300800 */
[----:B------:R-:W-:-:S03]  /*2a410*/  UISETP.GT.AND UP1, UPT, UR7, 0x20, UPT ;  /* 0x000000200700788c */ /* 0x000fc6000bf24270 */
[----:B------:R1:W-:Y:S01]  /*2a420*/  LDGSTS.E [R6+0x400c], desc[UR60][R10.64], P0 ;  /* 0x0400c0000a067fae */ /* 0x0003e2000812187c */
[----:B------:R-:W-:-:S04]  /*2a430*/  USEL UR5, URZ, 0x4, !UP1 ;  /* 0x000000043f057887 */ /* 0x000fc8000c800000 */
[----:B------:R-:W-:-:S06]  /*2a440*/  USEL UR5, UR5, URZ, !UP0 ;  /* 0x0000003f05057287 */ /* 0x000fcc000c000000 */
[----:B------:R-:W-:Y:S01]  /*2a450*/  ISETP.NE.U32.AND P1, PT, RZ, UR5, PT ;  /* 0x00000005ff007c0c */ /* 0x000fe2000bf25070 */
[----:B-1----:R-:W-:Y:S01]  /*2a460*/  IMAD.MOV.U32 R11, RZ, RZ, R8 ;  /* 0x000000ffff0b7224 */ /* 0x002fe200078e0008 */
[----:B------:R-:W-:Y:S01]  /*2a470*/  MOV R10, R5 ;  /* 0x00000005000a7202 */ /* 0x000fe20000000f00 */
[----:B------:R-:W4:Y:S04]  /*2a480*/  LDL.LU R8, [R1+0xe5c] ;  /* 0x000e5c0001087983 */ /* 0x000f280000300800 */
[----:B------:R-:W4:Y:S06]  /*2a490*/  LDL.LU R5, [R1+0xe64] ;  /* 0x000e640001057983 */ /* 0x000f2c0000300800 */
[----:B------:R1:W-:Y:S01]  /*2a4a0*/  LDGSTS.E [R6+0x8000], desc[UR60][R10.64], P1 ;  /* 0x080000000a067fae */ /* 0x0003e2000892187c */
[----:B---3--:R-:W-:-:S05]  /*2a4b0*/  IADD3 R9, P0, R9, R2, RZ ;  /* 0x0000000209097210 */ /* 0x008fca0007f1e0ff */
[----:B--2---:R-:W-:Y:S01]  /*2a4c0*/  IMAD.X R149, R149, 0x1, R0, P0 ;  /* 0x0000000195957824 */ /* 0x004fe200000e0600 */
[----:B------:R-:W-:Y:S04]  /*2a4d0*/  STL [R1+0xe4c], R9 ;  /* 0x000e4c0901007387 */ /* 0x000fe80000100800 */
[----:B------:R2:W-:Y:S01]  /*2a4e0*/  STL [R1+0xe48], R149 ;  /* 0x000e489501007387 */ /* 0x0005e20000100800 */
[----:B-1----:R-:W-:Y:S01]  /*2a4f0*/  IMAD.MOV.U32 R11, RZ, RZ, R149 ;  /* 0x000000ffff0b7224 */ /* 0x002fe200078e0095 */
[----:B------:R-:W-:-:S05]  /*2a500*/  MOV R10, R9 ;  /* 0x00000009000a7202 */ /* 0x000fca0000000f00 */
[----:B------:R1:W-:Y:S04]  /*2a510*/  LDGSTS.E [R6+0xc000], desc[UR60][R10.64], P1 ;  /* 0x0c0000000a067fae */ /* 0x0003e8000892187c */
[----:B--2---:R-:W2:Y:S04]  /*2a520*/  LDL.LU R149, [R1+0xe58] ;  /* 0x000e580001957983 */ /* 0x004ea80000300800 */
[----:B------:R-:W3:Y:S01]  /*2a530*/  LDL.LU R9, [R1+0xe60] ;  /* 0x000e600001097983 */ /* 0x000ee20000300800 */
[----:B------:R-:W-:-:S05]  /*2a540*/  IADD3 R147, P1, R147, R2, RZ ;  /* 0x0000000293937210 */ /* 0x000fca0007f3e0ff */
[----:B----4-:R-:W-:Y:S01]  /*2a550*/  IMAD.X R148, R148, 0x1, R0, P1 ;  /* 0x0000000194947824 */ /* 0x010fe200008e0600 */
[----:B------:R-:W-:Y:S01]  /*2a560*/  STL [R1+0xe54], R147 ;  /* 0x000e549301007387 */ /* 0x000fe20000100800 */
[----:B-1----:R-:W-:Y:S02]  /*2a570*/  MOV R10, R147 ;  /* 0x00000093000a7202 */ /* 0x002fe40000000f00 */
[----:B------:R-:W-:Y:S01]  /*2a580*/  IMAD.MOV.U32 R11, RZ, RZ, R148 ;  /* 0x000000ffff0b7224 */ /* 0x000fe200078e0094 */
[----:B------:R1:W-:Y:S04]  /*2a590*/  STL [R1+0xe50], R148 ;  /* 0x000e509401007387 */ /* 0x0003e80000100800 */
[----:B-1----:R-:W4:Y:S04]  /*2a5a0*/  LDL.LU R148, [R1+0xe68] ;  /* 0x000e680001947983 */ /* 0x002f280000300800 */
[----:B------:R-:W4:Y:S01]  /*2a5b0*/  LDL.LU R147, [R1+0xe6c] ;  /* 0x000e6c0001937983 */ /* 0x000f220000300800 */
[----:B------:R-:W-:-:S04]  /*2a5c0*/  UISETP.GT.AND UP1, UPT, UR7, 0x21, UPT ;  /* 0x000000210700788c */ /* 0x000fc8000bf24270 */
[----:B------:R-:W-:-:S04]  /*2a5d0*/  USEL UR5, URZ, 0x4, !UP1 ;  /* 0x000000043f057887 */ /* 0x000fc8000c800000 */
[----:B------:R-:W-:Y:S01]  /*2a5e0*/  USEL UR5, UR5, URZ, !UP0 ;  /* 0x0000003f05057287 */ /* 0x000fe2000c000000 */
[----:B------:R-:W-:-:S05]  /*2a5f0*/  IADD3 R8, P2, R8, R2, RZ ;  /* 0x0000000208087210 */ /* 0x000fca0007f5e0ff */
[----:B------:R-:W-:Y:S02]  /*2a600*/  ISETP.NE.U32.AND P0, PT, RZ, UR5, PT ;  /* 0x00000005ff007c0c */ /* 0x000fe4000bf05070 */
[----:B------:R-:W-:Y:S01]  /*2a610*/  IADD3 R5, P3, R5, R2, RZ ;  /* 0x0000000205057210 */ /* 0x000fe20007f7e0ff */
[----:B------:R1:W-:Y:S01]  /*2a620*/  STL [R1+0xe5c], R8 ;  /* 0x000e5c0801007387 */ /* 0x0003e20000100800 */
[----:B------:R-:W-:Y:S01]  /*2a630*/  UISETP.GT.AND UP1, UPT, UR7, 0x22, UPT ;  /* 0x000000220700788c */ /* 0x000fe2000bf24270 */
[----:B--2---:R-:W-:-:S08]  /*2a640*/  IMAD.X R149, R149, 0x1, R0, P2 ;  /* 0x0000000195957824 */ /* 0x004fd000010e0600 */
[----:B------:R2:W-:Y:S01]  /*2a650*/  LDGSTS.E [R6+0x8004], desc[UR60][R10.64], P0 ;  /* 0x080040000a067fae */ /* 0x0005e2000812187c */
[----:B---3--:R-:W-:-:S03]  /*2a660*/  IADD3.X R9, R9, R0, RZ, P3, !PT ;  /* 0x0000000009097210 */ /* 0x008fc60001ffe4ff */
[----:B------:R3:W-:Y:S04]  /*2a670*/  STL [R1+0xe58], R149 ;  /* 0x000e589501007387 */ /* 0x0007e80000100800 */
[----:B------:R-:W-:Y:S01]  /*2a680*/  STL [R1+0xe64], R5 ;  /* 0x000e640501007387 */ /* 0x000fe20000100800 */
[----:B--2---:R-:W-:-:S03]  /*2a690*/  IMAD.MOV.U32 R10, RZ, RZ, R8 ;  /* 0x000000ffff0a7224 */ /* 0x004fc600078e0008 */
[----:B-1----:R-:W2:Y:S01]  /*2a6a0*/  LDL.LU R8, [R1+0xe74] ;  /* 0x000e740001087983 */ /* 0x002ea20000300800 */
[----:B------:R-:W-:Y:S01]  /*2a6b0*/  USEL UR5, URZ, 0x4, !UP1 ;  /* 0x000000043f057887 */ /* 0x000fe2000c800000 */
[----:B------:R-:W-:Y:S02]  /*2a6c0*/  IMAD.MOV.U32 R11, RZ, RZ, R149 ;  /* 0x000000ffff0b7224 */ /* 0x000fe400078e0095 */
[----:B------:R1:W-:Y:S01]  /*2a6d0*/  STL [R1+0xe60], R9 ;  /* 0x000e600901007387 */ /* 0x0003e20000100800 */
[----:B------:R-:W-:-:S03]  /*2a6e0*/  USEL UR5, UR5, URZ, !UP0 ;  /* 0x0000003f05057287 */ /* 0x000fc6000c000000 */
[----:B---3--:R-:W3:Y:S03]  /*2a6f0*/  LDL.LU R149, [R1+0xe70] ;  /* 0x000e700001957983 */ /* 0x008ee60000300800 */
[----:B------:R-:W-:Y:S01]  /*2a700*/  ISETP.NE.U32.AND P1, PT, RZ, UR5, PT ;  /* 0x00000005ff007c0c */ /* 0x000fe2000bf25070 */
[----:B------:R1:W-:Y:S02]  /*2a710*/  LDGSTS.E [R6+0xc004], desc[UR60][R10.64], P0 ;  /* 0x0c0040000a067fae */ /* 0x0003e4000812187c */
[----:B-1----:R-:W-:Y:S01]  /*2a720*/  MOV R10, R5 ;  /* 0x00000005000a7202 */ /* 0x002fe20000000f00 */
[----:B------:R-:W-:Y:S02]  /*2a730*/  IMAD.MOV.U32 R11, RZ, RZ, R9 ;  /* 0x000000ffff0b7224 */ /* 0x000fe400078e0009 */
[----:B------:R-:W3:Y:S04]  /*2a740*/  LDL.LU R9, [R1+0xe7c] ;  /* 0x000e7c0001097983 */ /* 0x000ee80000300800 */
[----:B------:R-:W3:Y:S04]  /*2a750*/  LDL.LU R5, [R1+0x1044] ;  /* 0x0010440001057983 */ /* 0x000ee80000300800 */
[----:B------:R1:W-:Y:S01]  /*2a760*/  LDGSTS.E [R6+0x8008], desc[UR60][R10.64], P1 ;  /* 0x080080000a067fae */ /* 0x0003e2000892187c */
[----:B----4-:R-:W-:-:S05]  /*2a770*/  IADD3 R147, P0, R147, R2, RZ ;  /* 0x0000000293937210 */ /* 0x010fca0007f1e0ff */
[----:B------:R-:W-:Y:S01]  /*2a780*/  IMAD.X R148, R148, 0x1, R0, P0 ;  /* 0x0000000194947824 */ /* 0x000fe200000e0600 */
[----:B------:R-:W-:Y:S03]  /*2a790*/  STL [R1+0xe6c], R147 ;  /* 0x000e6c9301007387 */ /* 0x000fe60000100800 */
[----:B-1----:R-:W-:Y:S01]  /*2a7a0*/  IMAD.MOV.U32 R11, RZ, RZ, R148 ;  /* 0x000000ffff0b7224 */ /* 0x002fe200078e0094 */
[----:B------:R1:W-:Y:S01]  /*2a7b0*/  STL [R1+0xe68], R148 ;  /* 0x000e689401007387 */ /* 0x0003e20000100800 */
[----:B------:R-:W-:-:S05]  /*2a7c0*/  MOV R10, R147 ;  /* 0x00000093000a7202 */ /* 0x000fca0000000f00 */
[----:B------:R4:W-:Y:S04]  /*2a7d0*/  LDGSTS.E [R6+0xc008], desc[UR60][R10.64], P1 ;  /* 0x0c0080000a067fae */ /* 0x0009e8000892187c */
[----:B-1----:R-:W4:Y:S04]  /*2a7e0*/  LDL.LU R148, [R1+0xe78] ;  /* 0x000e780001947983 */ /* 0x002f280000300800 */
[----:B------:R-:W4:Y:S01]  /*2a7f0*/  LDL.LU R147, [R1+0x1040] ;  /* 0x0010400001937983 */ /* 0x000f220000300800 */
[----:B------:R-:W-:-:S04]  /*2a800*/  UISETP.GT.AND UP1, UPT, UR7, 0x23, UPT ;  /* 0x000000230700788c */ /* 0x000fc8000bf24270 */
[----:B------:R-:W-:-:S04]  /*2a810*/  USEL UR5, URZ, 0x4, !UP1 ;  /* 0x000000043f057887 */ /* 0x000fc8000c800000 */
[----:B------:R-:W-:Y:S01]  /*2a820*/  USEL UR5, UR5, URZ, !UP0 ;  /* 0x0000003f05057287 */ /* 0x000fe2000c000000 */
[----:B--2---:R-:W-:-:S05]  /*2a830*/  IADD3 R8, P1, R8, R2, RZ ;  /* 0x0000000208087210 */ /* 0x004fca0007f3e0ff */
[----:B---3--:R-:W-:Y:S01]  /*2a840*/  IMAD.X R149, R149, 0x1, R0, P1 ;  /* 0x0000000195957824 */ /* 0x008fe200008e0600 */
[----:B------:R-:W-:Y:S01]  /*2a850*/  STL [R1+0xe74], R8 ;  /* 0x000e740801007387 */ /* 0x000fe20000100800 */
[----:B----4-:R-:W-:Y:S02]  /*2a860*/  MOV R10, R8 ;  /* 0x00000008000a7202 */ /* 0x010fe40000000f00 */
[----:B------:R-:W-:Y:S01]  /*2a870*/  IMAD.MOV.U32 R11, RZ, RZ, R149 ;  /* 0x000000ffff0b7224 */ /* 0x000fe200078e0095 */
[----:B------:R1:W-:Y:S01]  /*2a880*/  STL [R1+0xe70], R149 ;  /* 0x000e709501007387 */ /* 0x0003e20000100800 */
[----:B------:R-:W-:-:S03]  /*2a890*/  ISETP.NE.U32.AND P0, PT, RZ, UR5, PT ;  /* 0x00000005ff007c0c */ /* 0x000fc6000bf05070 */
[----:B-1----:R-:W2:Y:S04]  /*2a8a0*/  LDL.LU R149, [R1+0x1048] ;  /* 0x0010480001957983 */ /* 0x002ea80000300800 */
[----:B------:R-:W3:Y:S01]  /*2a8b0*/  LDL.LU R8, [R1+0x104c] ;  /* 0x00104c0001087983 */ /* 0x000ee20000300800 */
[-C--:B------:R-:W-:Y:S02]  /*2a8c0*/  IADD3 R9, P2, R9, R2.reuse, RZ ;  /* 0x0000000209097210 */ /* 0x080fe40007f5e0ff */
[----:B------:R-:W-:-:S03]  /*2a8d0*/  IADD3 R5, P3, R5, R2, RZ ;  /* 0x0000000205057210 */ /* 0x000fc60007f7e0ff */
[----:B------:R1:W-:Y:S04]  /*2a8e0*/  LDGSTS.E [R6+0x800c], desc[UR60][R10.64], P0 ;  /* 0x0800c0000a067fae */ /* 0x0003e8000812187c */
[----:B------:R4:W-:Y:S01]  /*2a8f0*/  STL [R1+0xe7c], R9 ;  /* 0x000e7c0901007387 */ /* 0x0009e20000100800 */
[----:B-1----:R-:W-:Y:S02]  /*2a900*/  IMAD.MOV.U32 R10, RZ, RZ, R9 ;  /* 0x000000ffff0a7224 */ /* 0x002fe400078e0009 */
[----:B------:R-:W-:Y:S01]  /*2a910*/  IMAD.X R148, R148, 0x1, R0, P2 ;  /* 0x0000000194947824 */ /* 0x000fe200010e0600 */
[----:B------:R-:W-:-:S04]  /*2a920*/  IADD3.X R147, R147, R0, RZ, P3, !PT ;  /* 0x0000000093937210 */ /* 0x000fc80001ffe4ff */
[----:B------:R1:W-:Y:S04]  /*2a930*/  STL [R1+0xe78], R148 ;  /* 0x000e789401007387 */ /* 0x0003e80000100800 */
[----:B------:R-:W-:Y:S04]  /*2a940*/  STL [R1+0x1044], R5 ;  /* 0x0010440501007387 */ /* 0x000fe80000100800 */
[----:B----4-:R-:W4:Y:S01]  /*2a950*/  LDL.LU R9, [R1+0x1054] ;  /* 0x0010540001097983 */ /* 0x010f220000300800 */
[----:B------:R-:W-:-:S03]  /*2a960*/  IMAD.MOV.U32 R11, RZ, RZ, R148 ;  /* 0x000000ffff0b7224 */ /* 0x000fc600078e0094 */
[----:B------:R1:W-:Y:S04]  /*2a970*/  STL [R1+0x1040], R147 ;  /* 0x0010409301007387 */ /* 0x0003e80000100800 */
[----:B-1----:R-:W4:Y:S01]  /*2a980*/  LDL.LU R148, [R1+0x1050] ;  /* 0x0010500001947983 */ /* 0x002f220000300800 */
        /* <DEDUP_REMOVED lines=12> */
[----:B------:R-:W-:Y:S01]  /*2aa50*/  STL [R1+0x104c], R8 ;  /* 0x00104c0801007387 */ /* 0x000fe20000100800 */
[----:B-1----:R-:W-:Y:S02]  /*2aa60*/  MOV R10, R8 ;  /* 0x00000008000a7202 */ /* 0x002fe40000000f00 */
[----:B------:R-:W-:Y:S01]  /*2aa70*/  IMAD.MOV.U32 R11, RZ, RZ, R149 ;  /* 0x000000ffff0b7224 */ /* 0x000fe200078e0095 */
[----:B------:R1:W-:Y:S04]  /*2aa80*/  STL [R1+0x1048], R149 ;  /* 0x0010489501007387 */ /* 0x0003e80000100800 */
[----:B------:R2:W-:Y:S04]  /*2aa90*/  LDGSTS.E [R6+0x14000], desc[UR60][R10.64], P1 ;  /* 0x140000000a067fae */ /* 0x0005e8000892187c */
[----:B-1----:R-:W3:Y:S04]  /*2aaa0*/  LDL.LU R149, [R1+0x1058] ;  /* 0x0010580001957983 */ /* 0x002ee80000300800 */
[----:B------:R-:W3:Y:S01]  /*2aab0*/  LDL.LU R8, [R1+0x1060] ;  /* 0x0010600001087983 */ /* 0x000ee20000300800 */
[----:B----4-:R-:W-:-:S05]  /*2aac0*/  IADD3 R9, P1, R9, R2, RZ ;  /* 0x0000000209097210 */ /* 0x010fca0007f3e0ff */
[----:B------:R-:W-:Y:S01]  /*2aad0*/  IMAD.X R148, R148, 0x1, R0, P1 ;  /* 0x0000000194947824 */ /* 0x000fe200008e0600 */
[----:B------:R-:W-:Y:S01]  /*2aae0*/  STL [R1+0x1054], R9 ;  /* 0x0010540901007387 */ /* 0x000fe20000100800 */
[----:B--2---:R-:W-:Y:S02]  /*2aaf0*/  MOV R10, R9 ;  /* 0x00000009000a7202 */ /* 0x004fe40000000f00 */
[----:B------:R-:W-:Y:S01]  /*2ab00*/  IMAD.MOV.U32 R11, RZ, RZ, R148 ;  /* 0x000000ffff0b7224 */ /* 0x000fe200078e0094 */
[----:B------:R1:W-:Y:S04]  /*2ab10*/  STL [R1+0x1050], R148 ;  /* 0x0010509401007387 */ /* 0x0003e80000100800 */
[----:B-1----:R-:W2:Y:S04]  /*2ab20*/  LDL.LU R148, [R1+0x1068] ;  /* 0x0010680001947983 */ /* 0x002ea80000300800 */
        /* <DEDUP_REMOVED lines=8> */
[----:B------:R-:W-:-:S09]  /*2abb0*/  UISETP.GT.AND UP1, UPT, UR7, 0x42, UPT ;  /* 0x000000420700788c */ /* 0x000fd2000bf24270 */
[----:B------:R1:W-:Y:S01]  /*2abc0*/  LDGSTS.E [R6+0x10004], desc[UR60][R10.64], P0 ;  /* 0x100040000a067fae */ /* 0x0003e2000812187c */
[----:B---3--:R-:W-:Y:S01]  /*2abd0*/  IMAD.X R149, R149, 0x1, R0, P2 ;  /* 0x0000000195957824 */ /* 0x008fe200010e0600 */
[----:B------:R-:W-:-:S04]  /*2abe0*/  IADD3.X R8, R8, R0, RZ, P3, !PT ;  /* 0x0000000008087210 */ /* 0x000fc80001ffe4ff */
[----:B------:R-:W-:Y:S01]  /*2abf0*/  STL [R1+0x1058], R149 ;  /* 0x0010589501007387 */ /* 0x000fe20000100800 */
[----:B-1----:R-:W-:-:S03]  /*2ac00*/  IMAD.MOV.U32 R10, RZ, RZ, R147 ;  /* 0x000000ffff0a7224 */ /* 0x002fc600078e0093 */
[----:B------:R1:W-:Y:S04]  /*2ac10*/  STL [R1+0x1064], R5 ;  /* 0x0010640501007387 */ /* 0x0003e80000100800 */
[----:B------:R3:W-:Y:S04]  /*2ac20*/  STL [R1+0x1060], R8 ;  /* 0x0010600801007387 */ /* 0x0007e80000100800 */
[----:B------:R-:W2:Y:S04]  /*2ac30*/  LDL.LU R150, [R1+0x1070] ;  /* 0x0010700001967983 */ /* 0x000ea80000300800 */
[----:B------:R-:W2:Y:S01]  /*2ac40*/  LDL.LU R147, [R1+0x1074] ;  /* 0x0010740001937983 */ /* 0x000ea20000300800 */
[----:B------:R-:W-:Y:S01]  /*2ac50*/  USEL UR5, URZ, 0x4, !UP1 ;  /* 0x000000043f057887 */ /* 0x000fe2000c800000 */
[----:B------:R-:W-:-:S03]  /*2ac60*/  IMAD.MOV.U32 R11, RZ, RZ, R149 ;  /* 0x000000ffff0b7224 */ /* 0x000fc600078e0095 */
[----:B------:R-:W-:Y:S02]  /*2ac70*/  USEL UR5, UR5, URZ, !UP0 ;  /* 0x0000003f05057287 */ /* 0x000fe4000c000000 */
[----:B------:R1:W-:Y:S04]  /*2ac80*/  LDGSTS.E [R6+0x14004], desc[UR60][R10.64], P0 ;  /* 0x140040000a067fae */ /* 0x0003e8000812187c */
[----:B------:R-:W-:Y:S02]  /*2ac90*/  ISETP.NE.U32.AND P1, PT, RZ, UR5, PT ;  /* 0x00000005ff007c0c */ /* 0x000fe4000bf25070 */
[----:B-1----:R-:W-:Y:S01]  /*2aca0*/  MOV R10, R5 ;  /* 0x00000005000a7202 */ /* 0x002fe20000000f00 */
[----:B------:R-:W-:Y:S01]  /*2acb0*/  IMAD.MOV.U32 R11, RZ, RZ, R8 ;  /* 0x000000ffff0b7224 */ /* 0x000fe200078e0008 */
[----:B------:R-:W2:Y:S04]  /*2acc0*/  LDL.LU R5, [R1+0x107c] ;  /* 0x00107c0001057983 */ /* 0x000ea80000300800 */
[----:B---3--:R-:W3:Y:S05]  /*2acd0*/  LDL.LU R8, [R1+0x1244] ;  /* 0x0012440001087983 */ /* 0x008eea0000300800 */
[----:B------:R1:W-:Y:S01]  /*2ace0*/  LDGSTS.E [R6+0x10008], desc[UR60][R10.64], P1 ;  /* 0x100080000a067fae */ /* 0x0003e2000892187c */
[----:B----4-:R-:W-:-:S05]  /*2acf0*/  IADD3 R9, P0, R9, R2, RZ ;  /* 0x0000000209097210 */ /* 0x010fca0007f1e0ff */
[----:B--2---:R-:W-:Y:S01]  /*2ad00*/  IMAD.X R148, R148, 0x1, R0, P0 ;  /* 0x0000000194947824 */ /* 0x004fe200000e0600 */
[----:B------:R-:W-:Y:S04]  /*2ad10*/  STL [R1+0x106c], R9 ;  /* 0x00106c0901007387 */ /* 0x000fe80000100800 */
[----:B------:R2:W-:Y:S04]  /*2ad20*/  STL [R1+0x1068], R148 ;  /* 0x0010689401007387 */ /* 0x0005e80000100800 */
[----:B------:R-:W4:Y:S01]  /*2ad30*/  LDL.LU R149, [R1+0x1078] ;  /* 0x0010780001957983 */ /* 0x000f220000300800 */
[----:B-1----:R-:W-:-:S03]  /*2ad40*/  IMAD.MOV.U32 R11, RZ, RZ, R148 ;  /* 0x000000ffff0b7224 */ /* 0x002fc600078e0094 */
[----:B--2---:R-:W2:Y:S01]  /*2ad50*/  LDL.LU R148, [R1+0x1240] ;  /* 0x0012400001947983 */ /* 0x004ea20000300800 */
[----:B------:R-:W-:Y:S01]  /*2ad60*/  MOV R10, R9 ;  /* 0x00000009000a7202 */ /* 0x000fe20000000f00 */
[----:B------:R-:W-:Y:S02]  /*2ad70*/  UISETP.GT.AND UP1, UPT, UR7, 0x43, UPT ;  /* 0x000000430700788c */ /* 0x000fe4000bf24270 */
[----:B------:R-:W2:Y:S04]  /*2ad80*/  LDL.LU R9, [R1+0x124c] ;  /* 0x00124c0001097983 */ /* 0x000ea80000300800 */
[----:B------:R1:W-:Y:S01]  /*2ad90*/  LDGSTS.E [R6+0x14008], desc[UR60][R10.64], P1 ;  /* 0x140080000a067fae */ /* 0x0003e2000892187c */
[----:B------:R-:W-:-:S04]  /*2ada0*/  USEL UR5, URZ, 0x4, !UP1 ;  /* 0x000000043f057887 */ /* 0x000fc8000c800000 */
[----:B------:R-:W-:Y:S01]  /*2adb0*/  USEL UR5, UR5, URZ, !UP0 ;  /* 0x0000003f05057287 */ /* 0x000fe2000c000000 */
[----:B------:R-:W-:-:S05]  /*2adc0*/  IADD3 R147, P1, R147, R2, RZ ;  /* 0x0000000293937210 */ /* 0x000fca0007f3e0ff */
[----:B------:R-:W-:Y:S01]  /*2add0*/  IMAD.X R150, R150, 0x1, R0, P1 ;  /* 0x0000000196967824 */ /* 0x000fe200008e0600 */
[----:B------:R1:W-:Y:S02]  /*2ade0*/  STL [R1+0x1074], R147 ;  /* 0x0010749301007387 */ /* 0x0003e40000100800 */
[----:B-1----:R-:W-:Y:S02]  /*2adf0*/  MOV R10, R147 ;  /* 0x00000093000a7202 */ /* 0x002fe40000000f00 */
[----:B------:R-:W-:Y:S04]  /*2ae00*/  STL [R1+0x1070], R150 ;  /* 0x0010709601007387 */ /* 0x000fe80000100800 */
[----:B------:R-:W2:Y:S01]  /*2ae10*/  LDL.LU R147, [R1+0x1248] ;  /* 0x0012480001937983 */ /* 0x000ea20000300800 */
[----:B------:R-:W-:-:S02]  /*2ae20*/  ISETP.NE.U32.AND P0, PT, RZ, UR5, PT ;  /* 0x00000005ff007c0c */ /* 0x000fc4000bf05070 */
[-C--:B------:R-:W-:Y:S01]  /*2ae30*/  IADD3 R5, P2, R5, R2.reuse, RZ ;  /* 0x0000000205057210 */ /* 0x080fe20007f5e0ff */
[----:B------:R-:W-:Y:S01]  /*2ae40*/  IMAD.MOV.U32 R11, RZ, RZ, R150 ;  /* 0x000000ffff0b7224 */ /* 0x000fe200078e0096 */
[----:B---3--:R-:W-:-:S03]  /*2ae50*/  IADD3 R8, P3, R8, R2, RZ ;  /* 0x0000000208087210 */ /* 0x008fc60007f7e0ff */
[----:B------:R1:W-:Y:S06]  /*2ae60*/  STL [R1+0x107c], R5 ;  /* 0x00107c0501007387 */ /* 0x0003ec0000100800 */
[----:B------:R3:W-:Y:S02]  /*2ae70*/  LDGSTS.E [R6+0x1000c], desc[UR60][R10.64], P0 ;  /* 0x1000c0000a067fae */ /* 0x0007e4000812187c */
[----:B---3--:R-:W-:Y:S02]  /*2ae80*/  IMAD.MOV.U32 R10, RZ, RZ, R5 ;  /* 0x000000ffff0a7224 */ /* 0x008fe400078e0005 */
[----:B----4-:R-:W-:-:S04]  /*2ae90*/  IMAD.X R149, R149, 0x1, R0, P2 ;  /* 0x0000000195957824 */ /* 0x010fc800010e0600 */
[----:B------:R-:W-:Y:S01]  /*2aea0*/  IMAD.MOV.U32 R11, RZ, RZ, R149 ;  /* 0x000000ffff0b7224 */ /* 0x000fe200078e0095 */
[----:B------:R-:W-:Y:S01]  /*2aeb0*/  STL [R1+0x1078], R149 ;  /* 0x0010789501007387 */ /* 0x000fe20000100800 */
[----:B--2---:R-:W-:-:S03]  /*2aec0*/  IADD3.X R148, R148, R0, RZ, P3, !PT ;  /* 0x0000000094947210 */ /* 0x004fc60001ffe4ff */
[----:B------:R2:W-:Y:S04]  /*2aed0*/  STL [R1+0x1244], R8 ;  /* 0x0012440801007387 */ /* 0x0005e80000100800 */
[----:B-1----:R-:W3:Y:S04]  /*2aee0*/  LDL.LU R5, [R1+0x1254] ;  /* 0x0012540001057983 */ /* 0x002ee80000300800 */
[----:B------:R1:W-:Y:S04]  /*2aef0*/  LDGSTS.E [R6+0x1400c], desc[UR60][R10.64], P0 ;  /* 0x1400c0000a067fae */ /* 0x0003e8000812187c */
[----:B------:R-:W-:Y:S01]  /*2af00*/  STL [R1+0x1240], R148 ;  /* 0x0012409401007387 */ /* 0x000fe20000100800 */
[----:B-1----:R-:W-:-:S03]  /*2af10*/  MOV R10, R8 ;  /* 0x00000008000a7202 */ /* 0x002fc60000000f00 */
[----:B--2---:R-:W2:Y:S01]  /*2af20*/  LDL.LU R8, [R1+0x1250] ;  /* 0x0012500001087983 */ /* 0x004ea20000300800 */
[----:B------:R-:W-:-:S04]  /*2af30*/  UISETP.GT.AND UP1, UPT, UR7, 0x60, UPT ;  /* 0x000000600700788c */ /* 0x000fc8000bf24270 */
[----:B------:R-:W-:-:S04]  /*2af40*/  USEL UR5, URZ, 0x4, !UP1 ;  /* 0x000000043f057887 */ /* 0x000fc8000c800000 */
[----:B------:R-:W-:Y:S01]  /*2af50*/  USEL UR5, UR5, URZ, !UP0 ;  /* 0x0000003f05057287 */ /* 0x000fe2000c000000 */
[----:B------:R-:W-:-:S05]  /*2af60*/  IADD3 R9, P0, R9, R2, RZ ;  /* 0x0000000209097210 */ /* 0x000fca0007f1e0ff */
[----:B------:R-:W-:Y:S01]  /*2af70*/  ISETP.NE.U32.AND P1, PT, RZ, UR5, PT ;  /* 0x00000005ff007c0c */ /* 0x000fe2000bf25070 */
[----:B------:R-:W-:Y:S01]  /*2af80*/  IMAD.MOV.U32 R11, RZ, RZ, R148 ;  /* 0x000000ffff0b7224 */ /* 0x000fe200078e0094 */
[----:B------:R-:W-:Y:S01]  /*2af90*/  STL [R1+0x124c], R9 ;  /* 0x00124c0901007387 */ /* 0x000fe20000100800 */
[----:B------:R-:W-:-:S10]  /*2afa0*/  IMAD.X R147, R147, 0x1, R0, P0 ;  /* 0x0000000193937824 */ /* 0x000fd400000e0600 */
[----:B------:R1:W-:Y:S04]  /*2afb0*/  LDGSTS.E [R6+0x18000], desc[UR60][R10.64], P1 ;  /* 0x180000000a067fae */ /* 0x0003e8000892187c */
[----:B------:R4:W-:Y:S04]  /*2afc0*/  STL [R1+0x1248], R147 ;  /* 0x0012489301007387 */ /* 0x0009e80000100800 */
[----:B------:R-:W2:Y:S01]  /*2afd0*/  LDL.LU R149, [R1+0x1258] ;  /* 0x0012580001957983 */ /* 0x000ea20000300800 */
[----:B-1----:R-:W-:-:S03]  /*2afe0*/  IMAD.MOV.U32 R11, RZ, RZ, R147 ;  /* 0x000000ffff0b7224 */ /* 0x002fc600078e0093 */
[----:B----4-:R-:W4:Y:S04]  /*2aff0*/  LDL.LU R147, [R1+0x125c] ;  /* 0x00125c0001937983 */ /* 0x010f280000300800 */
[----:B------:R-:W4:Y:S01]  /*2b000*/  LDL.LU R151, [R1+0x1260] ;  /* 0x0012600001977983 */ /* 0x000f220000300800 */
[----:B------:R-:W-:-:S03]  /*2b010*/  MOV R10, R9 ;  /* 0x00000009000a7202 */ /* 0x000fc60000000f00 */
[----:B------:R-:W4:Y:S04]  /*2b020*/  LDL.LU R150, [R1+0x1264] ;  /* 0x0012640001967983 */ /* 0x000f280000300800 */
[----:B------:R1:W-:Y:S01]  /*2b030*/  LDGSTS.E [R6+0x1c000], desc[UR60][R10.64], P1 ;  /* 0x1c0000000a067fae */ /* 0x0003e2000892187c */
[----:B---3--:R-:W-:-:S05]  /*2b040*/  IADD3 R5, P1, R5, R2, RZ ;  /* 0x0000000205057210 */ /* 0x008fca0007f3e0ff */
[----:B------:R3:W-:Y:S01]  /*2b050*/  STL [R1+0x1254], R5 ;  /* 0x0012540501007387 */ /* 0x0007e20000100800 */
[----:B-1----:R-:W-:Y:S01]  /*2b060*/  MOV R10, R5 ;  /* 0x00000005000a7202 */ /* 0x002fe20000000f00 */
[----:B--2---:R-:W-:-:S05]  /*2b070*/  IMAD.X R8, R8, 0x1, R0, P1 ;  /* 0x0000000108087824 */ /* 0x004fca00008e0600 */
[----:B------:R1:W-:Y:S04]  /*2b080*/  STL [R1+0x1250], R8 ;  /* 0x0012500801007387 */ /* 0x0003e80000100800 */
[----:B------:R-:W2:Y:S04]  /*2b090*/  LDL.LU R9, [R1+0x1268] ;  /* 0x0012680001097983 */ /* 0x000ea80000300800 */
[----:B---3--:R-:W3:Y:S01]  /*2b0a0*/  LDL.LU R5, [R1+0x126c] ;  /* 0x00126c0001057983 */ /* 0x008ee20000300800 */
[----:B------:R-:W-:Y:S01]  /*2b0b0*/  UISETP.GT.AND UP1, UPT, UR7, 0x61, UPT ;  /* 0x000000610700788c */ /* 0x000fe2000bf24270 */
[----:B------:R-:W-:-:S02]  /*2b0c0*/  IMAD.MOV.U32 R11, RZ, RZ, R8 ;  /* 0x000000ffff0b7224 */ /* 0x000fc400078e0008 */
[----:B------:R-:W2:Y:S01]  /*2b0d0*/  LDL.LU R148, [R1+0x1274] ;  /* 0x0012740001947983 */ /* 0x000ea20000300800 */
[----:B------:R-:W-:-:S03]  /*2b0e0*/  USEL UR5, URZ, 0x4, !UP1 ;  /* 0x000000043f057887 */ /* 0x000fc6000c800000 */
[----:B-1----:R-:W2:Y:S01]  /*2b0f0*/  LDL.LU R8, [R1+0x127c] ;  /* 0x00127c0001087983 */ /* 0x002ea20000300800 */
[----:B------:R-:W-:-:S06]  /*2b100*/  USEL UR5, UR5, URZ, !UP0 ;  /* 0x0000003f05057287 */ /* 0x000fcc000c000000 */
[----:B------:R-:W-:Y:S01]  /*2b110*/  ISETP.NE.U32.AND P0, PT, RZ, UR5, PT ;  /* 0x00000005ff007c0c */ /* 0x000fe2000bf05070 */
[----:B------:R-:W-:Y:S01]  /*2b120*/  UISETP.GT.AND UP1, UPT, UR7, 0x62, UPT ;  /* 0x000000620700788c */ /* 0x000fe2000bf24270 */
[----:B----4-:R-:W-:-:S11]  /*2b130*/  IADD3 R147, P2, R147, R2, RZ ;  /* 0x0000000293937210 */ /* 0x010fd60007f5e0ff */
[----:B------:R1:W-:Y:S01]  /*2b140*/  LDGSTS.E [R6+0x18004], desc[UR60][R10.64], P0 ;  /* 0x180040000a067fae */ /* 0x0003e2000812187c */
[----:B------:R-:W-:Y:S01]  /*2b150*/  IMAD.X R149, R149, 0x1, R0, P2 ;  /* 0x0000000195957824 */ /* 0x000fe200010e0600 */
[----:B------:R-:W-:Y:S02]  /*2b160*/  IADD3 R150, P3, R150, R2, RZ ;  /* 0x0000000296967210 */ /* 0x000fe40007f7e0ff */
[----:B------:R-:W-:Y:S02]  /*2b170*/  STL [R1+0x125c], R147 ;  /* 0x00125c9301007387 */ /* 0x000fe40000100800 */
[----:B------:R-:W-:Y:S02]  /*2b180*/  IADD3.X R151, R151, R0, RZ, P3, !PT ;  /* 0x0000000097977210 */ /* 0x000fe40001ffe4ff */
[----:B------:R4:W-:Y:S01]  /*2b190*/  STL [R1+0x1258], R149 ;  /* 0x0012589501007387 */ /* 0x0009e20000100800 */
[----:B-1----:R-:W-:Y:S01]  /*2b1a0*/  IMAD.MOV.U32 R11, RZ, RZ, R149 ;  /* 0x000000ffff0b7224 */ /* 0x002fe200078e0095 */
[----:B------:R-:W-:-:S02]  /*2b1b0*/  USEL UR5, URZ, 0x4, !UP1 ;  /* 0x000000043f057887 */ /* 0x000fc4000c800000 */
[----:B------:R-:W-:Y:S01]  /*2b1c0*/  STL [R1+0x1264], R150 ;  /* 0x0012649601007387 */ /* 0x000fe20000100800 */
[----:B------:R-:W-:-:S03]  /*2b1d0*/  IMAD.MOV.U32 R10, RZ, RZ, R147 ;  /* 0x000000ffff0a7224 */ /* 0x000fc600078e0093 */
[----:B----4-:R-:W4:Y:S01]  /*2b1e0*/  LDL.LU R149, [R1+0x1270] ;  /* 0x0012700001957983 */ /* 0x010f220000300800 */
[----:B------:R-:W-:-:S03]  /*2b1f0*/  USEL UR5, UR5, URZ, !UP0 ;  /* 0x0000003f05057287 */ /* 0x000fc6000c000000 */
[----:B------:R-:W-:Y:S04]  /*2b200*/  STL [R1+0x1260], R151 ;  /* 0x0012609701007387 */ /* 0x000fe80000100800 */
[----:B------:R-:W4:Y:S01]  /*2b210*/  LDL.LU R147, [R1+0x1278] ;  /* 0x0012780001937983 */ /* 0x000f220000300800 */
[----:B------:R-:W-:-:S03]  /*2b220*/  ISETP.NE.U32.AND P1, PT, RZ, UR5, PT ;  /* 0x00000005ff007c0c */ /* 0x000fc6000bf25070 */
[----:B------:R1:W-:Y:S02]  /*2b230*/  LDGSTS.E [R6+0x1c004], desc[UR60][R10.64], P0 ;  /* 0x1c0040000a067fae */ /* 0x0003e4000812187c */
[----:B-1----:R-:W-:Y:S01]  /*2b240*/  MOV R10, R150 ;  /* 0x00000096000a7202 */ /* 0x002fe20000000f00 */
[----:B------:R-:W-:-:S07]  /*2b250*/  IMAD.MOV.U32 R11, RZ, RZ, R151 ;  /* 0x000000ffff0b7224 */ /* 0x000fce00078e0097 */
[----:B------:R1:W-:Y:S01]  /*2b260*/  LDGSTS.E [R6+0x18008], desc[UR60][R10.64], P1 ;  /* 0x180080000a067fae */ /* 0x0003e2000892187c */
[----:B---3--:R-:W-:-:S05]  /*2b270*/  IADD3 R5, P0, R5, R2, RZ ;  /* 0x0000000205057210 */ /* 0x008fca0007f1e0ff */
[----:B--2---:R-:W-:Y:S01]  /*2b280*/  IMAD.X R9, R9, 0x1, R0, P0 ;  /* 0x0000000109097824 */ /* 0x004fe200000e0600 */
[----:B------:R-:W-:Y:S01]  /*2b290*/  STL [R1+0x126c], R5 ;  /* 0x00126c0501007387 */ /* 0x000fe20000100800 */
[----:B-1----:R-:W-:Y:S02]  /*2b2a0*/  MOV R10, R5 ;  /* 0x00000005000a7202 */ /* 0x002fe40000000f00 */
[----:B------:R-:W-:Y:S01]  /*2b2b0*/  IMAD.MOV.U32 R11, RZ, RZ, R9 ;  /* 0x000000ffff0b7224 */ /* 0x000fe200078e0009 */
[----:B------:R1:W-:Y:S01]  /*2b2c0*/  STL [R1+0x1268], R9 ;  /* 0x0012680901007387 */ /* 0x0003e20000100800 */
[----:B------:R-:W-:-:S03]  /*2b2d0*/  UISETP.GT.AND UP1, UPT, UR7, 0x63, UPT ;  /* 0x000000630700788c */ /* 0x000fc6000bf24270 */
[----:B------:R2:W-:Y:S04]  /*2b2e0*/  LDGSTS.E [R6+0x1c008], desc[UR60][R10.64], P1 ;  /* 0x1c0080000a067fae */ /* 0x0005e8000892187c */
[----:B-1----:R-:W3:Y:S04]  /*2b2f0*/  LDL.LU R9, [R1+0xc80] ;  /* 0x000c800001097983 */ /* 0x002ee80000300800 */
[----:B------:R-:W3:Y:S01]  /*2b300*/  LDL.LU R5, [R1+0xc84] ;  /* 0x000c840001057983 */ /* 0x000ee20000300800 */
[----:B------:R-:W-:-:S04]  /*2b310*/  USEL UR5, URZ, 0x4, !UP1 ;  /* 0x000000043f057887 */ /* 0x000fc8000c800000 */
[----:B------:R-:W-:Y:S01]  /*2b320*/  USEL UR5, UR5, URZ, !UP0 ;  /* 0x0000003f05057287 */ /* 0x000fe2000c000000 */
[----:B------:R-:W-:-:S05]  /*2b330*/  IADD3 R148, P1, R148, R2, RZ ;  /* 0x0000000294947210 */ /* 0x000fca0007f3e0ff */
[----:B------:R-:W-:Y:S02]  /*2b340*/  ISETP.NE.U32.AND P0, PT, RZ, UR5, PT ;  /* 0x00000005ff007c0c */ /* 0x000fe4000bf05070 */
[----:B------:R-:W-:Y:S01]  /*2b350*/  IADD3 R8, P2, R8, R2, RZ ;  /* 0x0000000208087210 */ /* 0x000fe20007f5e0ff */
[----:B--2---:R-:W-:Y:S01]  /*2b360*/  IMAD.MOV.U32 R10, RZ, RZ, R148 ;  /* 0x000000ffff0a7224 */ /* 0x004fe200078e0094 */
[----:B------:R-:W-:Y:S01]  /*2b370*/  STL [R1+0x1274], R148 ;  /* 0x0012749401007387 */ /* 0x000fe20000100800 */
[----:B----4-:R-:W-:-:S04]  /*2b380*/  IMAD.X R149, R149, 0x1, R0, P1 ;  /* 0x0000000195957824 */ /* 0x010fc800008e0600 */
[----:B------:R-:W-:Y:S01]  /*2b390*/  IMAD.MOV.U32 R11, RZ, RZ, R149 ;  /* 0x000000ffff0b7224 */ /* 0x000fe200078e0095 */
[----:B------:R1:W-:Y:S01]  /*2b3a0*/  STL [R1+0x1270], R149 ;  /* 0x0012709501007387 */ /* 0x0003e20000100800 */
[----:B------:R-:W-:-:S03]  /*2b3b0*/  IADD3.X R147, R147, R0, RZ, P2, !PT ;  /* 0x0000000093937210 */ /* 0x000fc600017fe4ff */
[----:B------:R-:W-:Y:S04]  /*2b3c0*/  STL [R1+0x127c], R8 ;  /* 0x00127c0801007387 */ /* 0x000fe80000100800 */
[----:B------:R2:W-:Y:S04]  /*2b3d0*/  LDGSTS.E [R6+0x1800c], desc[UR60][R10.64], P0 ;  /* 0x1800c0000a067fae */ /* 0x0005e8000812187c */
[----:B------:R4:W-:Y:S04]  /*2b3e0*/  STL [R1+0x1278], R147 ;  /* 0x0012789301007387 */ /* 0x0009e80000100800 */
[----:B-1----:R-:W3:Y:S01]  /*2b3f0*/  LDL.LU R149, [R1+0xc88] ;  /* 0x000c880001957983 */ /* 0x002ee20000300800 */
[----:B--2---:R-:W-:-:S03]  /*2b400*/  IMAD.MOV.U32 R11, RZ, RZ, R147 ;  /* 0x000000ffff0b7224 */ /* 0x004fc600078e0093 */
[----:B----4-:R-:W2:Y:S01]  /*2b410*/  LDL.LU R147, [R1+0xc8c] ;  /* 0x000c8c0001937983 */ /* 0x010ea20000300800 */
[----:B------:R-:W-:-:S03]  /*2b420*/  MOV R10, R8 ;  /* 0x00000008000a7202 */ /* 0x000fc60000000f00 */
[----:B------:R-:W4:Y:S01]  /*2b430*/  LDL.LU R8, [R1+0xc94] ;  /* 0x000c940001087983 */ /* 0x000f220000300800 */
[----:B------:R-:W-:-:S03]  /*2b440*/  UISETP.GT.AND UP1, UPT, UR7, 0x4, UPT ;  /* 0x000000040700788c */ /* 0x000fc6000bf24270 */
[----:B------:R1:W-:Y:S01]  /*2b450*/  LDGSTS.E [R6+0x1c00c], desc[UR60][R10.64], P0 ;  /* 0x1c00c0000a067fae */ /* 0x0003e2000812187c */
[----:B---3--:R-:W-:-:S05]  /*2b460*/  IADD3 R5, P1, R5, R2, RZ ;  /* 0x0000000205057210 */ /* 0x008fca0007f3e0ff */
[----:B------:R-:W-:Y:S01]  /*2b470*/  IMAD.X R9, R9, 0x1, R0, P1 ;  /* 0x0000000109097824 */ /* 0x000fe200008e0600 */
[----:B------:R-:W-:Y:S04]  /*2b480*/  STL [R1+0xc84], R5 ;  /* 0x000c840501007387 */ /* 0x000fe80000100800 */
[----:B------:R3:W-:Y:S04]  /*2b490*/  STL [R1+0xc80], R9 ;  /* 0x000c800901007387 */ /* 0x0007e80000100800 */
[----:B------:R-:W4:Y:S01]  /*2b4a0*/  LDL.LU R148, [R1+0xc90] ;  /* 0x000c900001947983 */ /* 0x000f220000300800 */
[----:B------:R-:W-:-:S04]  /*2b4b0*/  USEL UR5, URZ, 0x4, !UP1 ;  /* 0x000000043f057887 */ /* 0x000fc8000c800000 */
[----:B------:R-:W-:Y:S01]  /*2b4c0*/  USEL UR5, UR5, URZ, !UP0 ;  /* 0x0000003f05057287 */ /* 0x000fe2000c000000 */
[----:B-1----:R-:W-:-:S05]  /*2b4d0*/  LOP3.LUT R6, R12, 0x10, RZ, 0x3c, !PT ;  /* 0x000000100c067812 */ /* 0x002fca00078e3cff */
[----:B------:R-:W-:Y:S01]  /*2b4e0*/  ISETP.NE.U32.AND P0, PT, RZ, UR5, PT ;  /* 0x00000005ff007c0c */ /* 0x000fe2000bf05070 */
[----:B------:R-:W-:Y:S01]  /*2b4f0*/  IMAD.MOV.U32 R10, RZ, RZ, R5 ;  /* 0x000000ffff0a7224 */ /* 0x000fe200078e0005 */
[----:B------:R-:W-:Y:S01]  /*2b500*/  IADD3 R6, R6, UR6, RZ ;  /* 0x0000000606067c10 */ /* 0x000fe2000fffe0ff */
[----:B------:R-:W-:Y:S02]  /*2b510*/  IMAD.MOV.U32 R11, RZ, RZ, R9 ;  /* 0x000000ffff0b7224 */ /* 0x000fe400078e0009 */
[----:B---3--:R-:W3:Y:S04]  /*2b520*/  LDL.LU R9, [R1+0xc9c] ;  /* 0x000c9c0001097983 */ /* 0x008ee80000300800 */
[----:B------:R-:W3:Y:S04]  /*2b530*/  LDL.LU R5, [R1+0xca4] ;  /* 0x000ca40001057983 */ /* 0x000ee80000300800 */
[----:B------:R1:W-:Y:S01]  /*2b540*/  LDGSTS.E [R6], desc[UR60][R10.64], P0 ;  /* 0x000000000a067fae */ /* 0x0003e2000812187c */
[----:B--2---:R-:W-:-:S04]  /*2b550*/  IADD3 R147, P1, R147, R2, RZ ;  /* 0x0000000293937210 */ /* 0x004fc80007f3e0ff */
[----:B------:R-:W-:Y:S01]  /*2b560*/  IADD3.X R149, R149, R0, RZ, P1, !PT ;  /* 0x0000000095957210 */ /* 0x000fe20000ffe4ff */
[----:B------:R-:W-:Y:S04]  /*2b570*/  STL [R1+0xc8c], R147 ;  /* 0x000c8c9301007387 */ /* 0x000fe80000100800 */
[----:B------:R2:W-:Y:S01]  /*2b580*/  STL [R1+0xc88], R149 ;  /* 0x000c889501007387 */ /* 0x0005e20000100800 */
[----:B-1----:R-:W-:Y:S02]  /*2b590*/  IMAD.MOV.U32 R11, RZ, RZ, R149 ;  /* 0x000000ffff0b7224 */ /* 0x002fe400078e0095 */
[----:B------:R-:W-:Y:S01]  /*2b5a0*/  IMAD.MOV.U32 R10, RZ, RZ, R147 ;  /* 0x000000ffff0a7224 */ /* 0x000fe200078e0093 */
[----:B----4-:R-:W-:-:S04]  /*2b5b0*/  IADD3 R8, P1, R8, R2, RZ ;  /* 0x0000000208087210 */ /* 0x010fc80007f3e0ff */
[----:B------:R1:W-:Y:S04]  /*2b5c0*/  LDGSTS.E [R6+0x4000], desc[UR60][R10.64], P0 ;  /* 0x040000000a067fae */ /* 0x0003e8000812187c */
[----:B--2---:R-:W2:Y:S04]  /*2b5d0*/  LDL.LU R149, [R1+0xc98] ;  /* 0x000c980001957983 */ /* 0x004ea80000300800 */
[----:B------:R-:W4:Y:S04]  /*2b5e0*/  LDL.LU R147, [R1+0xca0] ;  /* 0x000ca00001937983 */ /* 0x000f280000300800 */
[----:B------:R-:W-:Y:S01]  /*2b5f0*/  STL [R1+0xc94], R8 ;  /* 0x000c940801007387 */ /* 0x000fe20000100800 */
[----:B-1----:R-:W-:Y:S01]  /*2b600*/  IMAD.MOV.U32 R10, RZ, RZ, R8 ;  /* 0x000000ffff0a7224 */ /* 0x002fe200078e0008 */
[----:B------:R-:W-:-:S05]  /*2b610*/  IADD3.X R148, R148, R0, RZ, P1, !PT ;  /* 0x0000000094947210 */ /* 0x000fca0000ffe4ff */
[----:B------:R1:W-:Y:S01]  /*2b620*/  STL [R1+0xc90], R148 ;  /* 0x000c909401007387 */ /* 0x0003e20000100800 */
[----:B------:R-:W-:-:S03]  /*2b630*/  IMAD.MOV.U32 R11, RZ, RZ, R148 ;  /* 0x000000ffff0b7224 */ /* 0x000fc600078e0094 */
[----:B-1----:R-:W4:Y:S04]  /*2b640*/  LDL.LU R148, [R1+0xca8] ;  /* 0x000ca80001947983 */ /* 0x002f280000300800 */
[----:B------:R-:W4:Y:S01]  /*2b650*/  LDL.LU R8, [R1+0xcac] ;  /* 0x000cac0001087983 */ /* 0x000f220000300800 */
[----:B------:R-:W-:-:S04]  /*2b660*/  UISETP.GT.AND UP1, UPT, UR7, 0x5, UPT ;  /* 0x000000050700788c */ /* 0x000fc8000bf24270 */
[----:B------:R-:W-:-:S04]  /*2b670*/  USEL UR5, URZ, 0x4, !UP1 ;  /* 0x000000043f057887 */ /* 0x000fc8000c800000 */
[----:B------:R-:W-:Y:S01]  /*2b680*/  USEL UR5, UR5, URZ, !UP0 ;  /* 0x0000003f05057287 */ /* 0x000fe2000c000000 */
[----:B---3--:R-:W-:-:S05]  /*2b690*/  IADD3 R9, P2, R9, R2, RZ ;  /* 0x0000000209097210 */ /* 0x008fca0007f5e0ff */
[----:B------:R-:W-:Y:S02]  /*2b6a0*/  ISETP.NE.U32.AND P0, PT, RZ, UR5, PT ;  /* 0x00000005ff007c0c */ /* 0x000fe4000bf05070 */
[----:B------:R-:W-:Y:S01]  /*2b6b0*/  IADD3 R5, P3, R5, R2, RZ ;  /* 0x0000000205057210 */ /* 0x000fe20007f7e0ff */
[----:B------:R1:W-:Y:S01]  /*2b6c0*/  STL [R1+0xc9c], R9 ;  /* 0x000c9c0901007387 */ /* 0x0003e20000100800 */
[----:B------:R-:W-:-:S04]  /*2b6d0*/  UISETP.GT.AND UP1, UPT, UR7, 0x6, UPT ;  /* 0x000000060700788c */ /* 0x000fc8000bf24270 */
[----:B------:R-:W-:-:S05]  /*2b6e0*/  USEL UR5, URZ, 0x4, !UP1 ;  /* 0x000000043f057887 */ /* 0x000fca000c800000 */
[----:B------:R3:W-:Y:S01]  /*2b6f0*/  LDGSTS.E [R6+0x4], desc[UR60][R10.64], P0 ;  /* 0x000040000a067fae */ /* 0x0007e2000812187c */
[----:B------:R-:W-:Y:S01]  /*2b700*/  USEL UR5, UR5, URZ, !UP0 ;  /* 0x0000003f05057287 */ /* 0x000fe2000c000000 */
[----:B--2---:R-:W-:Y:S01]  /*2b710*/  IADD3.X R149, R149, R0, RZ, P2, !PT ;  /* 0x0000000095957210 */ /* 0x004fe200017fe4ff */
[----:B---3--:R-:W-:Y:S02]  /*2b720*/  IMAD.MOV.U32 R10, RZ, RZ, R9 ;  /* 0x000000ffff0a7224 */ /* 0x008fe400078e0009 */
[----:B----4-:R-:W-:Y:S02]  /*2b730*/  IMAD.X R147, R147, 0x1, R0, P3 ;  /* 0x0000000193937824 */ /* 0x010fe400018e0600 */
[----:B------:R2:W-:Y:S04]  /*2b740*/  STL [R1+0xc98], R149 ;  /* 0x000c989501007387 */ /* 0x0005e80000100800 */
[----:B------:R-:W-:Y:S01]  /*2b750*/  STL [R1+0xca4], R5 ;  /* 0x000ca40501007387 */ /* 0x000fe20000100800 */
[----:B------:R-:W-:-:S03]  /*2b760*/  MOV R11, R149 ;  /* 0x00000095000b7202 */ /* 0x000fc60000000f00 */
[----:B-1----:R-:W3:Y:S04]  /*2b770*/  LDL.LU R9, [R1+0xcb4] ;  /* 0x000cb40001097983 */ /* 0x002ee80000300800 */
[----:B------:R1:W-:Y:S04]  /*2b780*/  STL [R1+0xca0], R147 ;  /* 0x000ca09301007387 */ /* 0x0003e80000100800 */
[----:B--2---:R-:W2:Y:S01]  /*2b790*/  LDL.LU R149, [R1+0xcb0] ;  /* 0x000cb00001957983 */ /* 0x004ea20000300800 */
[----:B------:R-:W-:-:S03]  /*2b7a0*/  ISETP.NE.U32.AND P1, PT, RZ, UR5, PT ;  /* 0x00000005ff007c0c */ /* 0x000fc6000bf25070 */
[----:B------:R4:W-:Y:S02]  /*2b7b0*/  LDGSTS.E [R6+0x4004], desc[UR60][R10.64], P0 ;  /* 0x040040000a067fae */ /* 0x0009e4000812187c */
[----:B----4-:R-:W-:Y:S02]  /*2b7c0*/  IMAD.MOV.U32 R10, RZ, RZ, R5 ;  /* 0x000000ffff0a7224 */ /* 0x010fe400078e0005 */
[----:B------:R-:W-:Y:S02]  /*2b7d0*/  IMAD.MOV.U32 R11, RZ, RZ, R147 ;  /* 0x000000ffff0b7224 */ /* 0x000fe400078e0093 */
[----:B-1----:R-:W4:Y:S04]  /*2b7e0*/  LDL.LU R147, [R1+0xcbc] ;  /* 0x000cbc0001937983 */ /* 0x002f280000300800 */
[----:B------:R-:W4:Y:S04]  /*2b7f0*/  LDL.LU R5, [R1+0xe84] ;  /* 0x000e840001057983 */ /* 0x000f280000300800 */
[----:B------:R1:W-:Y:S01]  /*2b800*/  LDGSTS.E [R6+0x8], desc[UR60][R10.64], P1 ;  /* 0x000080000a067fae */ /* 0x0003e2000892187c */
[----:B------:R-:W-:-:S04]  /*2b810*/  IADD3 R8, P0, R8, R2, RZ ;  /* 0x0000000208087210 */ /* 0x000fc80007f1e0ff */
[----:B------:R-:W-:Y:S01]  /*2b820*/  IADD3.X R148, R148, R0, RZ, P0, !PT ;  /* 0x0000000094947210 */ /* 0x000fe200007fe4ff */
[----:B------:R-:W-:Y:S04]  /*2b830*/  STL [R1+0xcac], R8 ;  /* 0x000cac0801007387 */ /* 0x000fe80000100800 */
[----:B------:R1:W-:Y:S02]  /*2b840*/  STL [R1+0xca8], R148 ;  /* 0x000ca89401007387 */ /* 0x0003e40000100800 */
[----:B-1----:R-:W-:Y:S02]  /*2b850*/  IMAD.MOV.U32 R11, RZ, RZ, R148 ;  /* 0x000000ffff0b7224 */ /* 0x002fe400078e0094 */
[----:B------:R-:W-:-:S05]  /*2b860*/  IMAD.MOV.U32 R10, RZ, RZ, R8 ;  /* 0x000000ffff0a7224 */ /* 0x000fca00078e0008 */
[----:B------:R1:W-:Y:S04]  /*2b870*/  LDGSTS.E [R6+0x4008], desc[UR60][R10.64], P1 ;  /* 0x040080000a067fae */ /* 0x0003e8000892187c */
[----:B------:R-:W4:Y:S04]  /*2b880*/  LDL.LU R148, [R1+0xcb8] ;  /* 0x000cb80001947983 */ /* 0x000f280000300800 */
[----:B------:R-:W4:Y:S01]  /*2b890*/  LDL.LU R8, [R1+0xe80] ;  /* 0x000e800001087983 */ /* 0x000f220000300800 */
[----:B------:R-:W-:-:S04]  /*2b8a0*/  UISETP.GT.AND UP1, UPT, UR7, 0x7, UPT ;  /* 0x000000070700788c */ /* 0x000fc8000bf24270 */
[----:B------:R-:W-:-:S04]  /*2b8b0*/  USEL UR5, URZ, 0x4, !UP1 ;  /* 0x000000043f057887 */ /* 0x000fc8000c800000 */
[----:B------:R-:W-:Y:S01]  /*2b8c0*/  USEL UR5, UR5, URZ, !UP0 ;  /* 0x0000003f05057287 */ /* 0x000fe2000c000000 */
[----:B---3--:R-:W-:-:S04]  /*2b8d0*/  IADD3 R9, P1, R9, R2, RZ ;  /* 0x0000000209097210 */ /* 0x008fc80007f3e0ff */
[----:B--2---:R-:W-:Y:S01]  /*2b8e0*/  IADD3.X R149, R149, R0, RZ, P1, !PT ;  /* 0x0000000095957210 */ /* 0x004fe20000ffe4ff */
[----:B------:R-:W-:Y:S01]  /*2b8f0*/  STL [R1+0xcb4], R9 ;  /* 0x000cb40901007387 */ /* 0x000fe20000100800 */
[----:B-1----:R-:W-:-:S03]  /*2b900*/  IMAD.MOV.U32 R10, RZ, RZ, R9 ;  /* 0x000000ffff0a7224 */ /* 0x002fc600078e0009 */
[----:B------:R1:W-:Y:S01]  /*2b910*/  STL [R1+0xcb0], R149 ;  /* 0x000cb09501007387 */ /* 0x0003e20000100800 */
[----:B------:R-:W-:-:S03]  /*2b920*/  IMAD.MOV.U32 R11, RZ, RZ, R149 ;  /* 0x000000ffff0b7224 */ /* 0x000fc600078e0095 */
[----:B-1----:R-:W2:Y:S04]  /*2b930*/  LDL.LU R149, [R1+0xe88] ;  /* 0x000e880001957983 */ /* 0x002ea80000300800 */
[----:B------:R-:W3:Y:S01]  /*2b940*/  LDL.LU R9, [R1+0xe8c] ;  /* 0x000e8c0001097983 */ /* 0x000ee20000300800 */
[----:B------:R-:W-:Y:S02]  /*2b950*/  ISETP.NE.U32.AND P0, PT, RZ, UR5, PT ;  /* 0x00000005ff007c0c */ /* 0x000fe4000bf05070 */
[-C--:B----4-:R-:W-:Y:S02]  /*2b960*/  IADD3 R147, P2, R147, R2.reuse, RZ ;  /* 0x0000000293937210 */ /* 0x090fe40007f5e0ff */
[----:B------:R-:W-:-:S03]  /*2b970*/  IADD3 R5, P3, R5, R2, RZ ;  /* 0x0000000205057210 */ /* 0x000fc60007f7e0ff */
[----:B------:R1:W-:Y:S06]  /*2b980*/  STL [R1+0xcbc], R147 ;  /* 0x000cbc9301007387 */ /* 0x0003ec0000100800 */
[----:B------:R4:W-:Y:S02]  /*2b990*/  LDGSTS.E [R6+0xc], desc[UR60][R10.64], P0 ;  /* 0x0000c0000a067fae */ /* 0x0009e4000812187c */
[----:B----4-:R-:W-:Y:S01]  /*2b9a0*/  IMAD.MOV.U32 R10, RZ, RZ, R147 ;  /* 0x000000ffff0a7224 */ /* 0x010fe200078e0093 */
[----:B------:R-:W-:Y:S01]  /*2b9b0*/  IADD3.X R148, R148, R0, RZ, P2, !PT ;  /* 0x0000000094947210 */ /* 0x000fe200017fe4ff */
[----:B------:R-:W-:-:S04]  /*2b9c0*/  IMAD.X R8, R8, 0x1, R0, P3 ;  /* 0x0000000108087824 */ /* 0x000fc800018e0600 */
[----:B------:R4:W-:Y:S04]  /*2b9d0*/  STL [R1+0xcb8], R148 ;  /* 0x000cb89401007387 */ /* 0x0009e80000100800 */
[----:B------:R-:W-:Y:S01]  /*2b9e0*/  STL [R1+0xe84], R5 ;  /* 0x000e840501007387 */ /* 0x000fe20000100800 */
[----:B------:R-:W-:-:S03]  /*2b9f0*/  MOV R11, R148 ;  /* 0x00000094000b7202 */ /* 0x000fc60000000f00 */
[----:B-1----:R-:W2:Y:S04]  /*2ba00*/  LDL.LU R147, [R1+0xe94] ;  /* 0x000e940001937983 */ /* 0x002ea80000300800 */
[----:B------:R1:W-:Y:S04]  /*2ba10*/  STL [R1+0xe80], R8 ;  /* 0x000e800801007387 */ /* 0x0003e80000100800 */
[----:B----4-:R-:W4:Y:S01]  /*2ba20*/  LDL.LU R148, [R1+0xe90] ;  /* 0x000e900001947983 */ /* 0x010f220000300800 */
[----:B------:R-:W-:-:S03]  /*2ba30*/  UISETP.GT.AND UP1, UPT, UR7, 0x24, UPT ;  /* 0x000000240700788c */ /* 0x000fc6000bf24270 */
[----:B------:R1:W-:Y:S01]  /*2ba40*/  LDGSTS.E [R6+0x400c], desc[UR60][R10.64], P0 ;  /* 0x0400c0000a067fae */ /* 0x0003e2000812187c */
[----:B------:R-:W-:-:S04]  /*2ba50*/  USEL UR5, URZ, 0x4, !UP1 ;  /* 0x000000043f057887 */ /* 0x000fc8000c800000 */
[----:B------:R-:W-:-:S06]  /*2ba60*/  USEL UR5, UR5, URZ, !UP0 ;  /* 0x0000003f05057287 */ /* 0x000fcc000c000000 */
[----:B------:R-:W-:Y:S01]  /*2ba70*/  ISETP.NE.U32.AND P1, PT, RZ, UR5, PT ;  /* 0x00000005ff007c0c */ /* 0x000fe2000bf25070 */
[----:B-1----:R-:W-:Y:S02]  /*2ba80*/  IMAD.MOV.U32 R10, RZ, RZ, R5 ;  /* 0x000000ffff0a7224 */ /* 0x002fe400078e0005 */
[----:B------:R-:W-:Y:S02]  /*2ba90*/  IMAD.MOV.U32 R11, RZ, RZ, R8 ;  /* 0x000000ffff0b7224 */ /* 0x000fe400078e0008 */
[----:B------:R-:W4:Y:S04]  /*2baa0*/  LDL.LU R8, [R1+0xe9c] ;  /* 0x000e9c0001087983 */ /* 0x000f280000300800 */
[----:B------:R-:W4:Y:S04]  /*2bab0*/  LDL.LU R5, [R1+0xea4] ;  /* 0x000ea40001057983 */ /* 0x000f280000300800 */
[----:B------:R1:W-:Y:S01]  /*2bac0*/  LDGSTS.E [R6+0x8000], desc[UR60][R10.64], P1 ;  /* 0x080000000a067fae */ /* 0x0003e2000892187c */
[----:B---3--:R-:W-:-:S04]  /*2bad0*/  IADD3 R9, P0, R9, R2, RZ ;  /* 0x0000000209097210 */ /* 0x008fc80007f1e0ff */
[----:B--2---:R-:W-:Y:S01]  /*2bae0*/  IADD3.X R149, R149, R0, RZ, P0, !PT ;  /* 0x0000000095957210 */ /* 0x004fe200007fe4ff */
[----:B------:R-:W-:Y:S04]  /*2baf0*/  STL [R1+0xe8c], R9 ;  /* 0x000e8c0901007387 */ /* 0x000fe80000100800 */
[----:B------:R2:W-:Y:S01]  /*2bb00*/  STL [R1+0xe88], R149 ;  /* 0x000e889501007387 */ /* 0x0005e20000100800 */
[----:B-1----:R-:W-:Y:S02]  /*2bb10*/  IMAD.MOV.U32 R11, RZ, RZ, R149 ;  /* 0x000000ffff0b7224 */ /* 0x002fe400078e0095 */
[----:B------:R-:W-:-:S05]  /*2bb20*/  IMAD.MOV.U32 R10, RZ, RZ, R9 ;  /* 0x000000ffff0a7224 */ /* 0x000fca00078e0009 */
[----:B------:R1:W-:Y:S04]  /*2bb30*/  LDGSTS.E [R6+0xc000], desc[UR60][R10.64], P1 ;  /* 0x0c0000000a067fae */ /* 0x0003e8000892187c */
[----:B--2---:R-:W2:Y:S04]  /*2bb40*/  LDL.LU R149, [R1+0xe98] ;  /* 0x000e980001957983 */ /* 0x004ea80000300800 */
[----:B------:R-:W3:Y:S01]  /*2bb50*/  LDL.LU R9, [R1+0xea0] ;  /* 0x000ea00001097983 */ /* 0x000ee20000300800 */
[----:B------:R-:W-:-:S04]  /*2bb60*/  IADD3 R147, P1, R147, R2, RZ ;  /* 0x0000000293937210 */ /* 0x000fc80007f3e0ff */
[----:B----4-:R-:W-:Y:S01]  /*2bb70*/  IADD3.X R148, R148, R0, RZ, P1, !PT ;  /* 0x0000000094947210 */ /* 0x010fe20000ffe4ff */
[----:B------:R-:W-:Y:S01]  /*2bb80*/  STL [R1+0xe94], R147 ;  /* 0x000e949301007387 */ /* 0x000fe20000100800 */
[----:B-1----:R-:W-:-:S03]  /*2bb90*/  IMAD.MOV.U32 R10, RZ, RZ, R147 ;  /* 0x000000ffff0a7224 */ /* 0x002fc600078e0093 */
[----:B------:R1:W-:Y:S01]  /*2bba0*/  STL [R1+0xe90], R148 ;  /* 0x000e909401007387 */ /* 0x0003e20000100800 */
[----:B------:R-:W-:-:S03]  /*2bbb0*/  IMAD.MOV.U32 R11, RZ, RZ, R148 ;  /* 0x000000ffff0b7224 */ /* 0x000fc600078e0094 */
        /* <DEDUP_REMOVED lines=14> */
[----:B-1----:R-:W-:Y:S02]  /*2bca0*/  IMAD.MOV.U32 R10, RZ, RZ, R8 ;  /* 0x000000ffff0a7224 */ /* 0x002fe400078e0008 */
[----:B---3--:R-:W-:Y:S02]  /*2bcb0*/  IMAD.X R9, R9, 0x1, R0, P3 ;  /* 0x0000000109097824 */ /* 0x008fe400018e0600 */
[----:B------:R1:W-:Y:S04]  /*2bcc0*/  STL [R1+0xe98], R149 ;  /* 0x000e989501007387 */ /* 0x0003e80000100800 */
[----:B------:R-:W-:Y:S01]  /*2bcd0*/  STL [R1+0xea4], R5 ;  /* 0x000ea40501007387 */ /* 0x000fe20000100800 */
[----:B------:R-:W-:-:S03]  /*2bce0*/  MOV R11, R149 ;  /* 0x00000095000b7202 */ /* 0x000fc60000000f00 */
[----:B------:R-:W2:Y:S04]  /*2bcf0*/  LDL.LU R8, [R1+0xeb4] ;  /* 0x000eb40001087983 */ /* 0x000ea80000300800 */
[----:B------:R3:W-:Y:S04]  /*2bd00*/  STL [R1+0xea0], R9 ;  /* 0x000ea00901007387 */ /* 0x0007e80000100800 */
[----:B-1----:R-:W2:Y:S01]  /*2bd10*/  LDL.LU R149, [R1+0xeb0] ;  /* 0x000eb00001957983 */ /* 0x002ea20000300800 */
[----:B------:R-:W-:-:S03]  /*2bd20*/  ISETP.NE.U32.AND P1, PT, RZ, UR5, PT ;  /* 0x00000005ff007c0c */ /* 0x000fc6000bf25070 */
[----:B------:R1:W-:Y:S02]  /*2bd30*/  LDGSTS.E [R6+0xc004], desc[UR60][R10.64], P0 ;  /* 0x0c0040000a067fae */ /* 0x0003e4000812187c */
[----:B-1----:R-:W-:Y:S02]  /*2bd40*/  IMAD.MOV.U32 R10, RZ, RZ, R5 ;  /* 0x000000ffff0a7224 */ /* 0x002fe400078e0005 */
[----:B------:R-:W-:Y:S02]  /*2bd50*/  IMAD.MOV.U32 R11, RZ, RZ, R9 ;  /* 0x000000ffff0b7224 */ /* 0x000fe400078e0009 */
[----:B---3--:R-:W3:Y:S04]  /*2bd60*/  LDL.LU R9, [R1+0xebc] ;  /* 0x000ebc0001097983 */ /* 0x008ee80000300800 */
[----:B------:R-:W3:Y:S04]  /*2bd70*/  LDL.LU R5, [R1+0x1084] ;  /* 0x0010840001057983 */ /* 0x000ee80000300800 */
[----:B------:R1:W-:Y:S01]  /*2bd80*/  LDGSTS.E [R6+0x8008], desc[UR60][R10.64], P1 ;  /* 0x080080000a067fae */ /* 0x0003e2000892187c */
[----:B----4-:R-:W-:-:S04]  /*2bd90*/  IADD3 R147, P0, R147, R2, RZ ;  /* 0x0000000293937210 */ /* 0x010fc80007f1e0ff */
[----:B------:R-:W-:Y:S01]  /*2bda0*/  IADD3.X R148, R148, R0, RZ, P0, !PT ;  /* 0x0000000094947210 */ /* 0x000fe200007fe4ff */
[----:B------:R-:W-:Y:S04]  /*2bdb0*/  STL [R1+0xeac], R147 ;  /* 0x000eac9301007387 */ /* 0x000fe80000100800 */
[----:B------:R4:W-:Y:S01]  /*2bdc0*/  STL [R1+0xea8], R148 ;  /* 0x000ea89401007387 */ /* 0x0009e20000100800 */
[----:B-1----:R-:W-:Y:S02]  /*2bdd0*/  IMAD.MOV.U32 R11, RZ, RZ, R148 ;  /* 0x000000ffff0b7224 */ /* 0x002fe400078e0094 */
[----:B------:R-:W-:-:S05]  /*2bde0*/  IMAD.MOV.U32 R10, RZ, RZ, R147 ;  /* 0x000000ffff0a7224 */ /* 0x000fca00078e0093 */
[----:B------:R1:W-:Y:S04]  /*2bdf0*/  LDGSTS.E [R6+0xc008], desc[UR60][R10.64], P1 ;  /* 0x0c0080000a067fae */ /* 0x0003e8000892187c */
[----:B----4-:R-:W4:Y:S04]  /*2be00*/  LDL.LU R148, [R1+0xeb8] ;  /* 0x000eb80001947983 */ /* 0x010f280000300800 */
[----:B------:R-:W4:Y:S01]  /*2be10*/  LDL.LU R147, [R1+0x1080] ;  /* 0x0010800001937983 */ /* 0x000f220000300800 */
[----:B------:R-:W-:-:S04]  /*2be20*/  UISETP.GT.AND UP1, UPT, UR7, 0x27, UPT ;  /* 0x000000270700788c */ /* 0x000fc8000bf24270 */
[----:B------:R-:W-:-:S04]  /*2be30*/  USEL UR5, URZ, 0x4, !UP1 ;  /* 0x000000043f057887 */ /* 0x000fc8000c800000 */
[----:B------:R-:W-:Y:S01]  /*2be40*/  USEL UR5, UR5, URZ, !UP0 ;  /* 0x0000003f05057287 */ /* 0x000fe2000c000000 */
[----:B--2---:R-:W-:-:S04]  /*2be50*/  IADD3 R8, P1, R8, R2, RZ ;  /* 0x0000000208087210 */ /* 0x004fc80007f3e0ff */
[----:B------:R-:W-:Y:S01]  /*2be60*/  IADD3.X R149, R149, R0, RZ, P1, !PT ;  /* 0x0000000095957210 */ /* 0x000fe20000ffe4ff */
[----:B------:R-:W-:Y:S01]  /*2be70*/  STL [R1+0xeb4], R8 ;  /* 0x000eb40801007387 */ /* 0x000fe20000100800 */
[----:B-1----:R-:W-:-:S03]  /*2be80*/  IMAD.MOV.U32 R10, RZ, RZ, R8 ;  /* 0x000000ffff0a7224 */ /* 0x002fc600078e0008 */
[----:B------:R1:W-:Y:S01]  /*2be90*/  STL [R1+0xeb0], R149 ;  /* 0x000eb09501007387 */ /* 0x0003e20000100800 */
[----:B------:R-:W-:-:S03]  /*2bea0*/  IMAD.MOV.U32 R11, RZ, RZ, R149 ;  /* 0x000000ffff0b7224 */ /* 0x000fc600078e0095 */
[----:B-1----:R-:W2:Y:S04]  /*2beb0*/  LDL.LU R149, [R1+0x1088] ;  /* 0x0010880001957983 */ /* 0x002ea80000300800 */
[----:B------:R-:W2:Y:S01]  /*2bec0*/  LDL.LU R8, [R1+0x108c] ;  /* 0x00108c0001087983 */ /* 0x000ea20000300800 */
[----:B------:R-:W-:Y:S02]  /*2bed0*/  ISETP.NE.U32.AND P0, PT, RZ, UR5, PT ;  /* 0x00000005ff007c0c */ /* 0x000fe4000bf05070 */
[-C--:B---3--:R-:W-:Y:S02]  /*2bee0*/  IADD3 R9, P2, R9, R2.reuse, RZ ;  /* 0x0000000209097210 */ /* 0x088fe40007f5e0ff */
[----:B------:R-:W-:-:S03]  /*2bef0*/  IADD3 R5, P3, R5, R2, RZ ;  /* 0x0000000205057210 */ /* 0x000fc60007f7e0ff */
[----:B------:R1:W-:Y:S06]  /*2bf00*/  STL [R1+0xebc], R9 ;  /* 0x000ebc0901007387 */ /* 0x0003ec0000100800 */
[----:B------:R3:W-:Y:S02]  /*2bf10*/  LDGSTS.E [R6+0x800c], desc[UR60][R10.64], P0 ;  /* 0x0800c0000a067fae */ /* 0x0007e4000812187c */
[----:B---3--:R-:W-:Y:S01]  /*2bf20*/  IMAD.MOV.U32 R10, RZ, RZ, R9 ;  /* 0x000000ffff0a7224 */ /* 0x008fe200078e0009 */
[----:B----4-:R-:W-:Y:S01]  /*2bf30*/  IADD3.X R148, R148, R0, RZ, P2, !PT ;  /* 0x0000000094947210 */ /* 0x010fe200017fe4ff */
[----:B------:R-:W-:-:S04]  /*2bf40*/  IMAD.X R147, R147, 0x1, R0, P3 ;  /* 0x0000000193937824 */ /* 0x000fc800018e0600 */
[----:B------:R3:W-:Y:S04]  /*2bf50*/  STL [R1+0xeb8], R148 ;  /* 0x000eb89401007387 */ /* 0x0007e80000100800 */
[----:B------:R-:W-:Y:S01]  /*2bf60*/  STL [R1+0x1084], R5 ;  /* 0x0010840501007387 */ /* 0x000fe20000100800 */
[----:B------:R-:W-:-:S03]  /*2bf70*/  MOV R11, R148 ;  /* 0x00000094000b7202 */ /* 0x000fc60000000f00 */
[----:B-1----:R-:W4:Y:S04]  /*2bf80*/  LDL.LU R9, [R1+0x1094] ;  /* 0x0010940001097983 */ /* 0x002f280000300800 */
[----:B------:R1:W-:Y:S04]  /*2bf90*/  STL [R1+0x1080], R147 ;  /* 0x0010809301007387 */ /* 0x0003e80000100800 */
[----:B---3--:R-:W3:Y:S01]  /*2bfa0*/  LDL.LU R148, [R1+0x1090] ;  /* 0x0010900001947983 */ /* 0x008ee20000300800 */
[----:B------:R-:W-:-:S03]  /*2bfb0*/  UISETP.GT.AND UP1, UPT, UR7, 0x44, UPT ;  /* 0x000000440700788c */ /* 0x000fc6000bf24270 */
[----:B------:R1:W-:Y:S01]  /*2bfc0*/  LDGSTS.E [R6+0xc00c], desc[UR60][R10.64], P0 ;  /* 0x0c00c0000a067fae */ /* 0x0003e2000812187c */
[----:B------:R-:W-:-:S04]  /*2bfd0*/  USEL UR5, URZ, 0x4, !UP1 ;  /* 0x000000043f057887 */ /* 0x000fc8000c800000 */
[----:B------:R-:W-:-:S06]  /*2bfe0*/  USEL UR5, UR5, URZ, !UP0 ;  /* 0x0000003f05057287 */ /* 0x000fcc000c000000 */
[----:B------:R-:W-:Y:S01]  /*2bff0*/  ISETP.NE.U32.AND P1, PT, RZ, UR5, PT ;  /* 0x00000005ff007c0c */ /* 0x000fe2000bf25070 */
[----:B-1----:R-:W-:Y:S02]  /*2c000*/  IMAD.MOV.U32 R10, RZ, RZ, R5 ;  /* 0x000000ffff0a7224 */ /* 0x002fe400078e0005 */
[----:B------:R-:W-:Y:S02]  /*2c010*/  IMAD.MOV.U32 R11, RZ, RZ, R147 ;  /* 0x000000ffff0b7224 */ /* 0x000fe400078e0093 */
[----:B------:R-:W3:Y:S04]  /*2c020*/  LDL.LU R147, [R1+0x109c] ;  /* 0x00109c0001937983 */ /* 0x000ee80000300800 */
[----:B------:R-:W3:Y:S04]  /*2c030*/  LDL.LU R5, [R1+0x10a4] ;  /* 0x0010a40001057983 */ /* 0x000ee80000300800 */
[----:B------:R1:W-:Y:S01]  /*2c040*/  LDGSTS.E [R6+0x10000], desc[UR60][R10.64], P1 ;  /* 0x100000000a067fae */ /* 0x0003e2000892187c */
[----:B--2---:R-:W-:-:S04]  /*2c050*/  IADD3 R8, P0, R8, R2, RZ ;  /* 0x0000000208087210 */ /* 0x004fc80007f1e0ff */
[----:B------:R-:W-:Y:S01]  /*2c060*/  IADD3.X R149, R149, R0, RZ, P0, !PT ;  /* 0x0000000095957210 */ /* 0x000fe200007fe4ff */
[----:B------:R-:W-:Y:S01]  /*2c070*/  STL [R1+0x108c], R8 ;  /* 0x00108c0801007387 */ /* 0x000fe20000100800 */
[----:B-1----:R-:W-:-:S03]  /*2c080*/  IMAD.MOV.U32 R10, RZ, RZ, R8 ;  /* 0x000000ffff0a7224 */ /* 0x002fc600078e0008 */
[----:B------:R1:W-:Y:S01]  /*2c090*/  STL [R1+0x1088], R149 ;  /* 0x0010889501007387 */ /* 0x0003e20000100800 */
[----:B------:R-:W-:-:S05]  /*2c0a0*/  IMAD.MOV.U32 R11, RZ, RZ, R149 ;  /* 0x000000ffff0b7224 */ /* 0x000fca00078e0095 */
[----:B------:R2:W-:Y:S04]  /*2c0b0*/  LDGSTS.E [R6+0x14000], desc[UR60][R10.64], P1 ;  /* 0x140000000a067fae */ /* 0x0005e8000892187c */
[----:B-1----:R-:W2:Y:S04]  /*2c0c0*/  LDL.LU R149, [R1+0x1098] ;  /* 0x0010980001957983 */ /* 0x002ea80000300800 */
[----:B------:R-:W2:Y:S01]  /*2c0d0*/  LDL.LU R8, [R1+0x10a0] ;  /* 0x0010a00001087983 */ /* 0x000ea20000300800 */
[----:B----4-:R-:W-:-:S04]  /*2c0e0*/  IADD3 R9, P1, R9, R2, RZ ;  /* 0x0000000209097210 */ /* 0x010fc80007f3e0ff */
[----:B---3--:R-:W-:Y:S01]  /*2c0f0*/  IADD3.X R148, R148, R0, RZ, P1, !PT ;  /* 0x0000000094947210 */ /* 0x008fe20000ffe4ff */
[----:B------:R-:W-:Y:S01]  /*2c100*/  STL [R1+0x1094], R9 ;  /* 0x0010940901007387 */ /* 0x000fe20000100800 */
[----:B--2---:R-:W-:-:S03]  /*2c110*/  IMAD.MOV.U32 R10, RZ, RZ, R9 ;  /* 0x000000ffff0a7224 */ /* 0x004fc600078e0009 */
[----:B------:R1:W-:Y:S01]  /*2c120*/  STL [R1+0x1090], R148 ;  /* 0x0010909401007387 */ /* 0x0003e20000100800 */
[----:B------:R-:W-:-:S03]  /*2c130*/  IMAD.MOV.U32 R11, RZ, RZ, R148 ;  /* 0x000000ffff0b7224 */ /* 0x000fc600078e0094 */
[----:B-1----:R-:W2:Y:S04]  /*2c140*/  LDL.LU R148, [R1+0x10a8] ;  /* 0x0010a80001947983 */ /* 0x002ea80000300800 */
[----:B------:R-:W3:Y:S01]  /*2c150*/  LDL.LU R9, [R1+0x10ac] ;  /* 0x0010ac0001097983 */ /* 0x000ee20000300800 */
[----:B------:R-:W-:-:S04]  /*2c160*/  UISETP.GT.AND UP1, UPT, UR7, 0x45, UPT ;  /* 0x000000450700788c */ /* 0x000fc8000bf24270 */
[----:B------:R-:W-:-:S04]  /*2c170*/  USEL UR5, URZ, 0x4, !UP1 ;  /* 0x000000043f057887 */ /* 0x000fc8000c800000 */
[----:B------:R-:W-:Y:S01]  /*2c180*/  USEL UR5, UR5, URZ, !UP0 ;  /* 0x0000003f05057287 */ /* 0x000fe2000c000000 */
[-C--:B------:R-:W-:Y:S02]  /*2c190*/  IADD3 R147, P2, R147, R2.reuse, RZ ;  /* 0x0000000293937210 */ /* 0x080fe40007f5e0ff */
[----:B------:R-:W-:-:S03]  /*2c1a0*/  IADD3 R5, P3, R5, R2, RZ ;  /* 0x0000000205057210 */ /* 0x000fc60007f7e0ff */
[----:B------:R-:W-:Y:S01]  /*2c1b0*/  ISETP.NE.U32.AND P0, PT, RZ, UR5, PT ;  /* 0x00000005ff007c0c */ /* 0x000fe2000bf05070 */
[----:B------:R1:W-:Y:S01]  /*2c1c0*/  STL [R1+0x109c], R147 ;  /* 0x00109c9301007387 */ /* 0x0003e20000100800 */
[----:B------:R-:W-:-:S04]  /*2c1d0*/  UISETP.GT.AND UP1, UPT, UR7, 0x46, UPT ;  /* 0x000000460700788c */ /* 0x000fc8000bf24270 */
[----:B------:R-:W-:-:S07]  /*2c1e0*/  USEL UR5, URZ, 0x4, !UP1 ;  /* 0x000000043f057887 */ /* 0x000fce000c800000 */
[----:B------:R4:W-:Y:S01]  /*2c1f0*/  LDGSTS.E [R6+0x10004], desc[UR60][R10.64], P0 ;  /* 0x100040000a067fae */ /* 0x0009e2000812187c */
[----:B------:R-:W-:Y:S01]  /*2c200*/  IADD3.X R149, R149, R0, RZ, P2, !PT ;  /* 0x0000000095957210 */ /* 0x000fe200017fe4ff */
[----:B------:R-:W-:-:S04]  /*2c210*/  IMAD.X R8, R8, 0x1, R0, P3 ;  /* 0x0000000108087824 */ /* 0x000fc800018e0600 */
[----:B------:R-:W-:Y:S01]  /*2c220*/  STL [R1+0x1098], R149 ;  /* 0x0010989501007387 */ /* 0x000fe20000100800 */
[----:B----4-:R-:W-:-:S03]  /*2c230*/  IMAD.MOV.U32 R10, RZ, RZ, R147 ;  /* 0x000000ffff0a7224 */ /* 0x010fc600078e0093 */
[----:B------:R4:W-:Y:S04]  /*2c240*/  STL [R1+0x10a4], R5 ;  /* 0x0010a40501007387 */ /* 0x0009e80000100800 */
[----:B------:R4:W-:Y:S04]  /*2c250*/  STL [R1+0x10a0], R8 ;  /* 0x0010a00801007387 */ /* 0x0009e80000100800 */
[----:B------:R-:W2:Y:S04]  /*2c260*/  LDL.LU R150, [R1+0x10b0] ;  /* 0x0010b00001967983 */ /* 0x000ea80000300800 */
[----:B-1----:R-:W2:Y:S01]  /*2c270*/  LDL.LU R147, [R1+0x10b4] ;  /* 0x0010b40001937983 */ /* 0x002ea20000300800 */
[----:B------:R-:W-:Y:S01]  /*2c280*/  USEL UR5, UR5, URZ, !UP0 ;  /* 0x0000003f05057287 */ /* 0x000fe2000c000000 */
[----:B------:R-:W-:-:S05]  /*2c290*/  MOV R11, R149 ;  /* 0x00000095000b7202 */ /* 0x000fca0000000f00 */
[----:B------:R1:W-:Y:S01]  /*2c2a0*/  LDGSTS.E [R6+0x14004], desc[UR60][R10.64], P0 ;  /* 0x140040000a067fae */ /* 0x0003e2000812187c */
[----:B------:R-:W-:Y:S01]  /*2c2b0*/  ISETP.NE.U32.AND P1, PT, RZ, UR5, PT ;  /* 0x00000005ff007c0c */ /* 0x000fe2000bf25070 */
[----:B-1----:R-:W-:Y:S02]  /*2c2c0*/  IMAD.MOV.U32 R10, RZ, RZ, R5 ;  /* 0x000000ffff0a7224 */ /* 0x002fe400078e0005 */
[----:B------:R-:W-:Y:S01]  /*2c2d0*/  IMAD.MOV.U32 R11, RZ, RZ, R8 ;  /* 0x000000ffff0b7224 */ /* 0x000fe200078e0008 */
[----:B----4-:R-:W4:Y:S04]  /*2c2e0*/  LDL.LU R5, [R1+0x10bc] ;  /* 0x0010bc0001057983 */ /* 0x010f280000300800 */
[----:B------:R-:W4:Y:S05]  /*2c2f0*/  LDL.LU R8, [R1+0x1284] ;  /* 0x0012840001087983 */ /* 0x000f2a0000300800 */
[----:B------:R1:W-:Y:S01]  /*2c300*/  LDGSTS.E [R6+0x10008], desc[UR60][R10.64], P1 ;  /* 0x100080000a067fae */ /* 0x0003e2000892187c */
[----:B---3--:R-:W-:-:S04]  /*2c310*/  IADD3 R9, P0, R9, R2, RZ ;  /* 0x0000000209097210 */ /* 0x008fc80007f1e0ff */
[----:B--2---:R-:W-:Y:S01]  /*2c320*/  IADD3.X R148, R148, R0, RZ, P0, !PT ;  /* 0x0000000094947210 */ /* 0x004fe200007fe4ff */
[----:B------:R-:W-:Y:S04]  /*2c330*/  STL [R1+0x10ac], R9 ;  /* 0x0010ac0901007387 */ /* 0x000fe80000100800 */
[----:B------:R2:W-:Y:S04]  /*2c340*/  STL [R1+0x10a8], R148 ;  /* 0x0010a89401007387 */ /* 0x0005e80000100800 */
[----:B------:R-:W3:Y:S01]  /*2c350*/  LDL.LU R149, [R1+0x10b8] ;  /* 0x0010b80001957983 */ /* 0x000ee20000300800 */
[----:B-1----:R-:W-:-:S03]  /*2c360*/  IMAD.MOV.U32 R11, RZ, RZ, R148 ;  /* 0x000000ffff0b7224 */ /* 0x002fc600078e0094 */
[----:B--2---:R-:W2:Y:S01]  /*2c370*/  LDL.LU R148, [R1+0x1280] ;  /* 0x0012800001947983 */ /* 0x004ea20000300800 */
[----:B------:R-:W-:Y:S01]  /*2c380*/  IMAD.MOV.U32 R10, RZ, RZ, R9 ;  /* 0x000000ffff0a7224 */ /* 0x000fe200078e0009 */
[----:B------:R-:W-:Y:S02]  /*2c390*/  UISETP.GT.AND UP1, UPT, UR7, 0x47, UPT ;  /* 0x000000470700788c */ /* 0x000fe4000bf24270 */
[----:B------:R-:W2:Y:S04]  /*2c3a0*/  LDL.LU R9, [R1+0x128c] ;  /* 0x00128c0001097983 */ /* 0x000ea80000300800 */
[----:B------:R1:W-:Y:S01]  /*2c3b0*/  LDGSTS.E [R6+0x14008], desc[UR60][R10.64], P1 ;  /* 0x140080000a067fae */ /* 0x0003e2000892187c */
[----:B------:R-:W-:-:S04]  /*2c3c0*/  USEL UR5, URZ, 0x4, !UP1 ;  /* 0x000000043f057887 */ /* 0x000fc8000c800000 */
[----:B------:R-:W-:-:S06]  /*2c3d0*/  USEL UR5, UR5, URZ, !UP0 ;  /* 0x0000003f05057287 */ /* 0x000fcc000c000000 */
[----:B------:R-:W-:Y:S02]  /*2c3e0*/  ISETP.NE.U32.AND P0, PT, RZ, UR5, PT ;  /* 0x00000005ff007c0c */ /* 0x000fe4000bf05070 */
[----:B------:R-:W-:-:S04]  /*2c3f0*/  IADD3 R147, P1, R147, R2, RZ ;  /* 0x0000000293937210 */ /* 0x000fc80007f3e0ff */
[----:B------:R-:W-:Y:S01]  /*2c400*/  IADD3.X R150, R150, R0, RZ, P1, !PT ;  /* 0x0000000096967210 */ /* 0x000fe20000ffe4ff */
[----:B------:R1:W-:Y:S02]  /*2c410*/  STL [R1+0x10b4], R147 ;  /* 0x0010b49301007387 */ /* 0x0003e40000100800 */
[----:B-1----:R-:W-:Y:S02]  /*2c420*/  IMAD.MOV.U32 R10, RZ, RZ, R147 ;  /* 0x000000ffff0a7224 */ /* 0x002fe400078e0093 */
[----:B------:R-:W-:Y:S04]  /*2c430*/  STL [R1+0x10b0], R150 ;  /* 0x0010b09601007387 */ /* 0x000fe80000100800 */
[----:B------:R-:W2:Y:S01]  /*2c440*/  LDL.LU R147, [R1+0x1288] ;  /* 0x0012880001937983 */ /* 0x000ea20000300800 */
[----:B------:R-:W-:-:S05]  /*2c450*/  IMAD.MOV.U32 R11, RZ, RZ, R150 ;  /* 0x000000ffff0b7224 */ /* 0x000fca00078e0096 */
[----:B------:R1:W-:Y:S01]  /*2c460*/  LDGSTS.E [R6+0x1000c], desc[UR60][R10.64], P0 ;  /* 0x1000c0000a067fae */ /* 0x0003e2000812187c */
[-C--:B----4-:R-:W-:Y:S02]  /*2c470*/  IADD3 R5, P2, R5, R2.reuse, RZ ;  /* 0x0000000205057210 */ /* 0x090fe40007f5e0ff */
[----:B------:R-:W-:-:S03]  /*2c480*/  IADD3 R8, P3, R8, R2, RZ ;  /* 0x0000000208087210 */ /* 0x000fc60007f7e0ff */
[----:B------:R4:W-:Y:S01]  /*2c490*/  STL [R1+0x10bc], R5 ;  /* 0x0010bc0501007387 */ /* 0x0009e20000100800 */
[----:B-1----:R-:W-:Y:S01]  /*2c4a0*/  IMAD.MOV.U32 R10, RZ, RZ, R5 ;  /* 0x000000ffff0a7224 */ /* 0x002fe200078e0005 */
[----:B---3--:R-:W-:-:S04]  /*2c4b0*/  IADD3.X R149, R149, R0, RZ, P2, !PT ;  /* 0x0000000095957210 */ /* 0x008fc800017fe4ff */
[----:B------:R-:W-:Y:S01]  /*2c4c0*/  MOV R11, R149 ;  /* 0x00000095000b7202 */ /* 0x000fe20000000f00 */
[----:B------:R-:W-:Y:S01]  /*2c4d0*/  STL [R1+0x10b8], R149 ;  /* 0x0010b89501007387 */ /* 0x000fe20000100800 */
[----:B--2---:R-:W-:-:S03]  /*2c4e0*/  IMAD.X R148, R148, 0x1, R0, P3 ;  /* 0x0000000194947824 */ /* 0x004fc600018e0600 */
[----:B------:R1:W-:Y:S04]  /*2c4f0*/  STL [R1+0x1284], R8 ;  /* 0x0012840801007387 */ /* 0x0003e80000100800 */
[----:B----4-:R-:W2:Y:S04]  /*2c500*/  LDL.LU R5, [R1+0x1294] ;  /* 0x0012940001057983 */ /* 0x010ea80000300800 */
[----:B------:R3:W-:Y:S04]  /*2c510*/  LDGSTS.E [R6+0x1400c], desc[UR60][R10.64], P0 ;  /* 0x1400c0000a067fae */ /* 0x0007e8000812187c */
[----:B------:R-:W-:Y:S01]  /*2c520*/  STL [R1+0x1280], R148 ;  /* 0x0012809401007387 */ /* 0x000fe20000100800 */
[----:B---3--:R-:W-:-:S03]  /*2c530*/  IMAD.MOV.U32 R10, RZ, RZ, R8 ;  /* 0x000000ffff0a7224 */ /* 0x008fc600078e0008 */
[----:B-1----:R-:W3:Y:S01]  /*2c540*/  LDL.LU R8, [R1+0x1290] ;  /* 0x0012900001087983 */ /* 0x002ee20000300800 */
[----:B------:R-:W-:-:S04]  /*2c550*/  UISETP.GT.AND UP1, UPT, UR7, 0x64, UPT ;  /* 0x000000640700788c */ /* 0x000fc8000bf24270 */
[----:B------:R-:W-:-:S04]  /*2c560*/  USEL UR5, URZ, 0x4, !UP1 ;  /* 0x000000043f057887 */ /* 0x000fc8000c800000 */
[----:B------:R-:W-:Y:S01]  /*2c570*/  USEL UR5, UR5, URZ, !UP0 ;  /* 0x0000003f05057287 */ /* 0x000fe2000c000000 */
[----:B------:R-:W-:-:S05]  /*2c580*/  IADD3 R9, P0, R9, R2, RZ ;  /* 0x0000000209097210 */ /* 0x000fca0007f1e0ff */
[----:B------:R-:W-:Y:S01]  /*2c590*/  ISETP.NE.U32.AND P1, PT, RZ, UR5, PT ;  /* 0x00000005ff007c0c */ /* 0x000fe2000bf25070 */
[----:B------:R-:W-:Y:S01]  /*2c5a0*/  IMAD.MOV.U32 R11, RZ, RZ, R148 ;  /* 0x000000ffff0b7224 */ /* 0x000fe200078e0094 */
[----:B------:R-:W-:Y:S11]  /*2c5b0*/  STL [R1+0x128c], R9 ;  /* 0x00128c0901007387 */ /* 0x000ff60000100800 */
[----:B------:R1:W-:Y:S01]  /*2c5c0*/  LDGSTS.E [R6+0x18000], desc[UR60][R10.64], P1 ;  /* 0x180000000a067fae */ /* 0x0003e2000892187c */
[----:B------:R-:W-:-:S05]  /*2c5d0*/  IADD3.X R147, R147, R0, RZ, P0, !PT ;  /* 0x0000000093937210 */ /* 0x000fca00007fe4ff */
[----:B------:R4:W-:Y:S01]  /*2c5e0*/  STL [R1+0x1288], R147 ;  /* 0x0012889301007387 */ /* 0x0009e20000100800 */
[----:B-1----:R-:W-:-:S03]  /*2c5f0*/  IMAD.MOV.U32 R11, RZ, RZ, R147 ;  /* 0x000000ffff0b7224 */ /* 0x002fc600078e0093 */
[----:B------:R-:W3:Y:S04]  /*2c600*/  LDL.LU R149, [R1+0x1298] ;  /* 0x0012980001957983 */ /* 0x000ee80000300800 */
[----:B----4-:R-:W4:Y:S04]  /*2c610*/  LDL.LU R147, [R1+0x129c] ;  /* 0x00129c0001937983 */ /* 0x010f280000300800 */
[----:B------:R-:W4:Y:S04]  /*2c620*/  LDL.LU R151, [R1+0x12a0] ;  /* 0x0012a00001977983 */ /* 0x000f280000300800 */
[----:B------:R-:W4:Y:S01]  /*2c630*/  LDL.LU R150, [R1+0x12a4] ;  /* 0x0012a40001967983 */ /* 0x000f220000300800 */
[----:B------:R-:W-:-:S05]  /*2c640*/  IMAD.MOV.U32 R10, RZ, RZ, R9 ;  /* 0x000000ffff0a7224 */ /* 0x000fca00078e0009 */
[----:B------:R1:W-:Y:S01]  /*2c650*/  LDGSTS.E [R6+0x1c000], desc[UR60][R10.64], P1 ;  /* 0x1c0000000a067fae */ /* 0x0003e2000892187c */
[----:B--2---:R-:W-:-:S05]  /*2c660*/  IADD3 R5, P1, R5, R2, RZ ;  /* 0x0000000205057210 */ /* 0x004fca0007f3e0ff */
[----:B------:R2:W-:Y:S01]  /*2c670*/  STL [R1+0x1294], R5 ;  /* 0x0012940501007387 */ /* 0x0005e20000100800 */
[----:B-1----:R-:W-:Y:S01]  /*2c680*/  IMAD.MOV.U32 R10, RZ, RZ, R5 ;  /* 0x000000ffff0a7224 */ /* 0x002fe200078e0005 */
[----:B---3--:R-:W-:-:S05]  /*2c690*/  IADD3.X R8, R8, R0, RZ, P1, !PT ;  /* 0x0000000008087210 */ /* 0x008fca0000ffe4ff */
[----:B------:R1:W-:Y:S04]  /*2c6a0*/  STL [R1+0x1290], R8 ;  /* 0x0012900801007387 */ /* 0x0003e80000100800 */
[----:B------:R-:W3:Y:S04]  /*2c6b0*/  LDL.LU R9, [R1+0x12a8] ;  /* 0x0012a80001097983 */ /* 0x000ee80000300800 */
[----:B--2---:R-:W2:Y:S01]  /*2c6c0*/  LDL.LU R5, [R1+0x12ac] ;  /* 0x0012ac0001057983 */ /* 0x004ea20000300800 */
[----:B------:R-:W-:Y:S01]  /*2c6d0*/  UISETP.GT.AND UP1, UPT, UR7, 0x65, UPT ;  /* 0x000000650700788c */ /* 0x000fe2000bf24270 */
[----:B------:R-:W-:-:S02]  /*2c6e0*/  IMAD.MOV.U32 R11, RZ, RZ, R8 ;  /* 0x000000ffff0b7224 */ /* 0x000fc400078e0008 */
[----:B------:R-:W3:Y:S01]  /*2c6f0*/  LDL.LU R148, [R1+0x12b4] ;  /* 0x0012b40001947983 */ /* 0x000ee20000300800 */
[----:B------:R-:W-:-:S03]  /*2c700*/  USEL UR5, URZ, 0x4, !UP1 ;  /* 0x000000043f057887 */ /* 0x000fc6000c800000 */
[----:B-1----:R-:W3:Y:S01]  /*2c710*/  LDL.LU R8, [R1+0x12bc] ;  /* 0x0012bc0001087983 */ /* 0x002ee20000300800 */
[----:B------:R-:W-:-:S06]  /*2c720*/  USEL UR5, UR5, URZ, !UP0 ;  /* 0x0000003f05057287 */ /* 0x000fcc000c000000 */
[----:B------:R-:W-:Y:S01]  /*2c730*/  ISETP.NE.U32.AND P0, PT, RZ, UR5, PT ;  /* 0x00000005ff007c0c */ /* 0x000fe2000bf05070 */
[----:B------:R-:W-:-:S04]  /*2c740*/  UISETP.GT.AND UP1, UPT, UR7, 0x66, UPT ;  /* 0x000000660700788c */ /* 0x000fc8000bf24270 */
[----:B------:R-:W-:-:S08]  /*2c750*/  USEL UR5, URZ, 0x4, !UP1 ;  /* 0x000000043f057887 */ /* 0x000fd0000c800000 */
[----:B------:R1:W-:Y:S01]  /*2c760*/  LDGSTS.E [R6+0x18004], desc[UR60][R10.64], P0 ;  /* 0x180040000a067fae */ /* 0x0003e2000812187c */
[----:B----4-:R-:W-:-:S04]  /*2c770*/  IADD3 R147, P2, R147, R2, RZ ;  /* 0x0000000293937210 */ /* 0x010fc80007f5e0ff */
[----:B------:R-:W-:Y:S02]  /*2c780*/  IADD3.X R149, R149, R0, RZ, P2, !PT ;  /* 0x0000000095957210 */ /* 0x000fe400017fe4ff */
[----:B------:R-:W-:Y:S01]  /*2c790*/  IADD3 R150, P3, R150, R2, RZ ;  /* 0x0000000296967210 */ /* 0x000fe20007f7e0ff */
[----:B------:R-:W-:Y:S01]  /*2c7a0*/  STL [R1+0x129c], R147 ;  /* 0x00129c9301007387 */ /* 0x000fe20000100800 */
[----:B-1----:R-:W-:-:S03]  /*2c7b0*/  MOV R11, R149 ;  /* 0x00000095000b7202 */ /* 0x002fc60000000f00 */
[----:B------:R-:W-:Y:S01]  /*2c7c0*/  IMAD.X R151, R151, 0x1, R0, P3 ;  /* 0x0000000197977824 */ /* 0x000fe200018e0600 */
[----:B------:R1:W-:Y:S04]  /*2c7d0*/  STL [R1+0x1298], R149 ;  /* 0x0012989501007387 */ /* 0x0003e80000100800 */
[----:B------:R-:W-:Y:S01]  /*2c7e0*/  STL [R1+0x12a4], R150 ;  /* 0x0012a49601007387 */ /* 0x000fe20000100800 */
[----:B------:R-:W-:Y:S01]  /*2c7f0*/  IMAD.MOV.U32 R10, RZ, RZ, R147 ;  /* 0x000000ffff0a7224 */ /* 0x000fe200078e0093 */
[----:B------:R-:W-:Y:S02]  /*2c800*/  USEL UR5, UR5, URZ, !UP0 ;  /* 0x0000003f05057287 */ /* 0x000fe4000c000000 */
[----:B-1----:R-:W4:Y:S04]  /*2c810*/  LDL.LU R149, [R1+0x12b0] ;  /* 0x0012b00001957983 */ /* 0x002f280000300800 */
[----:B------:R-:W-:Y:S04]  /*2c820*/  STL [R1+0x12a0], R151 ;  /* 0x0012a09701007387 */ /* 0x000fe80000100800 */
[----:B------:R-:W4:Y:S01]  /*2c830*/  LDL.LU R147, [R1+0x12b8] ;  /* 0x0012b80001937983 */ /* 0x000f220000300800 */
[----:B------:R-:W-:-:S03]  /*2c840*/  ISETP.NE.U32.AND P1, PT, RZ, UR5, PT ;  /* 0x00000005ff007c0c */ /* 0x000fc6000bf25070 */
[----:B------:R1:W-:Y:S02]  /*2c850*/  LDGSTS.E [R6+0x1c004], desc[UR60][R10.64], P0 ;  /* 0x1c0040000a067fae */ /* 0x0003e4000812187c */
[----:B-1----:R-:W-:Y:S02]  /*2c860*/  IMAD.MOV.U32 R10, RZ, RZ, R150 ;  /* 0x000000ffff0a7224 */ /* 0x002fe400078e0096 */
[----:B------:R-:W-:-:S06]  /*2c870*/  IMAD.MOV.U32 R11, RZ, RZ, R151 ;  /* 0x000000ffff0b7224 */ /* 0x000fcc00078e0097 */
[----:B------:R1:W-:Y:S01]  /*2c880*/  LDGSTS.E [R6+0x18008], desc[UR60][R10.64], P1 ;  /* 0x180080000a067fae */ /* 0x0003e2000892187c */
[----:B--2---:R-:W-:-:S04]  /*2c890*/  IADD3 R5, P0, R5, R2, RZ ;  /* 0x0000000205057210 */ /* 0x004fc80007f1e0ff */
[----:B---3--:R-:W-:Y:S01]  /*2c8a0*/  IADD3.X R9, R9, R0, RZ, P0, !PT ;  /* 0x0000000009097210 */ /* 0x008fe200007fe4ff */
[----:B------:R-:W-:Y:S01]  /*2c8b0*/  STL [R1+0x12ac], R5 ;  /* 0x0012ac0501007387 */ /* 0x000fe20000100800 */
[----:B-1----:R-:W-:-:S03]  /*2c8c0*/  IMAD.MOV.U32 R10, RZ, RZ, R5 ;  /* 0x000000ffff0a7224 */ /* 0x002fc600078e0005 */
[----:B------:R1:W-:Y:S01]  /*2c8d0*/  STL [R1+0x12a8], R9 ;  /* 0x0012a80901007387 */ /* 0x0003e20000100800 */
[----:B------:R-:W-:Y:S01]  /*2c8e0*/  IMAD.MOV.U32 R11, RZ, RZ, R9 ;  /* 0x000000ffff0b7224 */ /* 0x000fe200078e0009 */
[----:B------:R-:W-:Y:S02]  /*2c8f0*/  UISETP.GT.AND UP1, UPT, UR7, 0x67, UPT ;  /* 0x000000670700788c */ /* 0x000fe4000bf24270 */
[----:B-1----:R-:W2:Y:S04]  /*2c900*/  LDL.LU R9, [R1+0xcc0] ;  /* 0x000cc00001097983 */ /* 0x002ea80000300800 */
[----:B------:R-:W3:Y:S01]  /*2c910*/  LDL.LU R5, [R1+0xcc4] ;  /* 0x000cc40001057983 */ /* 0x000ee20000300800 */
[----:B------:R-:W-:-:S03]  /*2c920*/  USEL UR5, URZ, 0x4, !UP1 ;  /* 0x000000043f057887 */ /* 0x000fc6000c800000 */
[----:B------:R1:W-:Y:S01]  /*2c930*/  LDGSTS.E [R6+0x1c008], desc[UR60][R10.64], P1 ;  /* 0x1c0080000a067fae */ /* 0x0003e2000892187c */
[----:B------:R-:W-:Y:S01]  /*2c940*/  USEL UR5, UR5, URZ, !UP0 ;  /* 0x0000003f05057287 */ /* 0x000fe2000c000000 */
[-C--:B------:R-:W-:Y:S02]  /*2c950*/  IADD3 R148, P1, R148, R2.reuse, RZ ;  /* 0x0000000294947210 */ /* 0x080fe40007f3e0ff */
[----:B------:R-:W-:-:S03]  /*2c960*/  IADD3 R8, P2, R8, R2, RZ ;  /* 0x0000000208087210 */ /* 0x000fc60007f5e0ff */
[----:B------:R-:W-:Y:S01]  /*2c970*/  ISETP.NE.U32.AND P0, PT, RZ, UR5, PT ;  /* 0x00000005ff007c0c */ /* 0x000fe2000bf05070 */
[----:B------:R-:W-:Y:S01]  /*2c980*/  STL [R1+0x12b4], R148 ;  /* 0x0012b49401007387 */ /* 0x000fe20000100800 */
[----:B-1----:R-:W-:Y:S01]  /*2c990*/  IMAD.MOV.U32 R10, RZ, RZ, R148 ;  /* 0x000000ffff0a7224 */ /* 0x002fe200078e0094 */
[----:B----4-:R-:W-:-:S04]  /*2c9a0*/  IADD3.X R149, R149, R0, RZ, P1, !PT ;  /* 0x0000000095957210 */ /* 0x010fc80000ffe4ff */
[----:B------:R-:W-:Y:S01]  /*2c9b0*/  MOV R11, R149 ;  /* 0x00000095000b7202 */ /* 0x000fe20000000f00 */
[----:B------:R1:W-:Y:S01]  /*2c9c0*/  STL [R1+0x12b0], R149 ;  /* 0x0012b09501007387 */ /* 0x0003e20000100800 */
[----:B------:R-:W-:-:S03]  /*2c9d0*/  IMAD.X R147, R147, 0x1, R0, P2 ;  /* 0x0000000193937824 */ /* 0x000fc600010e0600 */
[----:B------:R-:W-:Y:S04]  /*2c9e0*/  STL [R1+0x12bc], R8 ;  /* 0x0012bc0801007387 */ /* 0x000fe80000100800 */
[----:B------:R4:W-:Y:S04]  /*2c9f0*/  LDGSTS.E [R6+0x1800c], desc[UR60][R10.64], P0 ;  /* 0x1800c0000a067fae */ /* 0x0009e8000812187c */
[----:B------:R4:W-:Y:S04]  /*2ca00*/  STL [R1+0x12b8], R147 ;  /* 0x0012b89301007387 */ /* 0x0009e80000100800 */
[----:B-1----:R-:W2:Y:S01]  /*2ca10*/  LDL.LU R149, [R1+0xcc8] ;  /* 0x000cc80001957983 */ /* 0x002ea20000300800 */
[----:B----4-:R-:W-:-:S03]  /*2ca20*/  IMAD.MOV.U32 R11, RZ, RZ, R147 ;  /* 0x000000ffff0b7224 */ /* 0x010fc600078e0093 */
[----:B------:R-:W4:Y:S01]  /*2ca30*/  LDL.LU R147, [R1+0xccc] ;  /* 0x000ccc0001937983 */ /* 0x000f220000300800 */
[----:B------:R-:W-:-:S03]  /*2ca40*/  IMAD.MOV.U32 R10, RZ, RZ, R8 ;  /* 0x000000ffff0a7224 */ /* 0x000fc600078e0008 */
[----:B------:R-:W4:Y:S01]  /*2ca50*/  LDL.LU R8, [R1+0xcd4] ;  /* 0x000cd40001087983 */ /* 0x000f220000300800 */
[----:B------:R-:W-:-:S03]  /*2ca60*/  UISETP.GT.AND UP1, UPT, UR7, 0x8, UPT ;  /* 0x000000080700788c */ /* 0x000fc6000bf24270 */
[----:B------:R1:W-:Y:S01]  /*2ca70*/  LDGSTS.E [R6+0x1c00c], desc[UR60][R10.64], P0 ;  /* 0x1c00c0000a067fae */ /* 0x0003e2000812187c */
[----:B---3--:R-:W-:-:S04]  /*2ca80*/  IADD3 R5, P1, R5, R2, RZ ;  /* 0x0000000205057210 */ /* 0x008fc80007f3e0ff */
[----:B--2---:R-:W-:Y:S01]  /*2ca90*/  IADD3.X R9, R9, R0, RZ, P1, !PT ;  /* 0x0000000009097210 */ /* 0x004fe20000ffe4ff */
[----:B------:R-:W-:Y:S04]  /*2caa0*/  STL [R1+0xcc4], R5 ;  /* 0x000cc40501007387 */ /* 0x000fe80000100800 */
[----:B------:R2:W-:Y:S04]  /*2cab0*/  STL [R1+0xcc0], R9 ;  /* 0x000cc00901007387 */ /* 0x0005e80000100800 */
[----:B------:R-:W3:Y:S01]  /*2cac0*/  LDL.LU R148, [R1+0xcd0] ;  /* 0x000cd00001947983 */ /* 0x000ee20000300800 */
[----:B------:R-:W-:-:S04]  /*2cad0*/  USEL UR5, URZ, 0x4, !UP1 ;  /* 0x000000043f057887 */ /* 0x000fc8000c800000 */
[----:B------:R-:W-:Y:S01]  /*2cae0*/  USEL UR5, UR5, URZ, !UP0 ;  /* 0x0000003f05057287 */ /* 0x000fe2000c000000 */
[----:B-1----:R-:W-:-:S05]  /*2caf0*/  LOP3.LUT R6, R12, 0x20, RZ, 0x3c, !PT ;  /* 0x000000200c067812 */ /* 0x002fca00078e3cff */
[----:B------:R-:W-:Y:S01]  /*2cb00*/  ISETP.NE.U32.AND P0, PT, RZ, UR5, PT ;  /* 0x00000005ff007c0c */ /* 0x000fe2000bf05070 */
[----:B------:R-:W-:Y:S01]  /*2cb10*/  VIADD R6, R6, UR6 ;  /* 0x0000000606067c36 */ /* 0x000fe20008000000 */
[----:B------:R-:W-:Y:S01]  /*2cb20*/  MOV R11, R9 ;  /* 0x00000009000b7202 */ /* 0x000fe20000000f00 */
[----:B------:R-:W-:Y:S01]  /*2cb30*/  IMAD.MOV.U32 R10, RZ, RZ, R5 ;  /* 0x000000ffff0a7224 */ /* 0x000fe200078e0005 */
[----:B--2---:R-:W2:Y:S04]  /*2cb40*/  LDL.LU R9, [R1+0xcdc] ;  /* 0x000cdc0001097983 */ /* 0x004ea80000300800 */
[----:B------:R-:W2:Y:S05]  /*2cb50*/  LDL.LU R5, [R1+0xce4] ;  /* 0x000ce40001057983 */ /* 0x000eaa0000300800 */
[----:B------:R1:W-:Y:S01]  /*2cb60*/  LDGSTS.E [R6], desc[UR60][R10.64], P0 ;  /* 0x000000000a067fae */ /* 0x0003e2000812187c */
[----:B----4-:R-:W-:-:S05]  /*2cb70*/  IADD3 R147, P1, R147, R2, RZ ;  /* 0x0000000293937210 */ /* 0x010fca0007f3e0ff */
[----:B------:R-:W-:Y:S01]  /*2cb80*/  IMAD.X R149, R149, 0x1, R0, P1 ;  /* 0x0000000195957824 */ /* 0x000fe200008e0600 */
[----:B------:R-:W-:Y:S04]  /*2cb90*/  STL [R1+0xccc], R147 ;  /* 0x000ccc9301007387 */ /* 0x000fe80000100800 */
[----:B------:R4:W-:Y:S01]  /*2cba0*/  STL [R1+0xcc8], R149 ;  /* 0x000cc89501007387 */ /* 0x0009e20000100800 */
[----:B-1----:R-:W-:Y:S01]  /*2cbb0*/  MOV R11, R149 ;  /* 0x00000095000b7202 */ /* 0x002fe20000000f00 */
[----:B------:R-:W-:Y:S01]  /*2cbc0*/  IMAD.MOV.U32 R10, RZ, RZ, R147 ;  /* 0x000000ffff0a7224 */ /* 0x000fe200078e0093 */
[----:B------:R-:W-:-:S04]  /*2cbd0*/  IADD3 R8, P1, R8, R2, RZ ;  /* 0x0000000208087210 */ /* 0x000fc80007f3e0ff */
[----:B------:R1:W-:Y:S04]  /*2cbe0*/  LDGSTS.E [R6+0x4000], desc[UR60][R10.64], P0 ;  /* 0x040000000a067fae */ /* 0x0003e8000812187c */
[----:B----4-:R-:W4:Y:S04]  /*2cbf0*/  LDL.LU R149, [R1+0xcd8] ;  /* 0x000cd80001957983 */ /* 0x010f280000300800 */
[----:B------:R-:W4:Y:S04]  /*2cc00*/  LDL.LU R147, [R1+0xce0] ;  /* 0x000ce00001937983 */ /* 0x000f280000300800 */
[----:B------:R-:W-:Y:S01]  /*2cc10*/  STL [R1+0xcd4], R8 ;  /* 0x000cd40801007387 */ /* 0x000fe20000100800 */
[----:B-1----:R-:W-:-:S02]  /*2cc20*/  IMAD.MOV.U32 R10, RZ, RZ, R8 ;  /* 0x000000ffff0a7224 */ /* 0x002fc400078e0008 */
[----:B---3--:R-:W-:-:S05]  /*2cc30*/  IMAD.X R148, R148, 0x1, R0, P1 ;  /* 0x0000000194947824 */ /* 0x008fca00008e0600 */
[----:B------:R1:W-:Y:S01]  /*2cc40*/  STL [R1+0xcd0], R148 ;  /* 0x000cd09401007387 */ /* 0x0003e20000100800 */
[----:B------:R-:W-:-:S03]  /*2cc50*/  MOV R11, R148 ;  /* 0x00000094000b7202 */ /* 0x000fc60000000f00 */
[----:B-1----:R-:W3:Y:S04]  /*2cc60*/  LDL.LU R148, [R1+0xce8] ;  /* 0x000ce80001947983 */ /* 0x002ee80000300800 */
[----:B------:R-:W3:Y:S01]  /*2cc70*/  LDL.LU R8, [R1+0xcec] ;  /* 0x000cec0001087983 */ /* 0x000ee20000300800 */
[----:B------:R-:W-:-:S04]  /*2cc80*/  UISETP.GT.AND UP1, UPT, UR7, 0x9, UPT ;  /* 0x000000090700788c */ /* 0x000fc8000bf24270 */
[----:B------:R-:W-:-:S04]  /*2cc90*/  USEL UR5, URZ, 0x4, !UP1 ;  /* 0x000000043f057887 */ /* 0x000fc8000c800000 */
[----:B------:R-:W-:Y:S01]  /*2cca0*/  USEL UR5, UR5, URZ, !UP0 ;  /* 0x0000003f05057287 */ /* 0x000fe2000c000000 */
[----:B--2---:R-:W-:-:S05]  /*2ccb0*/  IADD3 R9, P2, R9, R2, RZ ;  /* 0x0000000209097210 */ /* 0x004fca0007f5e0ff */
[----:B------:R-:W-:Y:S02]  /*2ccc0*/  ISETP.NE.U32.AND P0, PT, RZ, UR5, PT ;  /* 0x00000005ff007c0c */ /* 0x000fe4000bf05070 */
[----:B------:R-:W-:Y:S01]  /*2ccd0*/  IADD3 R5, P3, R5, R2, RZ ;  /* 0x0000000205057210 */ /* 0x000fe20007f7e0ff */
[----:B------:R-:W-:Y:S01]  /*2cce0*/  UISETP.GT.AND UP1, UPT, UR7, 0xa, UPT ;  /* 0x0000000a0700788c */ /* 0x000fe2000bf24270 */
[----:B------:R1:W-:Y:S03]  /*2ccf0*/  STL [R1+0xcdc], R9 ;  /* 0x000cdc0901007387 */ /* 0x0003e60000100800 */
[----:B------:R-:W-:-:S06]  /*2cd00*/  USEL UR5, URZ, 0x4, !UP1 ;  /* 0x000000043f057887 */ /* 0x000fcc000c800000 */
[----:B------:R2:W-:Y:S01]  /*2cd10*/  LDGSTS.E [R6+0x4], desc[UR60][R10.64], P0 ;  /* 0x000040000a067fae */ /* 0x0005e2000812187c */
[----:B------:R-:W-:Y:S01]  /*2cd20*/  USEL UR5, UR5, URZ, !UP0 ;  /* 0x0000003f05057287 */ /* 0x000fe2000c000000 */
[----:B--2---:R-:W-:Y:S01]  /*2cd30*/  MOV R10, R9 ;  /* 0x00000009000a7202 */ /* 0x004fe20000000f00 */
[--C-:B----4-:R-:W-:Y:S02]  /*2cd40*/  IMAD.X R149, R149, 0x1, R0.reuse, P2 ;  /* 0x0000000195957824 */ /* 0x110fe400010e0600 */
[----:B------:R-:W-:-:S03]  /*2cd50*/  IMAD.X R147, R147, 0x1, R0, P3 ;  /* 0x0000000193937824 */ /* 0x000fc600018e0600 */
[----:B------:R2:W-:Y:S04]  /*2cd60*/  STL [R1+0xcd8], R149 ;  /* 0x000cd89501007387 */ /* 0x0005e80000100800 */
[----:B------:R-:W-:Y:S04]  /*2cd70*/  STL [R1+0xce4], R5 ;  /* 0x000ce40501007387 */ /* 0x000fe80000100800 */
[----:B-1----:R-:W4:Y:S01]  /*2cd80*/  LDL.LU R9, [R1+0xcf4] ;  /* 0x000cf40001097983 */ /* 0x002f220000300800 */
[----:B------:R-:W-:-:S03]  /*2cd90*/  IMAD.MOV.U32 R11, RZ, RZ, R149 ;  /* 0x000000ffff0b7224 */ /* 0x000fc600078e0095 */
[----:B------:R1:W-:Y:S04]  /*2cda0*/  STL [R1+0xce0], R147 ;  /* 0x000ce09301007387 */ /* 0x0003e80000100800 */
[----:B--2---:R-:W2:Y:S01]  /*2cdb0*/  LDL.LU R149, [R1+0xcf0] ;  /* 0x000cf00001957983 */ /* 0x004ea20000300800 */
[----:B------:R-:W-:-:S03]  /*2cdc0*/  ISETP.NE.U32.AND P1, PT, RZ, UR5, PT ;  /* 0x00000005ff007c0c */ /* 0x000fc6000bf25070 */
[----:B------:R1:W-:Y:S02]  /*2cdd0*/  LDGSTS.E [R6+0x4004], desc[UR60][R10.64], P0 ;  /* 0x040040000a067fae */ /* 0x0003e4000812187c */
[----:B-1----:R-:W-:Y:S01]  /*2cde0*/  IMAD.MOV.U32 R10, RZ, RZ, R5 ;  /* 0x000000ffff0a7224 */ /* 0x002fe200078e0005 */
[----:B------:R-:W-:Y:S02]  /*2cdf0*/  MOV R11, R147 ;  /* 0x00000093000b7202 */ /* 0x000fe40000000f00 */
[----:B------:R-:W2:Y:S04]  /*2ce00*/  LDL.LU R147, [R1+0xcfc] ;  /* 0x000cfc0001937983 */ /* 0x000ea80000300800 */
[----:B------:R-:W2:Y:S04]  /*2ce10*/  LDL.LU R5, [R1+0xec4] ;  /* 0x000ec40001057983 */ /* 0x000ea80000300800 */
[----:B------:R1:W-:Y:S01]  /*2ce20*/  LDGSTS.E [R6+0x8], desc[UR60][R10.64], P1 ;  /* 0x000080000a067fae */ /* 0x0003e2000892187c */
[----:B---3--:R-:W-:-:S05]  /*2ce30*/  IADD3 R8, P0, R8, R2, RZ ;  /* 0x0000000208087210 */ /* 0x008fca0007f1e0ff */
[----:B------:R-:W-:Y:S01]  /*2ce40*/  IMAD.X R148, R148, 0x1, R0, P0 ;  /* 0x0000000194947824 */ /* 0x000fe200000e0600 */
[----:B------:R-:W-:Y:S04]  /*2ce50*/  STL [R1+0xcec], R8 ;  /* 0x000cec0801007387 */ /* 0x000fe80000100800 */
[----:B------:R3:W-:Y:S01]  /*2ce60*/  STL [R1+0xce8], R148 ;  /* 0x000ce89401007387 */ /* 0x0007e20000100800 */
[----:B-1----:R-:W-:Y:S01]  /*2ce70*/  MOV R11, R148 ;  /* 0x00000094000b7202 */ /* 0x002fe20000000f00 */
[----:B------:R-:W-:Y:S01]  /*2ce80*/  IMAD.MOV.U32 R10, RZ, RZ, R8 ;  /* 0x000000ffff0a7224 */ /* 0x000fe200078e0008 */
[----:B------:R-:W-:-:S04]  /*2ce90*/  UISETP.GT.AND UP1, UPT, UR7, 0xb, UPT ;  /* 0x0000000b0700788c */ /* 0x000fc8000bf24270 */
[----:B------:R1:W-:Y:S04]  /*2cea0*/  LDGSTS.E [R6+0x4008], desc[UR60][R10.64], P1 ;  /* 0x040080000a067fae */ /* 0x0003e8000892187c */
[----:B---3--:R-:W3:Y:S04]  /*2ceb0*/  LDL.LU R148, [R1+0xcf8] ;  /* 0x000cf80001947983 */ /* 0x008ee80000300800 */
[----:B------:R-:W3:Y:S01]  /*2cec0*/  LDL.LU R8, [R1+0xec0] ;  /* 0x000ec00001087983 */ /* 0x000ee20000300800 */
[----:B------:R-:W-:-:S04]  /*2ced0*/  USEL UR5, URZ, 0x4, !UP1 ;  /* 0x000000043f057887 */ /* 0x000fc8000c800000 */
[----:B------:R-:W-:-:S06]  /*2cee0*/  USEL UR5, UR5, URZ, !UP0 ;  /* 0x0000003f05057287 */ /* 0x000fcc000c000000 */
[----:B------:R-:W-:Y:S02]  /*2cef0*/  ISETP.NE.U32.AND P0, PT, RZ, UR5, PT ;  /* 0x00000005ff007c0c */ /* 0x000fe4000bf05070 */
[----:B----4-:R-:W-:-:S05]  /*2cf00*/  IADD3 R9, P1, R9, R2, RZ ;  /* 0x0000000209097210 */ /* 0x010fca0007f3e0ff */
[----:B--2---:R-:W-:Y:S01]  /*2cf10*/  IMAD.X R149, R149, 0x1, R0, P1 ;  /* 0x0000000195957824 */ /* 0x004fe200008e0600 */
[----:B------:R-:W-:Y:S01]  /*2cf20*/  STL [R1+0xcf4], R9 ;  /* 0x000cf40901007387 */ /* 0x000fe20000100800 */
[----:B-1----:R-:W-:-:S03]  /*2cf30*/  IMAD.MOV.U32 R10, RZ, RZ, R9 ;  /* 0x000000ffff0a7224 */ /* 0x002fc600078e0009 */
[----:B------:R1:W-:Y:S01]  /*2cf40*/  STL [R1+0xcf0], R149 ;  /* 0x000cf09501007387 */ /* 0x0003e20000100800 */
[----:B------:R-:W-:-:S05]  /*2cf50*/  MOV R11, R149 ;  /* 0x00000095000b7202 */ /* 0x000fca0000000f00 */
[----:B------:R2:W-:Y:S04]  /*2cf60*/  LDGSTS.E [R6+0xc], desc[UR60][R10.64], P0 ;  /* 0x0000c0000a067fae */ /* 0x0005e8000812187c */
[----:B-1----:R-:W4:Y:S04]  /*2cf70*/  LDL.LU R149, [R1+0xec8] ;  /* 0x000ec80001957983 */ /* 0x002f280000300800 */
[----:B------:R-:W4:Y:S01]  /*2cf80*/  LDL.LU R9, [R1+0xecc] ;  /* 0x000ecc0001097983 */ /* 0x000f220000300800 */
[-C--:B------:R-:W-:Y:S02]  /*2cf90*/  IADD3 R147, P2, R147, R2.reuse, RZ ;  /* 0x0000000293937210 */ /* 0x080fe40007f5e0ff */
[----:B------:R-:W-:-:S03]  /*2cfa0*/  IADD3 R5, P3, R5, R2, RZ ;  /* 0x0000000205057210 */ /* 0x000fc60007f7e0ff */
[----:B------:R1:W-:Y:S01]  /*2cfb0*/  STL [R1+0xcfc], R147 ;  /* 0x000cfc9301007387 */ /* 0x0003e20000100800 */
[----:B--2---:R-:W-:Y:S01]  /*2cfc0*/  MOV R10, R147 ;  /* 0x00000093000a7202 */ /* 0x004fe20000000f00 */
[--C-:B---3--:R-:W-:Y:S02]  /*2cfd0*/  IMAD.X R148, R148, 0x1, R0.reuse, P2 ;  /* 0x0000000194947824 */ /* 0x108fe400010e0600 */
[----:B------:R-:W-:-:S03]  /*2cfe0*/  IMAD.X R8, R8, 0x1, R0, P3 ;  /* 0x0000000108087824 */ /* 0x000fc600018e0600 */
[----:B------:R2:W-:Y:S04]  /*2cff0*/  STL [R1+0xcf8], R148 ;  /* 0x000cf89401007387 */ /* 0x0005e80000100800 */
[----:B------:R-:W-:Y:S04]  /*2d000*/  STL [R1+0xec4], R5 ;  /* 0x000ec40501007387 */ /* 0x000fe80000100800 */
[----:B-1----:R-:W3:Y:S01]  /*2d010*/  LDL.LU R147, [R1+0xed4] ;  /* 0x000ed40001937983 */ /* 0x002ee20000300800 */
[----:B------:R-:W-:-:S03]  /*2d020*/  IMAD.MOV.U32 R11, RZ, RZ, R148 ;  /* 0x000000ffff0b7224 */ /* 0x000fc600078e0094 */
[----:B------:R1:W-:Y:S04]  /*2d030*/  STL [R1+0xec0], R8 ;  /* 0x000ec00801007387 */ /* 0x0003e80000100800 */
[----:B--2---:R-:W2:Y:S01]  /*2d040*/  LDL.LU R148, [R1+0xed0] ;  /* 0x000ed00001947983 */ /* 0x004ea20000300800 */
[----:B------:R-:W-:-:S03]  /*2d050*/  UISETP.GT.AND UP1, UPT, UR7, 0x28, UPT ;  /* 0x000000280700788c */ /* 0x000fc6000bf24270 */
[----:B------:R1:W-:Y:S01]  /*2d060*/  LDGSTS.E [R6+0x400c], desc[UR60][R10.64], P0 ;  /* 0x0400c0000a067fae */ /* 0x0003e2000812187c */
[----:B------:R-:W-:-:S04]  /*2d070*/  USEL UR5, URZ, 0x4, !UP1 ;  /* 0x000000043f057887 */ /* 0x000fc8000c800000 */
[----:B------:R-:W-:-:S06]  /*2d080*/  USEL UR5, UR5, URZ, !UP0 ;  /* 0x0000003f05057287 */ /* 0x000fcc000c000000 */
[----:B------:R-:W-:Y:S01]  /*2d090*/  ISETP.NE.U32.AND P1, PT, RZ, UR5, PT ;  /* 0x00000005ff007c0c */ /* 0x000fe2000bf25070 */
[----:B-1----:R-:W-:Y:S01]  /*2d0a0*/  IMAD.MOV.U32 R10, RZ, RZ, R5 ;  /* 0x000000ffff0a7224 */ /* 0x002fe200078e0005 */
[----:B------:R-:W-:Y:S02]  /*2d0b0*/  MOV R11, R8 ;  /* 0x00000008000b7202 */ /* 0x000fe40000000f00 */
[----:B------:R-:W2:Y:S04]  /*2d0c0*/  LDL.LU R8, [R1+0xedc] ;  /* 0x000edc0001087983 */ /* 0x000ea80000300800 */
[----:B------:R-:W2:Y:S05]  /*2d0d0*/  LDL.LU R5, [R1+0xee4] ;  /* 0x000ee40001057983 */ /* 0x000eaa0000300800 */
[----:B------:R1:W-:Y:S01]  /*2d0e0*/  LDGSTS.E [R6+0x8000], desc[UR60][R10.64], P1 ;  /* 0x080000000a067fae */ /* 0x0003e2000892187c */
[----:B----4-:R-:W-:-:S05]  /*2d0f0*/  IADD3 R9, P0, R9, R2, RZ ;  /* 0x0000000209097210 */ /* 0x010fca0007f1e0ff */
[----:B------:R-:W-:Y:S01]  /*2d100*/  IMAD.X R149, R149, 0x1, R0, P0 ;  /* 0x0000000195957824 */ /* 0x000fe200000e0600 */
[----:B------:R-:W-:Y:S04]  /*2d110*/  STL [R1+0xecc], R9 ;  /* 0x000ecc0901007387 */ /* 0x000fe80000100800 */
[----:B------:R4:W-:Y:S01]  /*2d120*/  STL [R1+0xec8], R149 ;  /* 0x000ec89501007387 */ /* 0x0009e20000100800 */
[----:B-1----:R-:W-:Y:S01]  /*2d130*/  MOV R11, R149 ;  /* 0x00000095000b7202 */ /* 0x002fe20000000f00 */
[----:B------:R-:W-:-:S05]  /*2d140*/  IMAD.MOV.U32 R10, RZ, RZ, R9 ;  /* 0x000000ffff0a7224 */ /* 0x000fca00078e0009 */
[----:B------:R1:W-:Y:S04]  /*2d150*/  LDGSTS.E [R6+0xc000], desc[UR60][R10.64], P1 ;  /* 0x0c0000000a067fae */ /* 0x0003e8000892187c */
[----:B----4-:R-:W4:Y:S04]  /*2d160*/  LDL.LU R149, [R1+0xed8] ;  /* 0x000ed80001957983 */ /* 0x010f280000300800 */
[----:B------:R-:W4:Y:S01]  /*2d170*/  LDL.LU R9, [R1+0xee0] ;  /* 0x000ee00001097983 */ /* 0x000f220000300800 */
[----:B---3--:R-:W-:-:S05]  /*2d180*/  IADD3 R147, P1, R147, R2, RZ ;  /* 0x0000000293937210 */ /* 0x008fca0007f3e0ff */
[----:B--2---:R-:W-:Y:S01]  /*2d190*/  IMAD.X R148, R148, 0x1, R0, P1 ;  /* 0x0000000194947824 */ /* 0x004fe200008e0600 */
[----:B------:R-:W-:Y:S01]  /*2d1a0*/  STL [R1+0xed4], R147 ;  /* 0x000ed49301007387 */ /* 0x000fe20000100800 */
[----:B-1----:R-:W-:-:S03]  /*2d1b0*/  IMAD.MOV.U32 R10, RZ, RZ, R147 ;  /* 0x000000ffff0a7224 */ /* 0x002fc600078e0093 */
[----:B------:R1:W-:Y:S01]  /*2d1c0*/  STL [R1+0xed0], R148 ;  /* 0x000ed09401007387 */ /* 0x0003e20000100800 */
[----:B------:R-:W-:-:S03]  /*2d1d0*/  MOV R11, R148 ;  /* 0x00000094000b7202 */ /* 0x000fc60000000f00 */
[----:B-1----:R-:W2:Y:S04]  /*2d1e0*/  LDL.LU R148, [R1+0xee8] ;  /* 0x000ee80001947983 */ /* 0x002ea80000300800 */
[----:B------:R-:W3:Y:S01]  /*2d1f0*/  LDL.LU R147, [R1+0xeec] ;  /* 0x000eec0001937983 */ /* 0x000ee20000300800 */
[----:B------:R-:W-:-:S04]  /*2d200*/  UISETP.GT.AND UP1, UPT, UR7, 0x29, UPT ;  /* 0x000000290700788c */ /* 0x000fc8000bf24270 */
[----:B------:R-:W-:-:S04]  /*2d210*/  USEL UR5, URZ, 0x4, !UP1 ;  /* 0x000000043f057887 */ /* 0x000fc8000c800000 */
[----:B------:R-:W-:Y:S01]  /*2d220*/  USEL UR5, UR5, URZ, !UP0 ;  /* 0x0000003f05057287 */ /* 0x000fe2000c000000 */
[----:B------:R-:W-:-:S05]  /*2d230*/  IADD3 R8, P2, R8, R2, RZ ;  /* 0x0000000208087210 */ /* 0x000fca0007f5e0ff */
[----:B------:R-:W-:Y:S02]  /*2d240*/  ISETP.NE.U32.AND P0, PT, RZ, UR5, PT ;  /* 0x00000005ff007c0c */ /* 0x000fe4000bf05070 */
[----:B------:R-:W-:Y:S01]  /*2d250*/  IADD3 R5, P3, R5, R2, RZ ;  /* 0x0000000205057210 */ /* 0x000fe20007f7e0ff */
[----:B------:R-:W-:Y:S01]  /*2d260*/  UISETP.GT.AND UP1, UPT, UR7, 0x2a, UPT ;  /* 0x0000002a0700788c */ /* 0x000fe2000bf24270 */
[----:B------:R1:W-:Y:S03]  /*2d270*/  STL [R1+0xedc], R8 ;  /* 0x000edc0801007387 */ /* 0x0003e60000100800 */
[----:B------:R-:W-:-:S06]  /*2d280*/  USEL UR5, URZ, 0x4, !UP1 ;  /* 0x000000043f057887 */ /* 0x000fcc000c800000 */
[----:B------:R1:W-:Y:S01]  /*2d290*/  LDGSTS.E [R6+0x8004], desc[UR60][R10.64], P0 ;  /* 0x080040000a067fae */ /* 0x0003e2000812187c */
[----:B------:R-:W-:Y:S01]  /*2d2a0*/  USEL UR5, UR5, URZ, !UP0 ;  /* 0x0000003f05057287 */ /* 0x000fe2000c000000 */
[----:B-1----:R-:W-:Y:S01]  /*2d2b0*/  MOV R10, R8 ;  /* 0x00000008000a7202 */ /* 0x002fe20000000f00 */
[--C-:B----4-:R-:W-:Y:S02]  /*2d2c0*/  IMAD.X R149, R149, 0x1, R0.reuse, P2 ;  /* 0x0000000195957824 */ /* 0x110fe400010e0600 */
[----:B------:R-:W-:-:S03]  /*2d2d0*/  IMAD.X R9, R9, 0x1, R0, P3 ;  /* 0x0000000109097824 */ /* 0x000fc600018e0600 */
[----:B------:R1:W-:Y:S04]  /*2d2e0*/  STL [R1+0xed8], R149 ;  /* 0x000ed89501007387 */ /* 0x0003e80000100800 */
[----:B------:R-:W-:Y:S04]  /*2d2f0*/  STL [R1+0xee4], R5 ;  /* 0x000ee40501007387 */ /* 0x000fe80000100800 */
[----:B------:R-:W4:Y:S01]  /*2d300*/  LDL.LU R8, [R1+0xef4] ;  /* 0x000ef40001087983 */ /* 0x000f220000300800 */
[----:B------:R-:W-:-:S03]  /*2d310*/  IMAD.MOV.U32 R11, RZ, RZ, R149 ;  /* 0x000000ffff0b7224 */ /* 0x000fc600078e0095 */
[----:B------:R2:W-:Y:S04]  /*2d320*/  STL [R1+0xee0], R9 ;  /* 0x000ee00901007387 */ /* 0x0005e80000100800 */
[----:B-1----:R-:W4:Y:S01]  /*2d330*/  LDL.LU R149, [R1+0xef0] ;  /* 0x000ef00001957983 */ /* 0x002f220000300800 */
[----:B------:R-:W-:-:S03]  /*2d340*/  ISETP.NE.U32.AND P1, PT, RZ, UR5, PT ;  /* 0x00000005ff007c0c */ /* 0x000fc6000bf25070 */
[----:B------:R1:W-:Y:S02]  /*2d350*/  LDGSTS.E [R6+0xc004], desc[UR60][R10.64], P0 ;  /* 0x0c0040000a067fae */ /* 0x0003e4000812187c */
[----:B-1----:R-:W-:Y:S01]  /*2d360*/  IMAD.MOV.U32 R10, RZ, RZ, R5 ;  /* 0x000000ffff0a7224 */ /* 0x002fe200078e0005 */
[----:B------:R-:W-:Y:S02]  /*2d370*/  MOV R11, R9 ;  /* 0x00000009000b7202 */ /* 0x000fe40000000f00 */
[----:B--2---:R-:W2:Y:S04]  /*2d380*/  LDL.LU R9, [R1+0xefc] ;  /* 0x000efc0001097983 */ /* 0x004ea80000300800 */
        /* <DEDUP_REMOVED lines=16> */
[----:B------:R-:W-:Y:S01]  /*2d490*/  IMAD.X R149, R149, 0x1, R0, P1 ;  /* 0x0000000195957824 */ /* 0x000fe200008e0600 */
[----:B------:R-:W-:Y:S01]  /*2d4a0*/  STL [R1+0xef4], R8 ;  /* 0x000ef40801007387 */ /* 0x000fe20000100800 */
[----:B-1----:R-:W-:-:S03]  /*2d4b0*/  IMAD.MOV.U32 R10, RZ, RZ, R8 ;  /* 0x000000ffff0a7224 */ /* 0x002fc600078e0008 */
[----:B------:R1:W-:Y:S01]  /*2d4c0*/  STL [R1+0xef0], R149 ;  /* 0x000ef09501007387 */ /* 0x0003e20000100800 */
[----:B------:R-:W-:-:S05]  /*2d4d0*/  MOV R11, R149 ;  /* 0x00000095000b7202 */ /* 0x000fca0000000f00 */
[----:B------:R4:W-:Y:S04]  /*2d4e0*/  LDGSTS.E [R6+0x800c], desc[UR60][R10.64], P0 ;  /* 0x0800c0000a067fae */ /* 0x0009e8000812187c */
[----:B-1----:R-:W3:Y:S04]  /*2d4f0*/  LDL.LU R149, [R1+0x10c8] ;  /* 0x0010c80001957983 */ /* 0x002ee80000300800 */
[----:B------:R-:W3:Y:S01]  /*2d500*/  LDL.LU R8, [R1+0x10cc] ;  /* 0x0010cc0001087983 */ /* 0x000ee20000300800 */
[-C--:B--2---:R-:W-:Y:S02]  /*2d510*/  IADD3 R9, P2, R9, R2.reuse, RZ ;  /* 0x0000000209097210 */ /* 0x084fe40007f5e0ff */
[----:B------:R-:W-:-:S03]  /*2d520*/  IADD3 R5, P3, R5, R2, RZ ;  /* 0x0000000205057210 */ /* 0x000fc60007f7e0ff */
[----:B------:R1:W-:Y:S01]  /*2d530*/  STL [R1+0xefc], R9 ;  /* 0x000efc0901007387 */ /* 0x0003e20000100800 */
[----:B----4-:R-:W-:Y:S01]  /*2d540*/  MOV R10, R9 ;  /* 0x00000009000a7202 */ /* 0x010fe20000000f00 */
        /* <DEDUP_REMOVED lines=13> */
[----:B----4-:R-:W-:Y:S01]  /*2d620*/  IMAD.MOV.U32 R10, RZ, RZ, R5 ;  /* 0x000000ffff0a7224 */ /* 0x010fe200078e0005 */
[----:B------:R-:W-:Y:S02]  /*2d630*/  MOV R11, R147 ;  /* 0x00000093000b7202 */ /* 0x000fe40000000f00 */
[----:B-1----:R-:W4:Y:S04]  /*2d640*/  LDL.LU R147, [R1+0x10dc] ;  /* 0x0010dc0001937983 */ /* 0x002f280000300800 */
[----:B------:R-:W4:Y:S05]  /*2d650*/  LDL.LU R5, [R1+0x10e4] ;  /* 0x0010e40001057983 */ /* 0x000f2a0000300800 */
[----:B------:R1:W-:Y:S01]  /*2d660*/  LDGSTS.E [R6+0x10000], desc[UR60][R10.64], P1 ;  /* 0x100000000a067fae */ /* 0x0003e2000892187c */
[----:B------:R-:W-:-:S05]  /*2d670*/  IADD3 R8, P0, R8, R2, RZ ;  /* 0x0000000208087210 */ /* 0x000fca0007f1e0ff */
[----:B------:R-:W-:Y:S01]  /*2d680*/  IMAD.X R149, R149, 0x1, R0, P0 ;  /* 0x0000000195957824 */ /* 0x000fe200000e0600 */
[----:B------:R-:W-:Y:S01]  /*2d690*/  STL [R1+0x10cc], R8 ;  /* 0x0010cc0801007387 */ /* 0x000fe20000100800 */
[----:B-1----:R-:W-:-:S03]  /*2d6a0*/  IMAD.MOV.U32 R10, RZ, RZ, R8 ;  /* 0x000000ffff0a7224 */ /* 0x002fc600078e0008 */
[----:B------:R1:W-:Y:S01]  /*2d6b0*/  STL [R1+0x10c8], R149 ;  /* 0x0010c89501007387 */ /* 0x0003e20000100800 */
[----:B------:R-:W-:-:S05]  /*2d6c0*/  MOV R11, R149 ;  /* 0x00000095000b7202 */ /* 0x000fca0000000f00 */
[----:B------:R2:W-:Y:S04]  /*2d6d0*/  LDGSTS.E [R6+0x14000], desc[UR60][R10.64], P1 ;  /* 0x140000000a067fae */ /* 0x0005e8000892187c */
[----:B-1----:R-:W4:Y:S04]  /*2d6e0*/  LDL.LU R149, [R1+0x10d8] ;  /* 0x0010d80001957983 */ /* 0x002f280000300800 */
[----:B------:R-:W4:Y:S01]  /*2d6f0*/  LDL.LU R8, [R1+0x10e0] ;  /* 0x0010e00001087983 */ /* 0x000f220000300800 */
[----:B---3--:R-:W-:-:S05]  /*2d700*/  IADD3 R9, P1, R9, R2, RZ ;  /* 0x0000000209097210 */ /* 0x008fca0007f3e0ff */
[----:B--2---:R-:W-:Y:S01]  /*2d710*/  IMAD.X R148, R148, 0x1, R0, P1 ;  /* 0x0000000194947824 */ /* 0x004fe200008e0600 */
[----:B------:R-:W-:Y:S01]  /*2d720*/  STL [R1+0x10d4], R9 ;  /* 0x0010d40901007387 */ /* 0x000fe20000100800 */
[----:B------:R-:W-:-:S03]  /*2d730*/  IMAD.MOV.U32 R10, RZ, RZ, R9 ;  /* 0x000000ffff0a7224 */ /* 0x000fc600078e0009 */
[----:B------:R1:W-:Y:S01]  /*2d740*/  STL [R1+0x10d0], R148 ;  /* 0x0010d09401007387 */ /* 0x0003e20000100800 */
[----:B------:R-:W-:-:S03]  /*2d750*/  MOV R11, R148 ;  /* 0x00000094000b7202 */ /* 0x000fc60000000f00 */
[----:B-1----:R-:W2:Y:S04]  /*2d760*/  LDL.LU R148, [R1+0x10e8] ;  /* 0x0010e80001947983 */ /* 0x002ea80000300800 */
[----:B------:R-:W3:Y:S01]  /*2d770*/  LDL.LU R9, [R1+0x10ec] ;  /* 0x0010ec0001097983 */ /* 0x000ee20000300800 */
[----:B------:R-:W-:-:S04]  /*2d780*/  UISETP.GT.AND UP1, UPT, UR7, 0x49, UPT ;  /* 0x000000490700788c */ /* 0x000fc8000bf24270 */
[----:B------:R-:W-:-:S04]  /*2d790*/  USEL UR5, URZ, 0x4, !UP1 ;  /* 0x000000043f057887 */ /* 0x000fc8000c800000 */
[----:B------:R-:W-:Y:S01]  /*2d7a0*/  USEL UR5, UR5, URZ, !UP0 ;  /* 0x0000003f05057287 */ /* 0x000fe2000c000000 */
[-C--:B----4-:R-:W-:Y:S02]  /*2d7b0*/  IADD3 R147, P2, R147, R2.reuse, RZ ;  /* 0x0000000293937210 */ /* 0x090fe40007f5e0ff */
[----:B------:R-:W-:-:S03]  /*2d7c0*/  IADD3 R5, P3, R5, R2, RZ ;  /* 0x0000000205057210 */ /* 0x000fc60007f7e0ff */
[----:B------:R-:W-:Y:S01]  /*2d7d0*/  ISETP.NE.U32.AND P0, PT, RZ, UR5, PT ;  /* 0x00000005ff007c0c */ /* 0x000fe2000bf05070 */
[----:B------:R1:W-:Y:S01]  /*2d7e0*/  STL [R1+0x10dc], R147 ;  /* 0x0010dc9301007387 */ /* 0x0003e20000100800 */
[----:B------:R-:W-:-:S04]  /*2d7f0*/  UISETP.GT.AND UP1, UPT, UR7, 0x4a, UPT ;  /* 0x0000004a0700788c */ /* 0x000fc8000bf24270 */
[----:B------:R-:W-:-:S07]  /*2d800*/  USEL UR5, URZ, 0x4, !UP1 ;  /* 0x000000043f057887 */ /* 0x000fce000c800000 */
[----:B------:R4:W-:Y:S01]  /*2d810*/  LDGSTS.E [R6+0x10004], desc[UR60][R10.64], P0 ;  /* 0x100040000a067fae */ /* 0x0009e2000812187c */
[----:B------:R-:W-:Y:S01]  /*2d820*/  USEL UR5, UR5, URZ, !UP0 ;  /* 0x0000003f05057287 */ /* 0x000fe2000c000000 */
[----:B----4-:R-:W-:Y:S01]  /*2d830*/  MOV R10, R147 ;  /* 0x00000093000a7202 */ /* 0x010fe20000000f00 */
[--C-:B------:R-:W-:Y:S02]  /*2d840*/  IMAD.X R149, R149, 0x1, R0.reuse, P2 ;  /* 0x0000000195957824 */ /* 0x100fe400010e0600 */
[----:B------:R-:W-:-:S03]  /*2d850*/  IMAD.X R8, R8, 0x1, R0, P3 ;  /* 0x0000000108087824 */ /* 0x000fc600018e0600 */
[----:B------:R-:W-:Y:S04]  /*2d860*/  STL [R1+0x10d8], R149 ;  /* 0x0010d89501007387 */ /* 0x000fe80000100800 */
[----:B------:R4:W-:Y:S04]  /*2d870*/  STL [R1+0x10e4], R5 ;  /* 0x0010e40501007387 */ /* 0x0009e80000100800 */
[----:B------:R4:W-:Y:S04]  /*2d880*/  STL [R1+0x10e0], R8 ;  /* 0x0010e00801007387 */ /* 0x0009e80000100800 */
[----:B------:R-:W2:Y:S04]  /*2d890*/  LDL.LU R150, [R1+0x10f0] ;  /* 0x0010f00001967983 */ /* 0x000ea80000300800 */
[----:B-1----:R-:W2:Y:S01]  /*2d8a0*/  LDL.LU R147, [R1+0x10f4] ;  /* 0x0010f40001937983 */ /* 0x002ea20000300800 */
[----:B------:R-:W-:Y:S01]  /*2d8b0*/  IMAD.MOV.U32 R11, RZ, RZ, R149 ;  /* 0x000000ffff0b7224 */ /* 0x000fe200078e0095 */
[----:B------:R-:W-:-:S04]  /*2d8c0*/  ISETP.NE.U32.AND P1, PT, RZ, UR5, PT ;  /* 0x00000005ff007c0c */ /* 0x000fc8000bf25070 */
[----:B------:R1:W-:Y:S02]  /*2d8d0*/  LDGSTS.E [R6+0x14004], desc[UR60][R10.64], P0 ;  /* 0x140040000a067fae */ /* 0x0003e4000812187c */
[----:B-1----:R-:W-:Y:S01]  /*2d8e0*/  IMAD.MOV.U32 R10, RZ, RZ, R5 ;  /* 0x000000ffff0a7224 */ /* 0x002fe200078e0005 */
[----:B------:R-:W-:Y:S01]  /*2d8f0*/  MOV R11, R8 ;  /* 0x00000008000b7202 */ /* 0x000fe20000000f00 */
[----:B----4-:R-:W4:Y:S04]  /*2d900*/  LDL.LU R5, [R1+0x10fc] ;  /* 0x0010fc0001057983 */ /* 0x010f280000300800 */
[----:B------:R-:W4:Y:S04]  /*2d910*/  LDL.LU R8, [R1+0x12c4] ;  /* 0x0012c40001087983 */ /* 0x000f280000300800 */
[----:B------:R1:W-:Y:S01]  /*2d920*/  LDGSTS.E [R6+0x10008], desc[UR60][R10.64], P1 ;  /* 0x100080000a067fae */ /* 0x0003e2000892187c */
[----:B---3--:R-:W-:-:S05]  /*2d930*/  IADD3 R9, P0, R9, R2, RZ ;  /* 0x0000000209097210 */ /* 0x008fca0007f1e0ff */
[----:B--2---:R-:W-:Y:S01]  /*2d940*/  IMAD.X R148, R148, 0x1, R0, P0 ;  /* 0x0000000194947824 */ /* 0x004fe200000e0600 */
[----:B------:R-:W-:Y:S04]  /*2d950*/  STL [R1+0x10ec], R9 ;  /* 0x0010ec0901007387 */ /* 0x000fe80000100800 */
[----:B------:R2:W-:Y:S04]  /*2d960*/  STL [R1+0x10e8], R148 ;  /* 0x0010e89401007387 */ /* 0x0005e80000100800 */
[----:B------:R-:W3:Y:S01]  /*2d970*/  LDL.LU R149, [R1+0x10f8] ;  /* 0x0010f80001957983 */ /* 0x000ee20000300800 */
[----:B-1----:R-:W-:-:S03]  /*2d980*/  MOV R11, R148 ;  /* 0x00000094000b7202 */ /* 0x002fc60000000f00 */
        /* <DEDUP_REMOVED lines=8> */
[----:B------:R-:W-:-:S05]  /*2da10*/  IADD3 R147, P1, R147, R2, RZ ;  /* 0x0000000293937210 */ /* 0x000fca0007f3e0ff */
[----:B------:R-:W-:Y:S01]  /*2da20*/  IMAD.X R150, R150, 0x1, R0, P1 ;  /* 0x0000000196967824 */ /* 0x000fe200008e0600 */
[----:B------:R4:W-:Y:S01]  /*2da30*/  STL [R1+0x10f4], R147 ;  /* 0x0010f49301007387 */ /* 0x0009e20000100800 */
[----:B-1----:R-:W-:-:S03]  /*2da40*/  IMAD.MOV.U32 R10, RZ, RZ, R147 ;  /* 0x000000ffff0a7224 */ /* 0x002fc600078e0093 */
[----:B------:R-:W-:Y:S04]  /*2da50*/  STL [R1+0x10f0], R150 ;  /* 0x0010f09601007387 */ /* 0x000fe80000100800 */
[----:B----4-:R-:W4:Y:S01]  /*2da60*/  LDL.LU R147, [R1+0x12c8] ;  /* 0x0012c80001937983 */ /* 0x010f220000300800 */
[----:B------:R-:W-:Y:S02]  /*2da70*/  IADD3 R5, P2, R5, R2, RZ ;  /* 0x0000000205057210 */ /* 0x000fe40007f5e0ff */
[----:B------:R-:W-:Y:S02]  /*2da80*/  MOV R11, R150 ;  /* 0x00000096000b7202 */ /* 0x000fe40000000f00 */
[----:B------:R-:W-:Y:S01]  /*2da90*/  IADD3 R8, P3, R8, R2, RZ ;  /* 0x0000000208087210 */ /* 0x000fe20007f7e0ff */
[----:B------:R1:W-:Y:S04]  /*2daa0*/  STL [R1+0x10fc], R5 ;  /* 0x0010fc0501007387 */ /* 0x0003e80000100800 */
[----:B------:R1:W-:Y:S02]  /*2dab0*/  LDGSTS.E [R6+0x1000c], desc[UR60][R10.64], P0 ;  /* 0x1000c0000a067fae */ /* 0x0003e4000812187c */
[----:B-1----:R-:W-:Y:S01]  /*2dac0*/  MOV R10, R5 ;  /* 0x00000005000a7202 */ /* 0x002fe20000000f00 */
[----:B---3--:R-:W-:-:S04]  /*2dad0*/  IMAD.X R149, R149, 0x1, R0, P2 ;  /* 0x0000000195957824 */ /* 0x008fc800010e0600 */
[----:B------:R-:W-:Y:S01]  /*2dae0*/  IMAD.MOV.U32 R11, RZ, RZ, R149 ;  /* 0x000000ffff0b7224 */ /* 0x000fe200078e0095 */
[----:B------:R-:W-:Y:S01]  /*2daf0*/  STL [R1+0x10f8], R149 ;  /* 0x0010f89501007387 */ /* 0x000fe20000100800 */
[----:B--2---:R-:W-:-:S03]  /*2db00*/  IMAD.X R148, R148, 0x1, R0, P3 ;  /* 0x0000000194947824 */ /* 0x004fc600018e0600 */
[----:B------:R1:W-:Y:S04]  /*2db10*/  STL [R1+0x12c4], R8 ;  /* 0x0012c40801007387 */ /* 0x0003e80000100800 */
[----:B------:R-:W2:Y:S04]  /*2db20*/  LDL.LU R5, [R1+0x12d4] ;  /* 0x0012d40001057983 */ /* 0x000ea80000300800 */
        /* <DEDUP_REMOVED lines=8> */
[----:B------:R-:W-:Y:S02]  /*2dbb0*/  ISETP.NE.U32.AND P1, PT, RZ, UR5, PT ;  /* 0x00000005ff007c0c */ /* 0x000fe4000bf25070 */
[----:B------:R-:W-:Y:S01]  /*2dbc0*/  MOV R11, R148 ;  /* 0x00000094000b7202 */ /* 0x000fe20000000f00 */
[----:B------:R-:W-:Y:S10]  /*2dbd0*/  STL [R1+0x12cc], R9 ;  /* 0x0012cc0901007387 */ /* 0x000ff40000100800 */
[----:B------:R1:W-:Y:S01]  /*2dbe0*/  LDGSTS.E [R6+0x18000], desc[UR60][R10.64], P1 ;  /* 0x180000000a067fae */ /* 0x0003e2000892187c */
[----:B----4-:R-:W-:-:S05]  /*2dbf0*/  IMAD.X R147, R147, 0x1, R0, P0 ;  /* 0x0000000193937824 */ /* 0x010fca00000e0600 */
[----:B------:R4:W-:Y:S01]  /*2dc00*/  STL [R1+0x12c8], R147 ;  /* 0x0012c89301007387 */ /* 0x0009e20000100800 */
[----:B-1----:R-:W-:-:S03]  /*2dc10*/  MOV R11, R147 ;  /* 0x00000093000b7202 */ /* 0x002fc60000000f00 */
[----:B------:R-:W3:Y:S04]  /*2dc20*/  LDL.LU R149, [R1+0x12d8] ;  /* 0x0012d80001957983 */ /* 0x000ee80000300800 */
[----:B----4-:R-:W4:Y:S01]  /*2dc30*/  LDL.LU R147, [R1+0x12dc] ;  /* 0x0012dc0001937983 */ /* 0x010f220000300800 */
[----:B------:R-:W-:-:S03]  /*2dc40*/  IMAD.MOV.U32 R10, RZ, RZ, R9 ;  /* 0x000000ffff0a7224 */ /* 0x000fc600078e0009 */
[----:B------:R-:W4:Y:S04]  /*2dc50*/  LDL.LU R151, [R1+0x12e0] ;  /* 0x0012e00001977983 */ /* 0x000f280000300800 */
[----:B------:R-:W4:Y:S04]  /*2dc60*/  LDL.LU R150, [R1+0x12e4] ;  /* 0x0012e40001967983 */ /* 0x000f280000300800 */
[----:B------:R1:W-:Y:S01]  /*2dc70*/  LDGSTS.E [R6+0x1c000], desc[UR60][R10.64], P1 ;  /* 0x1c0000000a067fae */ /* 0x0003e2000892187c */
[----:B--2---:R-:W-:-:S05]  /*2dc80*/  IADD3 R5, P1, R5, R2, RZ ;  /* 0x0000000205057210 */ /* 0x004fca0007f3e0ff */
[----:B------:R2:W-:Y:S01]  /*2dc90*/  STL [R1+0x12d4], R5 ;  /* 0x0012d40501007387 */ /* 0x0005e20000100800 */
[----:B-1----:R-:W-:Y:S02]  /*2dca0*/  IMAD.MOV.U32 R10, RZ, RZ, R5 ;  /* 0x000000ffff0a7224 */ /* 0x002fe400078e0005 */
[----:B---3--:R-:W-:-:S05]  /*2dcb0*/  IMAD.X R8, R8, 0x1, R0, P1 ;  /* 0x0000000108087824 */ /* 0x008fca00008e0600 */
[----:B------:R1:W-:Y:S04]  /*2dcc0*/  STL [R1+0x12d0], R8 ;  /* 0x0012d00801007387 */ /* 0x0003e80000100800 */
[----:B------:R-:W3:Y:S04]  /*2dcd0*/  LDL.LU R9, [R1+0x12e8] ;  /* 0x0012e80001097983 */ /* 0x000ee80000300800 */
[----:B--2---:R-:W2:Y:S01]  /*2dce0*/  LDL.LU R5, [R1+0x12ec] ;  /* 0x0012ec0001057983 */ /* 0x004ea20000300800 */
[----:B------:R-:W-:Y:S01]  /*2dcf0*/  UISETP.GT.AND UP1, UPT, UR7, 0x69, UPT ;  /* 0x000000690700788c */ /* 0x000fe2000bf24270 */
[----:B------:R-:W-:-:S02]  /*2dd00*/  MOV R11, R8 ;  /* 0x00000008000b7202 */ /* 0x000fc40000000f00 */
[----:B------:R-:W3:Y:S01]  /*2dd10*/  LDL.LU R148, [R1+0x12f4] ;  /* 0x0012f40001947983 */ /* 0x000ee20000300800 */
[----:B------:R-:W-:-:S03]  /*2dd20*/  USEL UR5, URZ, 0x4, !UP1 ;  /* 0x000000043f057887 */ /* 0x000fc6000c800000 */
[----:B-1----:R-:W3:Y:S01]  /*2dd30*/  LDL.LU R8, [R1+0x12fc] ;  /* 0x0012fc0001087983 */ /* 0x002ee20000300800 */
[----:B------:R-:W-:-:S06]  /*2dd40*/  USEL UR5, UR5, URZ, !UP0 ;  /* 0x0000003f05057287 */ /* 0x000fcc000c000000 */
[----:B------:R-:W-:Y:S01]  /*2dd50*/  ISETP.NE.U32.AND P0, PT, RZ, UR5, PT ;  /* 0x00000005ff007c0c */ /* 0x000fe2000bf05070 */
[----:B------:R-:W-:-:S04]  /*2dd60*/  UISETP.GT.AND UP1, UPT, UR7, 0x6a, UPT ;  /* 0x0000006a0700788c */ /* 0x000fc8000bf24270 */
[----:B------:R-:W-:-:S04]  /*2dd70*/  USEL UR5, URZ, 0x4, !UP1 ;  /* 0x000000043f057887 */ /* 0x000fc8000c800000 */
[----:B------:R-:W-:-:S04]  /*2dd80*/  USEL UR5, UR5, URZ, !UP0 ;  /* 0x0000003f05057287 */ /* 0x000fc8000c000000 */
[----:B------:R1:W-:Y:S01]  /*2dd90*/  LDGSTS.E [R6+0x18004], desc[UR60][R10.64], P0 ;  /* 0x180040000a067fae */ /* 0x0003e2000812187c */
[----:B----4-:R-:W-:-:S05]  /*2dda0*/  IADD3 R147, P2, R147, R2, RZ ;  /* 0x0000000293937210 */ /* 0x010fca0007f5e0ff */
[--C-:B------:R-:W-:Y:S01]  /*2ddb0*/  IMAD.X R149, R149, 0x1, R0.reuse, P2 ;  /* 0x0000000195957824 */ /* 0x100fe200010e0600 */
[----:B------:R-:W-:Y:S01]  /*2ddc0*/  IADD3 R150, P3, R150, R2, RZ ;  /* 0x0000000296967210 */ /* 0x000fe20007f7e0ff */
[----:B------:R-:W-:Y:S02]  /*2ddd0*/  STL [R1+0x12dc], R147 ;  /* 0x0012dc9301007387 */ /* 0x000fe40000100800 */
[----:B-1----:R-:W-:Y:S02]  /*2dde0*/  IMAD.MOV.U32 R11, RZ, RZ, R149 ;  /* 0x000000ffff0b7224 */ /* 0x002fe400078e0095 */
[----:B------:R-:W-:Y:S01]  /*2ddf0*/  IMAD.X R151, R151, 0x1, R0, P3 ;  /* 0x0000000197977824 */ /* 0x000fe200018e0600 */
[----:B------:R1:W-:Y:S04]  /*2de00*/  STL [R1+0x12d8], R149 ;  /* 0x0012d89501007387 */ /* 0x0003e80000100800 */
[----:B------:R-:W-:Y:S01]  /*2de10*/  STL [R1+0x12e4], R150 ;  /* 0x0012e49601007387 */ /* 0x000fe20000100800 */
[----:B------:R-:W-:-:S03]  /*2de20*/  MOV R10, R147 ;  /* 0x00000093000a7202 */ /* 0x000fc60000000f00 */
[----:B-1----:R-:W4:Y:S04]  /*2de30*/  LDL.LU R149, [R1+0x12f0] ;  /* 0x0012f00001957983 */ /* 0x002f280000300800 */
[----:B------:R-:W-:Y:S04]  /*2de40*/  STL [R1+0x12e0], R151 ;  /* 0x0012e09701007387 */ /* 0x000fe80000100800 */
[----:B------:R-:W4:Y:S01]  /*2de50*/  LDL.LU R147, [R1+0x12f8] ;  /* 0x0012f80001937983 */ /* 0x000f220000300800 */
[----:B------:R-:W-:-:S03]  /*2de60*/  ISETP.NE.U32.AND P1, PT, RZ, UR5, PT ;  /* 0x00000005ff007c0c */ /* 0x000fc6000bf25070 */
[----:B------:R1:W-:Y:S02]  /*2de70*/  LDGSTS.E [R6+0x1c004], desc[UR60][R10.64], P0 ;  /* 0x1c0040000a067fae */ /* 0x0003e4000812187c */
[----:B-1----:R-:W-:Y:S01]  /*2de80*/  IMAD.MOV.U32 R10, RZ, RZ, R150 ;  /* 0x000000ffff0a7224 */ /* 0x002fe200078e0096 */
[----:B------:R-:W-:-:S07]  /*2de90*/  MOV R11, R151 ;  /* 0x00000097000b7202 */ /* 0x000fce0000000f00 */
[----:B------:R1:W-:Y:S01]  /*2dea0*/  LDGSTS.E [R6+0x18008], desc[UR60][R10.64], P1 ;  /* 0x180080000a067fae */ /* 0x0003e2000892187c */
[----:B--2---:R-:W-:-:S05]  /*2deb0*/  IADD3 R5, P0, R5, R2, RZ ;  /* 0x0000000205057210 */ /* 0x004fca0007f1e0ff */
[----:B---3--:R-:W-:Y:S01]  /*2dec0*/  IMAD.X R9, R9, 0x1, R0, P0 ;  /* 0x0000000109097824 */ /* 0x008fe200000e0600 */
[----:B------:R-:W-:Y:S01]  /*2ded0*/  STL [R1+0x12ec], R5 ;  /* 0x0012ec0501007387 */ /* 0x000fe20000100800 */
[----:B-1----:R-:W-:-:S03]  /*2dee0*/  IMAD.MOV.U32 R10, RZ, RZ, R5 ;  /* 0x000000ffff0a7224 */ /* 0x002fc600078e0005 */
[----:B------:R1:W-:Y:S01]  /*2def0*/  STL [R1+0x12e8], R9 ;  /* 0x0012e80901007387 */ /* 0x0003e20000100800 */
[----:B------:R-:W-:Y:S01]  /*2df00*/  MOV R11, R9 ;  /* 0x00000009000b7202 */ /* 0x000fe20000000f00 */
        /* <DEDUP_REMOVED lines=10> */
[----:B-1----:R-:W-:Y:S01]  /*2dfb0*/  MOV R10, R148 ;  /* 0x00000094000a7202 */ /* 0x002fe20000000f00 */
[----:B----4-:R-:W-:-:S04]  /*2dfc0*/  IMAD.X R149, R149, 0x1, R0, P1 ;  /* 0x0000000195957824 */ /* 0x010fc800008e0600 */
[----:B------:R-:W-:Y:S01]  /*2dfd0*/  IMAD.MOV.U32 R11, RZ, RZ, R149 ;  /* 0x000000ffff0b7224 */ /* 0x000fe200078e0095 */
[----:B------:R1:W-:Y:S01]  /*2dfe0*/  STL [R1+0x12f0], R149 ;  /* 0x0012f09501007387 */ /* 0x0003e20000100800 */
[----:B------:R-:W-:-:S03]  /*2dff0*/  IMAD.X R147, R147, 0x1, R0, P2 ;  /* 0x0000000193937824 */ /* 0x000fc600010e0600 */
[----:B------:R-:W-:Y:S04]  /*2e000*/  STL [R1+0x12fc], R8 ;  /* 0x0012fc0801007387 */ /* 0x000fe80000100800 */
[----:B------:R4:W-:Y:S04]  /*2e010*/  LDGSTS.E [R6+0x1800c], desc[UR60][R10.64], P0 ;  /* 0x1800c0000a067fae */ /* 0x0009e8000812187c */
[----:B------:R4:W-:Y:S04]  /*2e020*/  STL [R1+0x12f8], R147 ;  /* 0x0012f89301007387 */ /* 0x0009e80000100800 */
[----:B-1----:R-:W2:Y:S01]  /*2e030*/  LDL.LU R149, [R1+0xd08] ;  /* 0x000d080001957983 */ /* 0x002ea20000300800 */
[----:B----4-:R-:W-:-:S03]  /*2e040*/  MOV R11, R147 ;  /* 0x00000093000b7202 */ /* 0x010fc60000000f00 */
[----:B------:R-:W4:Y:S01]  /*2e050*/  LDL.LU R147, [R1+0xd0c] ;  /* 0x000d0c0001937983 */ /* 0x000f220000300800 */
[----:B------:R-:W-:-:S03]  /*2e060*/  IMAD.MOV.U32 R10, RZ, RZ, R8 ;  /* 0x000000ffff0a7224 */ /* 0x000fc600078e0008 */
[----:B------:R-:W4:Y:S01]  /*2e070*/  LDL.LU R8, [R1+0xd14] ;  /* 0x000d140001087983 */ /* 0x000f220000300800 */
[----:B------:R-:W-:-:S03]  /*2e080*/  UISETP.GT.AND UP1, UPT, UR7, 0xc, UPT ;  /* 0x0000000c0700788c */ /* 0x000fc6000bf24270 */
[----:B------:R1:W-:Y:S01]  /*2e090*/  LDGSTS.E [R6+0x1c00c], desc[UR60][R10.64], P0 ;  /* 0x1c00c0000a067fae */ /* 0x0003e2000812187c */
[----:B---3--:R-:W-:-:S05]  /*2e0a0*/  IADD3 R5, P1, R5, R2, RZ ;  /* 0x0000000205057210 */ /* 0x008fca0007f3e0ff */
[----:B--2---:R-:W-:Y:S01]  /*2e0b0*/  IMAD.X R9, R9, 0x1, R0, P1 ;  /* 0x0000000109097824 */ /* 0x004fe200008e0600 */
        /* <DEDUP_REMOVED lines=9> */
[----:B------:R-:W-:Y:S02]  /*2e150*/  IMAD.MOV.U32 R11, RZ, RZ, R9 ;  /* 0x000000ffff0b7224 */ /* 0x000fe400078e0009 */
[----:B--2---:R-:W2:Y:S04]  /*2e160*/  LDL.LU R9, [R1+0xd1c] ;  /* 0x000d1c0001097983 */ /* 0x004ea80000300800 */
[----:B------:R-:W2:Y:S04]  /*2e170*/  LDL.LU R5, [R1+0xd24] ;  /* 0x000d240001057983 */ /* 0x000ea80000300800 */
[----:B------:R1:W-:Y:S01]  /*2e180*/  LDGSTS.E [R6], desc[UR60][R10.64], P0 ;  /* 0x000000000a067fae */ /* 0x0003e2000812187c */
[----:B----4-:R-:W-:-:S05]  /*2e190*/  IADD3 R147, P1, R147, R2, RZ ;  /* 0x0000000293937210 */ /* 0x010fca0007f3e0ff */
[----:B------:R-:W-:Y:S01]  /*2e1a0*/  IMAD.X R149, R149, 0x1, R0, P1 ;  /* 0x0000000195957824 */ /* 0x000fe200008e0600 */
[----:B------:R-:W-:Y:S03]  /*2e1b0*/  STL [R1+0xd0c], R147 ;  /* 0x000d0c9301007387 */ /* 0x000fe60000100800 */
[----:B-1----:R-:W-:Y:S01]  /*2e1c0*/  IMAD.MOV.U32 R11, RZ, RZ, R149 ;  /* 0x000000ffff0b7224 */ /* 0x002fe200078e0095 */
[----:B------:R1:W-:Y:S01]  /*2e1d0*/  STL [R1+0xd08], R149 ;  /* 0x000d089501007387 */ /* 0x0003e20000100800 */
[----:B------:R-:W-:Y:S02]  /*2e1e0*/  MOV R10, R147 ;  /* 0x00000093000a7202 */ /* 0x000fe40000000f00 */
[----:B------:R-:W-:-:S03]  /*2e1f0*/  IADD3 R8, P1, R8, R2, RZ ;  /* 0x0000000208087210 */ /* 0x000fc60007f3e0ff */
[----:B------:R4:W-:Y:S04]  /*2e200*/  LDGSTS.E [R6+0x4000], desc[UR60][R10.64], P0 ;  /* 0x040000000a067fae */ /* 0x0009e8000812187c */
[----:B-1----:R-:W2:Y:S04]  /*2e210*/  LDL.LU R149, [R1+0xd18] ;  /* 0x000d180001957983 */ /* 0x002ea80000300800 */
[----:B------:R-:W2:Y:S04]  /*2e220*/  LDL.LU R147, [R1+0xd20] ;  /* 0x000d200001937983 */ /* 0x000ea80000300800 */
[----:B------:R-:W-:Y:S01]  /*2e230*/  STL [R1+0xd14], R8 ;  /* 0x000d140801007387 */ /* 0x000fe20000100800 */
[----:B----4-:R-:W-:Y:S01]  /*2e240*/  MOV R10, R8 ;  /* 0x00000008000a7202 */ /* 0x010fe20000000f00 */
[----:B---3--:R-:W-:-:S04]  /*2e250*/  IMAD.X R148, R148, 0x1, R0, P1 ;  /* 0x0000000194947824 */ /* 0x008fc800008e0600 */
[----:B------:R-:W-:Y:S01]  /*2e260*/  IMAD.MOV.U32 R11, RZ, RZ, R148 ;  /* 0x000000ffff0b7224 */ /* 0x000fe200078e0094 */
[----:B------:R1:W-:Y:S04]  /*2e270*/  STL [R1+0xd10], R148 ;  /* 0x000d109401007387 */ /* 0x0003e80000100800 */
[----:B-1----:R-:W3:Y:S04]  /*2e280*/  LDL.LU R148, [R1+0xd28] ;  /* 0x000d280001947983 */ /* 0x002ee80000300800 */
[----:B------:R-:W4:Y:S01]  /*2e290*/  LDL.LU R8, [R1+0xd2c] ;  /* 0x000d2c0001087983 */ /* 0x000f220000300800 */
[----:B------:R-:W-:-:S04]  /*2e2a0*/  UISETP.GT.AND UP1, UPT, UR7, 0xd, UPT ;  /* 0x0000000d0700788c */ /* 0x000fc8000bf24270 */
[----:B------:R-:W-:-:S04]  /*2e2b0*/  USEL UR5, URZ, 0x4, !UP1 ;  /* 0x000000043f057887 */ /* 0x000fc8000c800000 */
[----:B------:R-:W-:Y:S01]  /*2e2c0*/  USEL UR5, UR5, URZ, !UP0 ;  /* 0x0000003f05057287 */ /* 0x000fe2000c000000 */
[----:B--2---:R-:W-:-:S05]  /*2e2d0*/  IADD3 R9, P2, R9, R2, RZ ;  /* 0x0000000209097210 */ /* 0x004fca0007f5e0ff */
[----:B------:R-:W-:Y:S01]  /*2e2e0*/  ISETP.NE.U32.AND P0, PT, RZ, UR5, PT ;  /* 0x00000005ff007c0c */ /* 0x000fe2000bf05070 */
[----:B------:R-:W-:Y:S01]  /*2e2f0*/  UISETP.GT.AND UP1, UPT, UR7, 0xe, UPT ;  /* 0x0000000e0700788c */ /* 0x000fe2000bf24270 */
[----:B------:R-:W-:Y:S01]  /*2e300*/  IADD3 R5, P3, R5, R2, RZ ;  /* 0x0000000205057210 */ /* 0x000fe20007f7e0ff */
[----:B------:R1:W-:Y:S02]  /*2e310*/  STL [R1+0xd1c], R9 ;  /* 0x000d1c0901007387 */ /* 0x0003e40000100800 */
[----:B------:R-:W-:-:S08]  /*2e320*/  USEL UR5, URZ, 0x4, !UP1 ;  /* 0x000000043f057887 */ /* 0x000fd0000c800000 */
[----:B------:R2:W-:Y:S01]  /*2e330*/  LDGSTS.E [R6+0x4], desc[UR60][R10.64], P0 ;  /* 0x000040000a067fae */ /* 0x0005e2000812187c */
[----:B------:R-:W-:Y:S01]  /*2e340*/  USEL UR5, UR5, URZ, !UP0 ;  /* 0x0000003f05057287 */ /* 0x000fe2000c000000 */
[----:B--2---:R-:W-:-:S05]  /*2e350*/  IMAD.MOV.U32 R10, RZ, RZ, R9 ;  /* 0x000000ffff0a7224 */ /* 0x004fca00078e0009 */
[----:B------:R-:W-:Y:S01]  /*2e360*/  ISETP.NE.U32.AND P1, PT, RZ, UR5, PT ;  /* 0x00000005ff007c0c */ /* 0x000fe2000bf25070 */
[----:B------:R-:W-:Y:S01]  /*2e370*/  IMAD.X R149, R149, 0x1, R0, P2 ;  /* 0x0000000195957824 */ /* 0x000fe200010e0600 */
[----:B------:R-:W-:-:S04]  /*2e380*/  IADD3.X R147, R147, R0, RZ, P3, !PT ;  /* 0x0000000093937210 */ /* 0x000fc80001ffe4ff */
[----:B------:R2:W-:Y:S04]  /*2e390*/  STL [R1+0xd18], R149 ;  /* 0x000d189501007387 */ /* 0x0005e80000100800 */
[----:B------:R-:W-:Y:S04]  /*2e3a0*/  STL [R1+0xd24], R5 ;  /* 0x000d240501007387 */ /* 0x000fe80000100800 */
[----:B-1----:R-:W3:Y:S01]  /*2e3b0*/  LDL.LU R9, [R1+0xd34] ;  /* 0x000d340001097983 */ /* 0x002ee20000300800 */
[----:B------:R-:W-:-:S03]  /*2e3c0*/  IMAD.MOV.U32 R11, RZ, RZ, R149 ;  /* 0x000000ffff0b7224 */ /* 0x000fc600078e0095 */
[----:B------:R1:W-:Y:S04]  /*2e3d0*/  STL [R1+0xd20], R147 ;  /* 0x000d209301007387 */ /* 0x0003e80000100800 */
[----:B--2---:R-:W2:Y:S04]  /*2e3e0*/  LDL.LU R149, [R1+0xd30] ;  /* 0x000d300001957983 */ /* 0x004ea80000300800 */
[----:B------:R1:W-:Y:S02]  /*2e3f0*/  LDGSTS.E [R6+0x4004], desc[UR60][R10.64], P0 ;  /* 0x040040000a067fae */ /* 0x0003e4000812187c */
[----:B-1----:R-:W-:Y:S01]  /*2e400*/  MOV R10, R5 ;  /* 0x00000005000a7202 */ /* 0x002fe20000000f00 */
[----:B------:R-:W-:-:S02]  /*2e410*/  IMAD.MOV.U32 R11, RZ, RZ, R147 ;  /* 0x000000ffff0b7224 */ /* 0x000fc400078e0093 */
[----:B------:R-:W2:Y:S04]  /*2e420*/  LDL.LU R147, [R1+0xd3c] ;  /* 0x000d3c0001937983 */ /* 0x000ea80000300800 */
[----:B------:R-:W2:Y:S04]  /*2e430*/  LDL.LU R5, [R1+0xf04] ;  /* 0x000f040001057983 */ /* 0x000ea80000300800 */
[----:B------:R1:W-:Y:S01]  /*2e440*/  LDGSTS.E [R6+0x8], desc[UR60][R10.64], P1 ;  /* 0x000080000a067fae */ /* 0x0003e2000892187c */
[----:B----4-:R-:W-:-:S05]  /*2e450*/  IADD3 R8, P0, R8, R2, RZ ;  /* 0x0000000208087210 */ /* 0x010fca0007f1e0ff */
[----:B---3--:R-:W-:Y:S01]  /*2e460*/  IMAD.X R148, R148, 0x1, R0, P0 ;  /* 0x0000000194947824 */ /* 0x008fe200000e0600 */
[----:B------:R-:W-:Y:S03]  /*2e470*/  STL [R1+0xd2c], R8 ;  /* 0x000d2c0801007387 */ /* 0x000fe60000100800 */
[----:B-1----:R-:W-:Y:S01]  /*2e480*/  IMAD.MOV.U32 R11, RZ, RZ, R148 ;  /* 0x000000ffff0b7224 */ /* 0x002fe200078e0094 */
[----:B------:R1:W-:Y:S01]  /*2e490*/  STL [R1+0xd28], R148 ;  /* 0x000d289401007387 */ /* 0x0003e20000100800 */
[----:B------:R-:W-:Y:S01]  /*2e4a0*/  MOV R10, R8 ;  /* 0x00000008000a7202 */ /* 0x000fe20000000f00 */
[----:B------:R-:W-:-:S04]  /*2e4b0*/  UISETP.GT.AND UP1, UPT, UR7, 0xf, UPT ;  /* 0x0000000f0700788c */ /* 0x000fc8000bf24270 */
[----:B------:R3:W-:Y:S04]  /*2e4c0*/  LDGSTS.E [R6+0x4008], desc[UR60][R10.64], P1 ;  /* 0x040080000a067fae */ /* 0x0007e8000892187c */
[----:B-1----:R-:W4:Y:S04]  /*2e4d0*/  LDL.LU R148, [R1+0xd38] ;  /* 0x000d380001947983 */ /* 0x002f280000300800 */
[----:B------:R-:W4:Y:S01]  /*2e4e0*/  LDL.LU R8, [R1+0xf00] ;  /* 0x000f000001087983 */ /* 0x000f220000300800 */
[----:B------:R-:W-:-:S04]  /*2e4f0*/  USEL UR5, URZ, 0x4, !UP1 ;  /* 0x000000043f057887 */ /* 0x000fc8000c800000 */
[----:B------:R-:W-:-:S06]  /*2e500*/  USEL UR5, UR5, URZ, !UP0 ;  /* 0x0000003f05057287 */ /* 0x000fcc000c000000 */
[----:B------:R-:W-:Y:S02]  /*2e510*/  ISETP.NE.U32.AND P0, PT, RZ, UR5, PT ;  /* 0x00000005ff007c0c */ /* 0x000fe4000bf05070 */
[----:B------:R-:W-:-:S05]  /*2e520*/  IADD3 R9, P1, R9, R2, RZ ;  /* 0x0000000209097210 */ /* 0x000fca0007f3e0ff */
[----:B--2---:R-:W-:Y:S01]  /*2e530*/  IMAD.X R149, R149, 0x1, R0, P1 ;  /* 0x0000000195957824 */ /* 0x004fe200008e0600 */
[----:B------:R-:W-:Y:S01]  /*2e540*/  STL [R1+0xd34], R9 ;  /* 0x000d340901007387 */ /* 0x000fe20000100800 */
[----:B---3--:R-:W-:Y:S02]  /*2e550*/  MOV R10, R9 ;  /* 0x00000009000a7202 */ /* 0x008fe40000000f00 */
[----:B------:R-:W-:Y:S01]  /*2e560*/  IMAD.MOV.U32 R11, RZ, RZ, R149 ;  /* 0x000000ffff0b7224 */ /* 0x000fe200078e0095 */
[----:B------:R1:W-:Y:S04]  /*2e570*/  STL [R1+0xd30], R149 ;  /* 0x000d309501007387 */ /* 0x0003e80000100800 */
[----:B------:R2:W-:Y:S04]  /*2e580*/  LDGSTS.E [R6+0xc], desc[UR60][R10.64], P0 ;  /* 0x0000c0000a067fae */ /* 0x0005e8000812187c */
[----:B-1----:R-:W3:Y:S04]  /*2e590*/  LDL.LU R149, [R1+0xf08] ;  /* 0x000f080001957983 */ /* 0x002ee80000300800 */
[----:B------:R-:W3:Y:S01]  /*2e5a0*/  LDL.LU R9, [R1+0xf0c] ;  /* 0x000f0c0001097983 */ /* 0x000ee20000300800 */
[----:B------:R-:W-:-:S02]  /*2e5b0*/  IADD3 R147, P2, R147, R2, RZ ;  /* 0x0000000293937210 */ /* 0x000fc40007f5e0ff */
[----:B------:R-:W-:-:S03]  /*2e5c0*/  IADD3 R5, P3, R5, R2, RZ ;  /* 0x0000000205057210 */ /* 0x000fc60007f7e0ff */
[----:B------:R1:W-:Y:S01]  /*2e5d0*/  STL [R1+0xd3c], R147 ;  /* 0x000d3c9301007387 */ /* 0x0003e20000100800 */
[----:B--2---:R-:W-:Y:S02]  /*2e5e0*/  IMAD.MOV.U32 R10, RZ, RZ, R147 ;  /* 0x000000ffff0a7224 */ /* 0x004fe400078e0093 */
[----:B----4-:R-:W-:Y:S01]  /*2e5f0*/  IMAD.X R148, R148, 0x1, R0, P2 ;  /* 0x0000000194947824 */ /* 0x010fe200010e0600 */
[----:B------:R-:W-:-:S04]  /*2e600*/  IADD3.X R8, R8, R0, RZ, P3, !PT ;  /* 0x0000000008087210 */ /* 0x000fc80001ffe4ff */
[----:B------:R2:W-:Y:S04]  /*2e610*/  STL [R1+0xd38], R148 ;  /* 0x000d389401007387 */ /* 0x0005e80000100800 */
[----:B------:R-:W-:Y:S04]  /*2e620*/  STL [R1+0xf04], R5 ;  /* 0x000f040501007387 */ /* 0x000fe80000100800 */
[----:B-1----:R-:W4:Y:S01]  /*2e630*/  LDL.LU R147, [R1+0xf14] ;  /* 0x000f140001937983 */ /* 0x002f220000300800 */
        /* <DEDUP_REMOVED lines=9> */
[----:B------:R-:W-:Y:S01]  /*2e6d0*/  MOV R10, R5 ;  /* 0x00000005000a7202 */ /* 0x000fe20000000f00 */
[----:B------:R-:W2:Y:S04]  /*2e6e0*/  LDL.LU R8, [R1+0xf1c] ;  /* 0x000f1c0001087983 */ /* 0x000ea80000300800 */
[----:B------:R-:W2:Y:S06]  /*2e6f0*/  LDL.LU R5, [R1+0xf24] ;  /* 0x000f240001057983 */ /* 0x000eac0000300800 */
        /* <DEDUP_REMOVED lines=10> */
[----:B----4-:R-:W-:-:S05]  /*2e7a0*/  IADD3 R147, P1, R147, R2, RZ ;  /* 0x0000000293937210 */ /* 0x010fca0007f3e0ff */
[----:B--2---:R-:W-:Y:S01]  /*2e7b0*/  IMAD.X R148, R148, 0x1, R0, P1 ;  /* 0x0000000194947824 */ /* 0x004fe200008e0600 */
[----:B------:R-:W-:Y:S01]  /*2e7c0*/  STL [R1+0xf14], R147 ;  /* 0x000f149301007387 */ /* 0x000fe20000100800 */
[----:B---3--:R-:W-:Y:S02]  /*2e7d0*/  MOV R10, R147 ;  /* 0x00000093000a7202 */ /* 0x008fe40000000f00 */
[----:B------:R-:W-:Y:S01]  /*2e7e0*/  IMAD.MOV.U32 R11, RZ, RZ, R148 ;  /* 0x000000ffff0b7224 */ /* 0x000fe200078e0094 */
[----:B------:R1:W-:Y:S04]  /*2e7f0*/  STL [R1+0xf10], R148 ;  /* 0x000f109401007387 */ /* 0x0003e80000100800 */
[----:B-1----:R-:W2:Y:S04]  /*2e800*/  LDL.LU R148, [R1+0xf28] ;  /* 0x000f280001947983 */ /* 0x002ea80000300800 */
[----:B------:R-:W3:Y:S01]  /*2e810*/  LDL.LU R147, [R1+0xf2c] ;  /* 0x000f2c0001937983 */ /* 0x000ee20000300800 */
[----:B------:R-:W-:-:S04]  /*2e820*/  UISETP.GT.AND UP1, UPT, UR7, 0x2d, UPT ;  /* 0x0000002d0700788c */ /* 0x000fc8000bf24270 */
[----:B------:R-:W-:-:S04]  /*2e830*/  USEL UR5, URZ, 0x4, !UP1 ;  /* 0x000000043f057887 */ /* 0x000fc8000c800000 */
[----:B------:R-:W-:Y:S01]  /*2e840*/  USEL UR5, UR5, URZ, !UP0 ;  /* 0x0000003f05057287 */ /* 0x000fe2000c000000 */
[----:B------:R-:W-:-:S05]  /*2e850*/  IADD3 R8, P2, R8, R2, RZ ;  /* 0x0000000208087210 */ /* 0x000fca0007f5e0ff */
[----:B------:R-:W-:Y:S01]  /*2e860*/  ISETP.NE.U32.AND P0, PT, RZ, UR5, PT ;  /* 0x00000005ff007c0c */ /* 0x000fe2000bf05070 */
[----:B------:R-:W-:Y:S01]  /*2e870*/  UISETP.GT.AND UP1, UPT, UR7, 0x2e, UPT ;  /* 0x0000002e0700788c */ /* 0x000fe2000bf24270 */
[----:B------:R-:W-:Y:S01]  /*2e880*/  IADD3 R5, P3, R5, R2, RZ ;  /* 0x0000000205057210 */ /* 0x000fe20007f7e0ff */
[----:B------:R1:W-:Y:S02]  /*2e890*/  STL [R1+0xf1c], R8 ;  /* 0x000f1c0801007387 */ /* 0x0003e40000100800 */
[----:B------:R-:W-:-:S08]  /*2e8a0*/  USEL UR5, URZ, 0x4, !UP1 ;  /* 0x000000043f057887 */ /* 0x000fd0000c800000 */
[----:B------:R4:W-:Y:S01]  /*2e8b0*/  LDGSTS.E [R6+0x8004], desc[UR60][R10.64], P0 ;  /* 0x080040000a067fae */ /* 0x0009e2000812187c */
[----:B------:R-:W-:Y:S01]  /*2e8c0*/  USEL UR5, UR5, URZ, !UP0 ;  /* 0x0000003f05057287 */ /* 0x000fe2000c000000 */
[----:B----4-:R-:W-:-:S05]  /*2e8d0*/  IMAD.MOV.U32 R10, RZ, RZ, R8 ;  /* 0x000000ffff0a7224 */ /* 0x010fca00078e0008 */
[----:B------:R-:W-:Y:S01]  /*2e8e0*/  ISETP.NE.U32.AND P1, PT, RZ, UR5, PT ;  /* 0x00000005ff007c0c */ /* 0x000fe2000bf25070 */
[----:B------:R-:W-:Y:S01]  /*2e8f0*/  IMAD.X R149, R149, 0x1, R0, P2 ;  /* 0x0000000195957824 */ /* 0x000fe200010e0600 */
[----:B------:R-:W-:-:S04]  /*2e900*/  IADD3.X R9, R9, R0, RZ, P3, !PT ;  /* 0x0000000009097210 */ /* 0x000fc80001ffe4ff */
[----:B------:R4:W-:Y:S04]  /*2e910*/  STL [R1+0xf18], R149 ;  /* 0x000f189501007387 */ /* 0x0009e80000100800 */
[----:B------:R-:W-:Y:S04]  /*2e920*/  STL [R1+0xf24], R5 ;  /* 0x000f240501007387 */ /* 0x000fe80000100800 */
[----:B-1----:R-:W2:Y:S01]  /*2e930*/  LDL.LU R8, [R1+0xf34] ;  /* 0x000f340001087983 */ /* 0x002ea20000300800 */
[----:B------:R-:W-:-:S03]  /*2e940*/  IMAD.MOV.U32 R11, RZ, RZ, R149 ;  /* 0x000000ffff0b7224 */ /* 0x000fc600078e0095 */
[----:B------:R1:W-:Y:S04]  /*2e950*/  STL [R1+0xf20], R9 ;  /* 0x000f200901007387 */ /* 0x0003e80000100800 */
[----:B----4-:R-:W4:Y:S04]  /*2e960*/  LDL.LU R149, [R1+0xf30] ;  /* 0x000f300001957983 */ /* 0x010f280000300800 */
[----:B------:R1:W-:Y:S02]  /*2e970*/  LDGSTS.E [R6+0xc004], desc[UR60][R10.64], P0 ;  /* 0x0c0040000a067fae */ /* 0x0003e4000812187c */
[----:B-1----:R-:W-:Y:S01]  /*2e980*/  MOV R10, R5 ;  /* 0x00000005000a7202 */ /* 0x002fe20000000f00 */
[----:B------:R-:W-:-:S02]  /*2e990*/  IMAD.MOV.U32 R11, RZ, RZ, R9 ;  /* 0x000000ffff0b7224 */ /* 0x000fc400078e0009 */
[----:B------:R-:W4:Y:S04]  /*2e9a0*/  LDL.LU R9, [R1+0xf3c] ;  /* 0x000f3c0001097983 */ /* 0x000f280000300800 */
[----:B------:R-:W4:Y:S04]  /*2e9b0*/  LDL.LU R5, [R1+0x1104] ;  /* 0x0011040001057983 */ /* 0x000f280000300800 */
[----:B------:R1:W-:Y:S01]  /*2e9c0*/  LDGSTS.E [R6+0x8008], desc[UR60][R10.64], P1 ;  /* 0x080080000a067fae */ /* 0x0003e2000892187c */
[----:B---3--:R-:W-:-:S05]  /*2e9d0*/  IADD3 R147, P0, R147, R2, RZ ;  /* 0x0000000293937210 */ /* 0x008fca0007f1e0ff */
[----:B--2---:R-:W-:Y:S01]  /*2e9e0*/  IMAD.X R148, R148, 0x1, R0, P0 ;  /* 0x0000000194947824 */ /* 0x004fe200000e0600 */
[----:B------:R-:W-:Y:S03]  /*2e9f0*/  STL [R1+0xf2c], R147 ;  /* 0x000f2c9301007387 */ /* 0x000fe60000100800 */
[----:B-1----:R-:W-:Y:S01]  /*2ea00*/  IMAD.MOV.U32 R11, RZ, RZ, R148 ;  /* 0x000000ffff0b7224 */ /* 0x002fe200078e0094 */
[----:B------:R1:W-:Y:S01]  /*2ea10*/  STL [R1+0xf28], R148 ;  /* 0x000f289401007387 */ /* 0x0003e20000100800 */
[----:B------:R-:W-:Y:S01]  /*2ea20*/  MOV R10, R147 ;  /* 0x00000093000a7202 */ /* 0x000fe20000000f00 */
[----:B------:R-:W-:-:S04]  /*2ea30*/  UISETP.GT.AND UP1, UPT, UR7, 0x2f, UPT ;  /* 0x0000002f0700788c */ /* 0x000fc8000bf24270 */
[----:B------:R2:W-:Y:S04]  /*2ea40*/  LDGSTS.E [R6+0xc008], desc[UR60][R10.64], P1 ;  /* 0x0c0080000a067fae */ /* 0x0005e8000892187c */
[----:B-1----:R-:W3:Y:S04]  /*2ea50*/  LDL.LU R148, [R1+0xf38] ;  /* 0x000f380001947983 */ /* 0x002ee80000300800 */
[----:B------:R-:W3:Y:S01]  /*2ea60*/  LDL.LU R147, [R1+0x1100] ;  /* 0x0011000001937983 */ /* 0x000ee20000300800 */
[----:B------:R-:W-:-:S04]  /*2ea70*/  USEL UR5, URZ, 0x4, !UP1 ;  /* 0x000000043f057887 */ /* 0x000fc8000c800000 */
[----:B------:R-:W-:-:S06]  /*2ea80*/  USEL UR5, UR5, URZ, !UP0 ;  /* 0x0000003f05057287 */ /* 0x000fcc000c000000 */
[----:B------:R-:W-:Y:S02]  /*2ea90*/  ISETP.NE.U32.AND P0, PT, RZ, UR5, PT ;  /* 0x00000005ff007c0c */ /* 0x000fe4000bf05070 */
[----:B------:R-:W-:-:S05]  /*2eaa0*/  IADD3 R8, P1, R8, R2, RZ ;  /* 0x0000000208087210 */ /* 0x000fca0007f3e0ff */
[----:B----4-:R-:W-:Y:S01]  /*2eab0*/  IMAD.X R149, R149, 0x1, R0, P1 ;  /* 0x0000000195957824 */ /* 0x010fe200008e0600 */
[----:B------:R-:W-:Y:S01]  /*2eac0*/  STL [R1+0xf34], R8 ;  /* 0x000f340801007387 */ /* 0x000fe20000100800 */
[----:B--2---:R-:W-:Y:S02]  /*2ead0*/  MOV R10, R8 ;  /* 0x00000008000a7202 */ /* 0x004fe40000000f00 */
[----:B------:R-:W-:Y:S01]  /*2eae0*/  IMAD.MOV.U32 R11, RZ, RZ, R149 ;  /* 0x000000ffff0b7224 */ /* 0x000fe200078e0095 */
[----:B------:R1:W-:Y:S04]  /*2eaf0*/  STL [R1+0xf30], R149 ;  /* 0x000f309501007387 */ /* 0x0003e80000100800 */
[----:B------:R2:W-:Y:S04]  /*2eb00*/  LDGSTS.E [R6+0x800c], desc[UR60][R10.64], P0 ;  /* 0x0800c0000a067fae */ /* 0x0005e8000812187c */
[----:B-1----:R-:W4:Y:S04]  /*2eb10*/  LDL.LU R149, [R1+0x1108] ;  /* 0x0011080001957983 */ /* 0x002f280000300800 */
[----:B------:R-:W4:Y:S01]  /*2eb20*/  LDL.LU R8, [R1+0x110c] ;  /* 0x00110c0001087983 */ /* 0x000f220000300800 */
[----:B------:R-:W-:-:S02]  /*2eb30*/  IADD3 R9, P2, R9, R2, RZ ;  /* 0x0000000209097210 */ /* 0x000fc40007f5e0ff */
[----:B------:R-:W-:-:S03]  /*2eb40*/  IADD3 R5, P3, R5, R2, RZ ;  /* 0x0000000205057210 */ /* 0x000fc60007f7e0ff */
[----:B------:R1:W-:Y:S01]  /*2eb50*/  STL [R1+0xf3c], R9 ;  /* 0x000f3c0901007387 */ /* 0x0003e20000100800 */
[----:B--2---:R-:W-:Y:S02]  /*2eb60*/  IMAD.MOV.U32 R10, RZ, RZ, R9 ;  /* 0x000000ffff0a7224 */ /* 0x004fe400078e0009 */
[----:B---3--:R-:W-:Y:S01]  /*2eb70*/  IMAD.X R148, R148, 0x1, R0, P2 ;  /* 0x0000000194947824 */ /* 0x008fe200010e0600 */
[----:B------:R-:W-:-:S04]  /*2eb80*/  IADD3.X R147, R147, R0, RZ, P3, !PT ;  /* 0x0000000093937210 */ /* 0x000fc80001ffe4ff */
        /* <DEDUP_REMOVED lines=16> */
[----:B----4-:R-:W-:-:S05]  /*2ec90*/  IADD3 R8, P0, R8, R2, RZ ;  /* 0x0000000208087210 */ /* 0x010fca0007f1e0ff */
[----:B------:R-:W-:Y:S01]  /*2eca0*/  IMAD.X R149, R149, 0x1, R0, P0 ;  /* 0x0000000195957824 */ /* 0x000fe200000e0600 */
[----:B------:R-:W-:Y:S01]  /*2ecb0*/  STL [R1+0x110c], R8 ;  /* 0x00110c0801007387 */ /* 0x000fe20000100800 */
[----:B-1----:R-:W-:Y:S02]  /*2ecc0*/  MOV R10, R8 ;  /* 0x00000008000a7202 */ /* 0x002fe40000000f00 */
[----:B------:R-:W-:Y:S01]  /*2ecd0*/  IMAD.MOV.U32 R11, RZ, RZ, R149 ;  /* 0x000000ffff0b7224 */ /* 0x000fe200078e0095 */
[----:B------:R1:W-:Y:S04]  /*2ece0*/  STL [R1+0x1108], R149 ;  /* 0x0011089501007387 */ /* 0x0003e80000100800 */
[----:B------:R4:W-:Y:S04]  /*2ecf0*/  LDGSTS.E [R6+0x14000], desc[UR60][R10.64], P1 ;  /* 0x140000000a067fae */ /* 0x0009e8000892187c */
[----:B-1----:R-:W4:Y:S04]  /*2ed00*/  LDL.LU R149, [R1+0x1118] ;  /* 0x0011180001957983 */ /* 0x002f280000300800 */
[----:B------:R-:W4:Y:S01]  /*2ed10*/  LDL.LU R8, [R1+0x1120] ;  /* 0x0011200001087983 */ /* 0x000f220000300800 */
[----:B---3--:R-:W-:-:S05]  /*2ed20*/  IADD3 R9, P1, R9, R2, RZ ;  /* 0x0000000209097210 */ /* 0x008fca0007f3e0ff */
[----:B--2---:R-:W-:Y:S01]  /*2ed30*/  IMAD.X R148, R148, 0x1, R0, P1 ;  /* 0x0000000194947824 */ /* 0x004fe200008e0600 */
[----:B------:R-:W-:Y:S01]  /*2ed40*/  STL [R1+0x1114], R9 ;  /* 0x0011140901007387 */ /* 0x000fe20000100800 */
[----:B----4-:R-:W-:Y:S02]  /*2ed50*/  MOV R10, R9 ;  /* 0x00000009000a7202 */ /* 0x010fe40000000f00 */
        /* <DEDUP_REMOVED lines=15> */
[----:B----4-:R-:W-:Y:S02]  /*2ee50*/  IMAD.MOV.U32 R10, RZ, RZ, R147 ;  /* 0x000000ffff0a7224 */ /* 0x010fe400078e0093 */
[----:B------:R-:W-:Y:S01]  /*2ee60*/  IMAD.X R149, R149, 0x1, R0, P2 ;  /* 0x0000000195957824 */ /* 0x000fe200010e0600 */
[----:B------:R-:W-:-:S04]  /*2ee70*/  IADD3.X R8, R8, R0, RZ, P3, !PT ;  /* 0x0000000008087210 */ /* 0x000fc80001ffe4ff */
        /* <DEDUP_REMOVED lines=8> */
[----:B-1----:R-:W-:Y:S01]  /*2ef00*/  MOV R10, R5 ;  /* 0x00000005000a7202 */ /* 0x002fe20000000f00 */
[----:B------:R-:W-:Y:S01]  /*2ef10*/  IMAD.MOV.U32 R11, RZ, RZ, R8 ;  /* 0x000000ffff0b7224 */ /* 0x000fe200078e0008 */
        /* <DEDUP_REMOVED lines=8> */
[----:B-1----:R-:W-:-:S03]  /*2efa0*/  IMAD.MOV.U32 R11, RZ, RZ, R148 ;  /* 0x000000ffff0b7224 */ /* 0x002fc600078e0094 */
[----:B--2---:R-:W2:Y:S01]  /*2efb0*/  LDL.LU R148, [R1+0x1300] ;  /* 0x0013000001947983 */ /* 0x004ea20000300800 */
[----:B------:R-:W-:Y:S01]  /*2efc0*/  MOV R10, R9 ;  /* 0x00000009000a7202 */ /* 0x000fe20000000f00 */
        /* <DEDUP_REMOVED lines=9> */
[----:B-1----:R-:W-:-:S03]  /*2f060*/  MOV R10, R147 ;  /* 0x00000093000a7202 */ /* 0x002fc60000000f00 */
[----:B------:R-:W-:Y:S04]  /*2f070*/  STL [R1+0x1130], R150 ;  /* 0x0011309601007387 */ /* 0x000fe80000100800 */
[----:B----4-:R-:W4:Y:S01]  /*2f080*/  LDL.LU R147, [R1+0x1308] ;  /* 0x0013080001937983 */ /* 0x010f220000300800 */
[-C--:B------:R-:W-:Y:S01]  /*2f090*/  IADD3 R5, P2, R5, R2.reuse, RZ ;  /* 0x0000000205057210 */ /* 0x080fe20007f5e0ff */
[----:B------:R-:W-:Y:S01]  /*2f0a0*/  IMAD.MOV.U32 R11, RZ, RZ, R150 ;  /* 0x000000ffff0b7224 */ /* 0x000fe200078e0096 */
[----:B------:R-:W-:-:S03]  /*2f0b0*/  IADD3 R8, P3, R8, R2, RZ ;  /* 0x0000000208087210 */ /* 0x000fc60007f7e0ff */
[----:B------:R1:W-:Y:S04]  /*2f0c0*/  STL [R1+0x113c], R5 ;  /* 0x00113c0501007387 */ /* 0x0003e80000100800 */
[----:B------:R1:W-:Y:S02]  /*2f0d0*/  LDGSTS.E [R6+0x1000c], desc[UR60][R10.64], P0 ;  /* 0x1000c0000a067fae */ /* 0x0003e4000812187c */
[----:B-1----:R-:W-:Y:S02]  /*2f0e0*/  IMAD.MOV.U32 R10, RZ, RZ, R5 ;  /* 0x000000ffff0a7224 */ /* 0x002fe400078e0005 */
[----:B---3--:R-:W-:-:S04]  /*2f0f0*/  IMAD.X R149, R149, 0x1, R0, P2 ;  /* 0x0000000195957824 */ /* 0x008fc800010e0600 */
[----:B------:R-:W-:Y:S01]  /*2f100*/  IMAD.MOV.U32 R11, RZ, RZ, R149 ;  /* 0x000000ffff0b7224 */ /* 0x000fe200078e0095 */
[----:B------:R-:W-:Y:S01]  /*2f110*/  STL [R1+0x1138], R149 ;  /* 0x0011389501007387 */ /* 0x000fe20000100800 */
[----:B--2---:R-:W-:-:S03]  /*2f120*/  IADD3.X R148, R148, R0, RZ, P3, !PT ;  /* 0x0000000094947210 */ /* 0x004fc60001ffe4ff */
[----:B------:R1:W-:Y:S04]  /*2f130*/  STL [R1+0x1304], R8 ;  /* 0x0013040801007387 */ /* 0x0003e80000100800 */
[----:B------:R-:W2:Y:S04]  /*2f140*/  LDL.LU R5, [R1+0x1314] ;  /* 0x0013140001057983 */ /* 0x000ea80000300800 */
[----:B------:R3:W-:Y:S04]  /*2f150*/  LDGSTS.E [R6+0x1400c], desc[UR60][R10.64], P0 ;  /* 0x1400c0000a067fae */ /* 0x0007e8000812187c */
[----:B------:R-:W-:Y:S01]  /*2f160*/  STL [R1+0x1300], R148 ;  /* 0x0013009401007387 */ /* 0x000fe20000100800 */
[----:B---3--:R-:W-:-:S03]  /*2f170*/  MOV R10, R8 ;  /* 0x00000008000a7202 */ /* 0x008fc60000000f00 */
        /* <DEDUP_REMOVED lines=9> */
[----:B----4-:R-:W-:-:S04]  /*2f210*/  IMAD.X R147, R147, 0x1, R0, P0 ;  /* 0x0000000193937824 */ /* 0x010fc800000e0600 */
[----:B-1----:R-:W-:Y:S01]  /*2f220*/  IMAD.MOV.U32 R11, RZ, RZ, R147 ;  /* 0x000000ffff0b7224 */ /* 0x002fe200078e0093 */
[----:B------:R1:W-:Y:S04]  /*2f230*/  STL [R1+0x1308], R147 ;  /* 0x0013089301007387 */ /* 0x0003e80000100800 */
[----:B------:R-:W4:Y:S01]  /*2f240*/  LDL.LU R149, [R1+0x1318] ;  /* 0x0013180001957983 */ /* 0x000f220000300800 */
[----:B------:R-:W-:-:S03]  /*2f250*/  MOV R10, R9 ;  /* 0x00000009000a7202 */ /* 0x000fc60000000f00 */
[----:B-1----:R-:W4:Y:S04]  /*2f260*/  LDL.LU R147, [R1+0x131c] ;  /* 0x00131c0001937983 */ /* 0x002f280000300800 */
[----:B------:R-:W4:Y:S04]  /*2f270*/  LDL.LU R151, [R1+0x1320] ;  /* 0x0013200001977983 */ /* 0x000f280000300800 */
[----:B------:R-:W4:Y:S04]  /*2f280*/  LDL.LU R150, [R1+0x1324] ;  /* 0x0013240001967983 */ /* 0x000f280000300800 */
[----:B------:R1:W-:Y:S01]  /*2f290*/  LDGSTS.E [R6+0x1c000], desc[UR60][R10.64], P1 ;  /* 0x1c0000000a067fae */ /* 0x0003e2000892187c */
[----:B--2---:R-:W-:-:S05]  /*2f2a0*/  IADD3 R5, P1, R5, R2, RZ ;  /* 0x0000000205057210 */ /* 0x004fca0007f3e0ff */
[----:B------:R2:W-:Y:S01]  /*2f2b0*/  STL [R1+0x1314], R5 ;  /* 0x0013140501007387 */ /* 0x0005e20000100800 */
[----:B-1----:R-:W-:Y:S01]  /*2f2c0*/  MOV R10, R5 ;  /* 0x00000005000a7202 */ /* 0x002fe20000000f00 */
[----:B---3--:R-:W-:-:S05]  /*2f2d0*/  IMAD.X R8, R8, 0x1, R0, P1 ;  /* 0x0000000108087824 */ /* 0x008fca00008e0600 */
        /* <DEDUP_REMOVED lines=13> */
[----:B------:R1:W-:Y:S02]  /*2f3b0*/  LDGSTS.E [R6+0x18004], desc[UR60][R10.64], P0 ;  /* 0x180040000a067fae */ /* 0x0003e4000812187c */
[----:B------:R-:W-:Y:S02]  /*2f3c0*/  ISETP.NE.U32.AND P1, PT, RZ, UR5, PT ;  /* 0x00000005ff007c0c */ /* 0x000fe4000bf25070 */
[----:B----4-:R-:W-:-:S05]  /*2f3d0*/  IADD3 R147, P2, R147, R2, RZ ;  /* 0x0000000293937210 */ /* 0x010fca0007f5e0ff */
[----:B------:R-:W-:Y:S01]  /*2f3e0*/  IMAD.X R149, R149, 0x1, R0, P2 ;  /* 0x0000000195957824 */ /* 0x000fe200010e0600 */
[----:B------:R-:W-:Y:S01]  /*2f3f0*/  IADD3 R150, P3, R150, R2, RZ ;  /* 0x0000000296967210 */ /* 0x000fe20007f7e0ff */
[----:B------:R-:W-:Y:S02]  /*2f400*/  STL [R1+0x131c], R147 ;  /* 0x00131c9301007387 */ /* 0x000fe40000100800 */
[----:B-1----:R-:W-:Y:S01]  /*2f410*/  IMAD.MOV.U32 R11, RZ, RZ, R149 ;  /* 0x000000ffff0b7224 */ /* 0x002fe200078e0095 */
[----:B------:R-:W-:Y:S01]  /*2f420*/  IADD3.X R151, R151, R0, RZ, P3, !PT ;  /* 0x0000000097977210 */ /* 0x000fe20001ffe4ff */
[----:B------:R1:W-:Y:S04]  /*2f430*/  STL [R1+0x1318], R149 ;  /* 0x0013189501007387 */ /* 0x0003e80000100800 */
[----:B------:R-:W-:Y:S01]  /*2f440*/  STL [R1+0x1324], R150 ;  /* 0x0013249601007387 */ /* 0x000fe20000100800 */
[----:B------:R-:W-:-:S03]  /*2f450*/  IMAD.MOV.U32 R10, RZ, RZ, R147 ;  /* 0x000000ffff0a7224 */ /* 0x000fc600078e0093 */
[----:B-1----:R-:W4:Y:S04]  /*2f460*/  LDL.LU R149, [R1+0x1330] ;  /* 0x0013300001957983 */ /* 0x002f280000300800 */
[----:B------:R-:W-:Y:S04]  /*2f470*/  STL [R1+0x1320], R151 ;  /* 0x0013209701007387 */ /* 0x000fe80000100800 */
[----:B------:R-:W4:Y:S04]  /*2f480*/  LDL.LU R147, [R1+0x1338] ;  /* 0x0013380001937983 */ /* 0x000f280000300800 */
[----:B------:R1:W-:Y:S02]  /*2f490*/  LDGSTS.E [R6+0x1c004], desc[UR60][R10.64], P0 ;  /* 0x1c0040000a067fae */ /* 0x0003e4000812187c */
[----:B-1----:R-:W-:Y:S01]  /*2f4a0*/  MOV R10, R150 ;  /* 0x00000096000a7202 */ /* 0x002fe20000000f00 */
[----:B------:R-:W-:-:S05]  /*2f4b0*/  IMAD.MOV.U32 R11, RZ, RZ, R151 ;  /* 0x000000ffff0b7224 */ /* 0x000fca00078e0097 */
[----:B------:R1:W-:Y:S01]  /*2f4c0*/  LDGSTS.E [R6+0x18008], desc[UR60][R10.64], P1 ;  /* 0x180080000a067fae */ /* 0x0003e2000892187c */
[----:B--2---:R-:W-:-:S05]  /*2f4d0*/  IADD3 R5, P0, R5, R2, RZ ;  /* 0x0000000205057210 */ /* 0x004fca0007f1e0ff */
[----:B---3--:R-:W-:Y:S01]  /*2f4e0*/  IMAD.X R9, R9, 0x1, R0, P0 ;  /* 0x0000000109097824 */ /* 0x008fe200000e0600 */
        /* <DEDUP_REMOVED lines=65> */
[----:B------:R-:W-:Y:S01]  /*2f900*/  ISETP.NE.U32.AND P0, PT, RZ, UR5, PT ;  /* 0x00000005ff007c0c */ /* 0x000fe2000bf05070 */
[----:B------:R-:W-:Y:S01]  /*2f910*/  UISETP.GT.AND UP1, UPT, UR7, 0x12, UPT ;  /* 0x000000120700788c */ /* 0x000fe2000bf24270 */
[----:B------:R-:W-:Y:S01]  /*2f920*/  IADD3 R5, P3, R5, R2, RZ ;  /* 0x0000000205057210 */ /* 0x000fe20007f7e0ff */
[----:B------:R1:W-:Y:S02]  /*2f930*/  STL [R1+0xd5c], R9 ;  /* 0x000d5c0901007387 */ /* 0x0003e40000100800 */
[----:B------:R-:W-:-:S04]  /*2f940*/  USEL UR5, URZ, 0x4, !UP1 ;  /* 0x000000043f057887 */ /* 0x000fc8000c800000 */
[----:B------:R-:W-:-:S04]  /*2f950*/  USEL UR5, UR5, URZ, !UP0 ;  /* 0x0000003f05057287 */ /* 0x000fc8000c000000 */
[----:B------:R3:W-:Y:S02]  /*2f960*/  LDGSTS.E [R6+0x4], desc[UR60][R10.64], P0 ;  /* 0x000040000a067fae */ /* 0x0007e4000812187c */
[----:B------:R-:W-:Y:S01]  /*2f970*/  ISETP.NE.U32.AND P1, PT, RZ, UR5, PT ;  /* 0x00000005ff007c0c */ /* 0x000fe2000bf25070 */
[----:B---3--:R-:W-:Y:S01]  /*2f980*/  IMAD.MOV.U32 R10, RZ, RZ, R9 ;  /* 0x000000ffff0a7224 */ /* 0x008fe200078e0009 */
[----:B--2---:R-:W-:Y:S01]  /*2f990*/  IADD3.X R149, R149, R0, RZ, P2, !PT ;  /* 0x0000000095957210 */ /* 0x004fe200017fe4ff */
[----:B----4-:R-:W-:-:S04]  /*2f9a0*/  IMAD.X R147, R147, 0x1, R0, P3 ;  /* 0x0000000193937824 */ /* 0x010fc800018e0600 */
[----:B------:R2:W-:Y:S04]  /*2f9b0*/  STL [R1+0xd58], R149 ;  /* 0x000d589501007387 */ /* 0x0005e80000100800 */
[----:B------:R-:W-:Y:S01]  /*2f9c0*/  STL [R1+0xd64], R5 ;  /* 0x000d640501007387 */ /* 0x000fe20000100800 */
[----:B------:R-:W-:-:S03]  /*2f9d0*/  MOV R11, R149 ;  /* 0x00000095000b7202 */ /* 0x000fc60000000f00 */
[----:B-1----:R-:W3:Y:S04]  /*2f9e0*/  LDL.LU R9, [R1+0xd74] ;  /* 0x000d740001097983 */ /* 0x002ee80000300800 */
[----:B------:R1:W-:Y:S04]  /*2f9f0*/  STL [R1+0xd60], R147 ;  /* 0x000d609301007387 */ /* 0x0003e80000100800 */
[----:B--2---:R-:W2:Y:S04]  /*2fa00*/  LDL.LU R149, [R1+0xd70] ;  /* 0x000d700001957983 */ /* 0x004ea80000300800 */
[----:B------:R4:W-:Y:S02]  /*2fa10*/  LDGSTS.E [R6+0x4004], desc[UR60][R10.64], P0 ;  /* 0x040040000a067fae */ /* 0x0009e4000812187c */
[----:B----4-:R-:W-:-:S02]  /*2fa20*/  IMAD.MOV.U32 R10, RZ, RZ, R5 ;  /* 0x000000ffff0a7224 */ /* 0x010fc400078e0005 */
        /* <DEDUP_REMOVED lines=9> */
[----:B------:R-:W-:Y:S01]  /*2fac0*/  IMAD.MOV.U32 R10, RZ, RZ, R8 ;  /* 0x000000ffff0a7224 */ /* 0x000fe200078e0008 */
[----:B------:R-:W-:-:S04]  /*2fad0*/  UISETP.GT.AND UP1, UPT, UR7, 0x13, UPT ;  /* 0x000000130700788c */ /* 0x000fc8000bf24270 */
[----:B------:R1:W-:Y:S04]  /*2fae0*/  LDGSTS.E [R6+0x4008], desc[UR60][R10.64], P1 ;  /* 0x040080000a067fae */ /* 0x0003e8000892187c */
[----:B------:R-:W4:Y:S04]  /*2faf0*/  LDL.LU R148, [R1+0xd78] ;  /* 0x000d780001947983 */ /* 0x000f280000300800 */
[----:B------:R-:W4:Y:S01]  /*2fb00*/  LDL.LU R8, [R1+0xf40] ;  /* 0x000f400001087983 */ /* 0x000f220000300800 */
[----:B------:R-:W-:-:S04]  /*2fb10*/  USEL UR5, URZ, 0x4, !UP1 ;  /* 0x000000043f057887 */ /* 0x000fc8000c800000 */
[----:B------:R-:W-:-:S06]  /*2fb20*/  USEL UR5, UR5, URZ, !UP0 ;  /* 0x0000003f05057287 */ /* 0x000fcc000c000000 */
[----:B------:R-:W-:Y:S02]  /*2fb30*/  ISETP.NE.U32.AND P0, PT, RZ, UR5, PT ;  /* 0x00000005ff007c0c */ /* 0x000fe4000bf05070 */
[----:B---3--:R-:W-:-:S04]  /*2fb40*/  IADD3 R9, P1, R9, R2, RZ ;  /* 0x0000000209097210 */ /* 0x008fc80007f3e0ff */
[----:B--2---:R-:W-:Y:S01]  /*2fb50*/  IADD3.X R149, R149, R0, RZ, P1, !PT ;  /* 0x0000000095957210 */ /* 0x004fe20000ffe4ff */
[----:B------:R-:W-:Y:S01]  /*2fb60*/  STL [R1+0xd74], R9 ;  /* 0x000d740901007387 */ /* 0x000fe20000100800 */
[----:B-1----:R-:W-:-:S03]  /*2fb70*/  IMAD.MOV.U32 R10, RZ, RZ, R9 ;  /* 0x000000ffff0a7224 */ /* 0x002fc600078e0009 */
[----:B------:R1:W-:Y:S01]  /*2fb80*/  STL [R1+0xd70], R149 ;  /* 0x000d709501007387 */ /* 0x0003e20000100800 */
[----:B------:R-:W-:-:S05]  /*2fb90*/  IMAD.MOV.U32 R11, RZ, RZ, R149 ;  /* 0x000000ffff0b7224 */ /* 0x000fca00078e0095 */
[----:B------:R2:W-:Y:S04]  /*2fba0*/  LDGSTS.E [R6+0xc], desc[UR60][R10.64], P0 ;  /* 0x0000c0000a067fae */ /* 0x0005e8000812187c */
[----:B-1----:R-:W3:Y:S04]  /*2fbb0*/  LDL.LU R149, [R1+0xf48] ;  /* 0x000f480001957983 */ /* 0x002ee80000300800 */
[----:B------:R-:W3:Y:S01]  /*2fbc0*/  LDL.LU R9, [R1+0xf4c] ;  /* 0x000f4c0001097983 */ /* 0x000ee20000300800 */
[-C--:B----4-:R-:W-:Y:S02]  /*2fbd0*/  IADD3 R147, P2, R147, R2.reuse, RZ ;  /* 0x0000000293937210 */ /* 0x090fe40007f5e0ff */
[----:B------:R-:W-:-:S03]  /*2fbe0*/  IADD3 R5, P3, R5, R2, RZ ;  /* 0x0000000205057210 */ /* 0x000fc60007f7e0ff */
[----:B------:R1:W-:Y:S01]  /*2fbf0*/  STL [R1+0xd7c], R147 ;  /* 0x000d7c9301007387 */ /* 0x0003e20000100800 */
[----:B--2---:R-:W-:Y:S01]  /*2fc00*/  IMAD.MOV.U32 R10, RZ, RZ, R147 ;  /* 0x000000ffff0a7224 */ /* 0x004fe200078e0093 */
[----:B------:R-:W-:Y:S01]  /*2fc10*/  IADD3.X R148, R148, R0, RZ, P2, !PT ;  /* 0x0000000094947210 */ /* 0x000fe200017fe4ff */
[----:B------:R-:W-:-:S04]  /*2fc20*/  IMAD.X R8, R8, 0x1, R0, P3 ;  /* 0x0000000108087824 */ /* 0x000fc800018e0600 */
[----:B------:R2:W-:Y:S04]  /*2fc30*/  STL [R1+0xd78], R148 ;  /* 0x000d789401007387 */ /* 0x0005e80000100800 */
[----:B------:R-:W-:Y:S01]  /*2fc40*/  STL [R1+0xf44], R5 ;  /* 0x000f440501007387 */ /* 0x000fe20000100800 */
[----:B------:R-:W-:-:S03]  /*2fc50*/  MOV R11, R148 ;  /* 0x00000094000b7202 */ /* 0x000fc60000000f00 */
[----:B-1----:R-:W4:Y:S04]  /*2fc60*/  LDL.LU R147, [R1+0xf54] ;  /* 0x000f540001937983 */ /* 0x002f280000300800 */
[----:B------:R1:W-:Y:S04]  /*2fc70*/  STL [R1+0xf40], R8 ;  /* 0x000f400801007387 */ /* 0x0003e80000100800 */
[----:B--2---:R-:W2:Y:S01]  /*2fc80*/  LDL.LU R148, [R1+0xf50] ;  /* 0x000f500001947983 */ /* 0x004ea20000300800 */
[----:B------:R-:W-:-:S03]  /*2fc90*/  UISETP.GT.AND UP1, UPT, UR7, 0x30, UPT ;  /* 0x000000300700788c */ /* 0x000fc6000bf24270 */
[----:B------:R1:W-:Y:S01]  /*2fca0*/  LDGSTS.E [R6+0x400c], desc[UR60][R10.64], P0 ;  /* 0x0400c0000a067fae */ /* 0x0003e2000812187c */
[----:B------:R-:W-:-:S04]  /*2fcb0*/  USEL UR5, URZ, 0x4, !UP1 ;  /* 0x000000043f057887 */ /* 0x000fc8000c800000 */
[----:B------:R-:W-:-:S06]  /*2fcc0*/  USEL UR5, UR5, URZ, !UP0 ;  /* 0x0000003f05057287 */ /* 0x000fcc000c000000 */
[----:B------:R-:W-:Y:S01]  /*2fcd0*/  ISETP.NE.U32.AND P1, PT, RZ, UR5, PT ;  /* 0x00000005ff007c0c */ /* 0x000fe2000bf25070 */
[----:B-1----:R-:W-:Y:S02]  /*2fce0*/  IMAD.MOV.U32 R10, RZ, RZ, R5 ;  /* 0x000000ffff0a7224 */ /* 0x002fe400078e0005 */
[----:B------:R-:W-:Y:S02]  /*2fcf0*/  IMAD.MOV.U32 R11, RZ, RZ, R8 ;  /* 0x000000ffff0b7224 */ /* 0x000fe400078e0008 */
[----:B------:R-:W2:Y:S04]  /*2fd00*/  LDL.LU R8, [R1+0xf5c] ;  /* 0x000f5c0001087983 */ /* 0x000ea80000300800 */
[----:B------:R-:W2:Y:S04]  /*2fd10*/  LDL.LU R5, [R1+0xf64] ;  /* 0x000f640001057983 */ /* 0x000ea80000300800 */
[----:B------:R1:W-:Y:S01]  /*2fd20*/  LDGSTS.E [R6+0x8000], desc[UR60][R10.64], P1 ;  /* 0x080000000a067fae */ /* 0x0003e2000892187c */
[----:B---3--:R-:W-:-:S04]  /*2fd30*/  IADD3 R9, P0, R9, R2, RZ ;  /* 0x0000000209097210 */ /* 0x008fc80007f1e0ff */
[----:B------:R-:W-:Y:S01]  /*2fd40*/  IADD3.X R149, R149, R0, RZ, P0, !PT ;  /* 0x0000000095957210 */ /* 0x000fe200007fe4ff */
[----:B------:R-:W-:Y:S04]  /*2fd50*/  STL [R1+0xf4c], R9 ;  /* 0x000f4c0901007387 */ /* 0x000fe80000100800 */
[----:B------:R3:W-:Y:S01]  /*2fd60*/  STL [R1+0xf48], R149 ;  /* 0x000f489501007387 */ /* 0x0007e20000100800 */
[----:B-1----:R-:W-:Y:S02]  /*2fd70*/  IMAD.MOV.U32 R11, RZ, RZ, R149 ;  /* 0x000000ffff0b7224 */ /* 0x002fe400078e0095 */
[----:B------:R-:W-:-:S05]  /*2fd80*/  IMAD.MOV.U32 R10, RZ, RZ, R9 ;  /* 0x000000ffff0a7224 */ /* 0x000fca00078e0009 */
[----:B------:R1:W-:Y:S04]  /*2fd90*/  LDGSTS.E [R6+0xc000], desc[UR60][R10.64], P1 ;  /* 0x0c0000000a067fae */ /* 0x0003e8000892187c */
[----:B---3--:R-:W3:Y:S04]  /*2fda0*/  LDL.LU R149, [R1+0xf58] ;  /* 0x000f580001957983 */ /* 0x008ee80000300800 */
[----:B------:R-:W3:Y:S01]  /*2fdb0*/  LDL.LU R9, [R1+0xf60] ;  /* 0x000f600001097983 */ /* 0x000ee20000300800 */
[----:B----4-:R-:W-:-:S04]  /*2fdc0*/  IADD3 R147, P1, R147, R2, RZ ;  /* 0x0000000293937210 */ /* 0x010fc80007f3e0ff */
[----:B--2---:R-:W-:Y:S01]  /*2fdd0*/  IADD3.X R148, R148, R0, RZ, P1, !PT ;  /* 0x0000000094947210 */ /* 0x004fe20000ffe4ff */
[----:B------:R-:W-:Y:S01]  /*2fde0*/  STL [R1+0xf54], R147 ;  /* 0x000f549301007387 */ /* 0x000fe20000100800 */
[----:B-1----:R-:W-:-:S03]  /*2fdf0*/  IMAD.MOV.U32 R10, RZ, RZ, R147 ;  /* 0x000000ffff0a7224 */ /* 0x002fc600078e0093 */
[----:B------:R1:W-:Y:S01]  /*2fe00*/  STL [R1+0xf50], R148 ;  /* 0x000f509401007387 */ /* 0x0003e20000100800 */
[----:B------:R-:W-:-:S03]  /*2fe10*/  IMAD.MOV.U32 R11, RZ, RZ, R148 ;  /* 0x000000ffff0b7224 */ /* 0x000fc600078e0094 */
[----:B-1----:R-:W2:Y:S04]  /*2fe20*/  LDL.LU R148, [R1+0xf68] ;  /* 0x000f680001947983 */ /* 0x002ea80000300800 */
[----:B------:R-:W4:Y:S01]  /*2fe30*/  LDL.LU R147, [R1+0xf6c] ;  /* 0x000f6c0001937983 */ /* 0x000f220000300800 */
        /* <DEDUP_REMOVED lines=12> */
[----:B-1----:R-:W-:Y:S01]  /*2ff00*/  IMAD.MOV.U32 R10, RZ, RZ, R8 ;  /* 0x000000ffff0a7224 */ /* 0x002fe200078e0008 */
[----:B---3--:R-:W-:Y:S01]  /*2ff10*/  IADD3.X R149, R149, R0, RZ, P2, !PT ;  /* 0x0000000095957210 */ /* 0x008fe200017fe4ff */
[----:B------:R-:W-:-:S04]  /*2ff20*/  IMAD.X R9, R9, 0x1, R0, P3 ;  /* 0x0000000109097824 */ /* 0x000fc800018e0600 */
[----:B------:R1:W-:Y:S04]  /*2ff30*/  STL [R1+0xf58], R149 ;  /* 0x000f589501007387 */ /* 0x0003e80000100800 */
[----:B------:R-:W-:Y:S01]  /*2ff40*/  STL [R1+0xf64], R5 ;  /* 0x000f640501007387 */ /* 0x000fe20000100800 */
[----:B------:R-:W-:-:S03]  /*2ff50*/  MOV R11, R149 ;  /* 0x00000095000b7202 */ /* 0x000fc60000000f00 */
[----:B------:R-:W3:Y:S04]  /*2ff60*/  LDL.LU R8, [R1+0xf74] ;  /* 0x000f740001087983 */ /* 0x000ee80000300800 */
[----:B------:R2:W-:Y:S04]  /*2ff70*/  STL [R1+0xf60], R9 ;  /* 0x000f600901007387 */ /* 0x0005e80000100800 */
[----:B-1----:R-:W3:Y:S04]  /*2ff80*/  LDL.LU R149, [R1+0xf70] ;  /* 0x000f700001957983 */ /* 0x002ee80000300800 */
[----:B------:R1:W-:Y:S02]  /*2ff90*/  LDGSTS.E [R6+0xc004], desc[UR60][R10.64], P0 ;  /* 0x0c0040000a067fae */ /* 0x0003e4000812187c */
[----:B-1----:R-:W-:-:S02]  /*2ffa0*/  IMAD.MOV.U32 R10, RZ, RZ, R5 ;  /* 0x000000ffff0a7224 */ /* 0x002fc400078e0005 */
[----:B------:R-:W-:Y:S02]  /*2ffb0*/  IMAD.MOV.U32 R11, RZ, RZ, R9 ;  /* 0x000000ffff0b7224 */ /* 0x000fe400078e0009 */
[----:B--2---:R-:W2:Y:S04]  /*2ffc0*/  LDL.LU R9, [R1+0xf7c] ;  /* 0x000f7c0001097983 */ /* 0x004ea80000300800 */
[----:B------:R-:W2:Y:S04]  /*2ffd0*/  LDL.LU R5, [R1+0x1144] ;  /* 0x0011440001057983 */ /* 0x000ea80000300800 */
[----:B------:R1:W-:Y:S01]  /*2ffe0*/  LDGSTS.E [R6+0x8008], desc[UR60][R10.64], P1 ;  /* 0x080080000a067fae */ /* 0x0003e2000892187c */
[----:B----4-:R-:W-:-:S04]  /*2fff0*/  IADD3 R147, P0, R147, R2, RZ ;  /* 0x0000000293937210 */ /* 0x010fc80007f1e0ff */
[----:B------:R-:W-:Y:S01]  /*30000*/  IADD3.X R148, R148, R0, RZ, P0, !PT ;  /* 0x0000000094947210 */ /* 0x000fe200007fe4ff */
[----:B------:R-:W-:Y:S04]  /*30010*/  STL [R1+0xf6c], R147 ;  /* 0x000f6c9301007387 */ /* 0x000fe80000100800 */
[----:B------:R4:W-:Y:S01]  /*30020*/  STL [R1+0xf68], R148 ;  /* 0x000f689401007387 */ /* 0x0009e20000100800 */
[----:B-1----:R-:W-:Y:S02]  /*30030*/  IMAD.MOV.U32 R11, RZ, RZ, R148 ;  /* 0x000000ffff0b7224 */ /* 0x002fe400078e0094 */
[----:B------:R-:W-:Y:S01]  /*30040*/  IMAD.MOV.U32 R10, RZ, RZ, R147 ;  /* 0x000000ffff0a7224 */ /* 0x000fe200078e0093 */
[----:B------:R-:W-:-:S04]  /*30050*/  UISETP.GT.AND UP1, UPT, UR7, 0x33, UPT ;  /* 0x000000330700788c */ /* 0x000fc8000bf24270 */
[----:B------:R1:W-:Y:S04]  /*30060*/  LDGSTS.E [R6+0xc008], desc[UR60][R10.64], P1 ;  /* 0x0c0080000a067fae */ /* 0x0003e8000892187c */
[----:B----4-:R-:W4:Y:S04]  /*30070*/  LDL.LU R148, [R1+0xf78] ;  /* 0x000f780001947983 */ /* 0x010f280000300800 */
[----:B------:R-:W4:Y:S01]  /*30080*/  LDL.LU R147, [R1+0x1140] ;  /* 0x0011400001937983 */ /* 0x000f220000300800 */
[----:B------:R-:W-:-:S04]  /*30090*/  USEL UR5, URZ, 0x4, !UP1 ;  /* 0x000000043f057887 */ /* 0x000fc8000c800000 */
[----:B------:R-:W-:-:S06]  /*300a0*/  USEL UR5, UR5, URZ, !UP0 ;  /* 0x0000003f05057287 */ /* 0x000fcc000c000000 */
[----:B------:R-:W-:Y:S02]  /*300b0*/  ISETP.NE.U32.AND P0, PT, RZ, UR5, PT ;  /* 0x00000005ff007c0c */ /* 0x000fe4000bf05070 */
[----:B---3--:R-:W-:-:S04]  /*300c0*/  IADD3 R8, P1, R8, R2, RZ ;  /* 0x0000000208087210 */ /* 0x008fc80007f3e0ff */
[----:B------:R-:W-:Y:S01]  /*300d0*/  IADD3.X R149, R149, R0, RZ, P1, !PT ;  /* 0x0000000095957210 */ /* 0x000fe20000ffe4ff */
[----:B------:R-:W-:Y:S01]  /*300e0*/  STL [R1+0xf74], R8 ;  /* 0x000f740801007387 */ /* 0x000fe20000100800 */
[----:B-1----:R-:W-:-:S03]  /*300f0*/  IMAD.MOV.U32 R10, RZ, RZ, R8 ;  /* 0x000000ffff0a7224 */ /* 0x002fc600078e0008 */
[----:B------:R1:W-:Y:S01]  /*30100*/  STL [R1+0xf70], R149 ;  /* 0x000f709501007387 */ /* 0x0003e20000100800 */
[----:B------:R-:W-:-:S05]  /*30110*/  IMAD.MOV.U32 R11, RZ, RZ, R149 ;  /* 0x000000ffff0b7224 */ /* 0x000fca00078e0095 */
[----:B------:R3:W-:Y:S04]  /*30120*/  LDGSTS.E [R6+0x800c], desc[UR60][R10.64], P0 ;  /* 0x0800c0000a067fae */ /* 0x0007e8000812187c */
[----:B-1----:R-:W4:Y:S04]  /*30130*/  LDL.LU R149, [R1+0x1148] ;  /* 0x0011480001957983 */ /* 0x002f280000300800 */
[----:B------:R-:W4:Y:S01]  /*30140*/  LDL.LU R8, [R1+0x114c] ;  /* 0x00114c0001087983 */ /* 0x000f220000300800 */
[-C--:B--2---:R-:W-:Y:S02]  /*30150*/  IADD3 R9, P2, R9, R2.reuse, RZ ;  /* 0x0000000209097210 */ /* 0x084fe40007f5e0ff */
[----:B------:R-:W-:-:S03]  /*30160*/  IADD3 R5, P3, R5, R2, RZ ;  /* 0x0000000205057210 */ /* 0x000fc60007f7e0ff */
[----:B------:R1:W-:Y:S01]  /*30170*/  STL [R1+0xf7c], R9 ;  /* 0x000f7c0901007387 */ /* 0x0003e20000100800 */
[----:B---3--:R-:W-:Y:S01]  /*30180*/  IMAD.MOV.U32 R10, RZ, RZ, R9 ;  /* 0x000000ffff0a7224 */ /* 0x008fe200078e0009 */
[----:B----4-:R-:W-:Y:S01]  /*30190*/  IADD3.X R148, R148, R0, RZ, P2, !PT ;  /* 0x0000000094947210 */ /* 0x010fe200017fe4ff */
[----:B------:R-:W-:-:S04]  /*301a0*/  IMAD.X R147, R147, 0x1, R0, P3 ;  /* 0x0000000193937824 */ /* 0x000fc800018e0600 */
[----:B------:R2:W-:Y:S04]  /*301b0*/  STL [R1+0xf78], R148 ;  /* 0x000f789401007387 */ /* 0x0005e80000100800 */
[----:B------:R-:W-:Y:S01]  /*301c0*/  STL [R1+0x1144], R5 ;  /* 0x0011440501007387 */ /* 0x000fe20000100800 */
[----:B------:R-:W-:-:S03]  /*301d0*/  MOV R11, R148 ;  /* 0x00000094000b7202 */ /* 0x000fc60000000f00 */
[----:B-1----:R-:W3:Y:S04]  /*301e0*/  LDL.LU R9, [R1+0x1154] ;  /* 0x0011540001097983 */ /* 0x002ee80000300800 */
[----:B------:R1:W-:Y:S04]  /*301f0*/  STL [R1+0x1140], R147 ;  /* 0x0011409301007387 */ /* 0x0003e80000100800 */
[----:B--2---:R-:W2:Y:S01]  /*30200*/  LDL.LU R148, [R1+0x1150] ;  /* 0x0011500001947983 */ /* 0x004ea20000300800 */
[----:B------:R-:W-:-:S03]  /*30210*/  UISETP.GT.AND UP1, UPT, UR7, 0x50, UPT ;  /* 0x000000500700788c */ /* 0x000fc6000bf24270 */
[----:B------:R4:W-:Y:S01]  /*30220*/  LDGSTS.E [R6+0xc00c], desc[UR60][R10.64], P0 ;  /* 0x0c00c0000a067fae */ /* 0x0009e2000812187c */
[----:B------:R-:W-:-:S04]  /*30230*/  USEL UR5, URZ, 0x4, !UP1 ;  /* 0x000000043f057887 */ /* 0x000fc8000c800000 */
[----:B------:R-:W-:-:S06]  /*30240*/  USEL UR5, UR5, URZ, !UP0 ;  /* 0x0000003f05057287 */ /* 0x000fcc000c000000 */
[----:B------:R-:W-:Y:S01]  /*30250*/  ISETP.NE.U32.AND P1, PT, RZ, UR5, PT ;  /* 0x00000005ff007c0c */ /* 0x000fe2000bf25070 */
[----:B----4-:R-:W-:Y:S02]  /*30260*/  IMAD.MOV.U32 R10, RZ, RZ, R5 ;  /* 0x000000ffff0a7224 */ /* 0x010fe400078e0005 */
[----:B------:R-:W-:Y:S02]  /*30270*/  IMAD.MOV.U32 R11, RZ, RZ, R147 ;  /* 0x000000ffff0b7224 */ /* 0x000fe400078e0093 */
[----:B-1----:R-:W4:Y:S04]  /*30280*/  LDL.LU R147, [R1+0x115c] ;  /* 0x00115c0001937983 */ /* 0x002f280000300800 */
[----:B------:R-:W4:Y:S04]  /*30290*/  LDL.LU R5, [R1+0x1164] ;  /* 0x0011640001057983 */ /* 0x000f280000300800 */
[----:B------:R1:W-:Y:S01]  /*302a0*/  LDGSTS.E [R6+0x10000], desc[UR60][R10.64], P1 ;  /* 0x100000000a067fae */ /* 0x0003e2000892187c */
[----:B------:R-:W-:-:S04]  /*302b0*/  IADD3 R8, P0, R8, R2, RZ ;  /* 0x0000000208087210 */ /* 0x000fc80007f1e0ff */
        /* <DEDUP_REMOVED lines=8> */
[----:B---3--:R-:W-:-:S04]  /*30340*/  IADD3 R9, P1, R9, R2, RZ ;  /* 0x0000000209097210 */ /* 0x008fc80007f3e0ff */
[----:B--2---:R-:W-:Y:S01]  /*30350*/  IADD3.X R148, R148, R0, RZ, P1, !PT ;  /* 0x0000000094947210 */ /* 0x004fe20000ffe4ff */
[----:B------:R-:W-:Y:S01]  /*30360*/  STL [R1+0x1154], R9 ;  /* 0x0011540901007387 */ /* 0x000fe20000100800 */
[----:B------:R-:W-:-:S03]  /*30370*/  IMAD.MOV.U32 R10, RZ, RZ, R9 ;  /* 0x000000ffff0a7224 */ /* 0x000fc600078e0009 */
[----:B------:R1:W-:Y:S01]  /*30380*/  STL [R1+0x1150], R148 ;  /* 0x0011509401007387 */ /* 0x0003e20000100800 */
[----:B------:R-:W-:-:S03]  /*30390*/  IMAD.MOV.U32 R11, RZ, RZ, R148 ;  /* 0x000000ffff0b7224 */ /* 0x000fc600078e0094 */
        /* <DEDUP_REMOVED lines=13> */
[----:B----4-:R-:W-:-:S05]  /*30470*/  IMAD.MOV.U32 R10, RZ, RZ, R147 ;  /* 0x000000ffff0a7224 */ /* 0x010fca00078e0093 */
[----:B------:R-:W-:Y:S02]  /*30480*/  ISETP.NE.U32.AND P1, PT, RZ, UR5, PT ;  /* 0x00000005ff007c0c */ /* 0x000fe4000bf25070 */
[----:B------:R-:W-:Y:S01]  /*30490*/  IADD3.X R149, R149, R0, RZ, P2, !PT ;  /* 0x0000000095957210 */ /* 0x000fe200017fe4ff */
[----:B------:R-:W-:-:S04]  /*304a0*/  IMAD.X R8, R8, 0x1, R0, P3 ;  /* 0x0000000108087824 */ /* 0x000fc800018e0600 */
[----:B------:R-:W-:Y:S04]  /*304b0*/  STL [R1+0x1158], R149 ;  /* 0x0011589501007387 */ /* 0x000fe80000100800 */
[----:B------:R4:W-:Y:S04]  /*304c0*/  STL [R1+0x1164], R5 ;  /* 0x0011640501007387 */ /* 0x0009e80000100800 */
[----:B------:R4:W-:Y:S04]  /*304d0*/  STL [R1+0x1160], R8 ;  /* 0x0011600801007387 */ /* 0x0009e80000100800 */
[----:B------:R-:W2:Y:S04]  /*304e0*/  LDL.LU R150, [R1+0x1170] ;  /* 0x0011700001967983 */ /* 0x000ea80000300800 */
[----:B-1----:R-:W2:Y:S01]  /*304f0*/  LDL.LU R147, [R1+0x1174] ;  /* 0x0011740001937983 */ /* 0x002ea20000300800 */
[----:B------:R-:W-:-:S05]  /*30500*/  MOV R11, R149 ;  /* 0x00000095000b7202 */ /* 0x000fca0000000f00 */
[----:B------:R1:W-:Y:S02]  /*30510*/  LDGSTS.E [R6+0x14004], desc[UR60][R10.64], P0 ;  /* 0x140040000a067fae */ /* 0x0003e4000812187c */
[----:B-1----:R-:W-:Y:S02]  /*30520*/  IMAD.MOV.U32 R10, RZ, RZ, R5 ;  /* 0x000000ffff0a7224 */ /* 0x002fe400078e0005 */
[----:B------:R-:W-:Y:S01]  /*30530*/  IMAD.MOV.U32 R11, RZ, RZ, R8 ;  /* 0x000000ffff0b7224 */ /* 0x000fe200078e0008 */
[----:B----4-:R-:W4:Y:S04]  /*30540*/  LDL.LU R5, [R1+0x117c] ;  /* 0x00117c0001057983 */ /* 0x010f280000300800 */
[----:B------:R-:W4:Y:S04]  /*30550*/  LDL.LU R8, [R1+0x1344] ;  /* 0x0013440001087983 */ /* 0x000f280000300800 */
        /* <DEDUP_REMOVED lines=10> */
[----:B------:R-:W2:Y:S02]  /*30600*/  LDL.LU R9, [R1+0x134c] ;  /* 0x00134c0001097983 */ /* 0x000ea40000300800 */
[----:B------:R-:W-:Y:S02]  /*30610*/  USEL UR5, URZ, 0x4, !UP1 ;  /* 0x000000043f057887 */ /* 0x000fe4000c800000 */
[----:B------:R1:W-:Y:S02]  /*30620*/  LDGSTS.E [R6+0x14008], desc[UR60][R10.64], P1 ;  /* 0x140080000a067fae */ /* 0x0003e4000892187c */
        /* <DEDUP_REMOVED lines=8> */
[----:B------:R-:W-:Y:S01]  /*306b0*/  IMAD.MOV.U32 R11, RZ, RZ, R150 ;  /* 0x000000ffff0b7224 */ /* 0x000fe200078e0096 */
[----:B----4-:R-:W-:-:S04]  /*306c0*/  IADD3 R5, P2, R5, R2, RZ ;  /* 0x0000000205057210 */ /* 0x010fc80007f5e0ff */
[----:B------:R1:W-:Y:S01]  /*306d0*/  LDGSTS.E [R6+0x1000c], desc[UR60][R10.64], P0 ;  /* 0x1000c0000a067fae */ /* 0x0003e2000812187c */
        /* <DEDUP_REMOVED lines=20> */
[----:B------:R1:W-:Y:S02]  /*30820*/  LDGSTS.E [R6+0x18000], desc[UR60][R10.64], P1 ;  /* 0x180000000a067fae */ /* 0x0003e4000892187c */
[----:B-1----:R-:W-:Y:S01]  /*30830*/  IMAD.MOV.U32 R10, RZ, RZ, R9 ;  /* 0x000000ffff0a7224 */ /* 0x002fe200078e0009 */
[----:B------:R-:W-:-:S05]  /*30840*/  IADD3.X R147, R147, R0, RZ, P0, !PT ;  /* 0x0000000093937210 */ /* 0x000fca00007fe4ff */
[----:B------:R1:W-:Y:S01]  /*30850*/  STL [R1+0x1348], R147 ;  /* 0x0013489301007387 */ /* 0x0003e20000100800 */
[----:B------:R-:W-:-:S03]  /*30860*/  IMAD.MOV.U32 R11, RZ, RZ, R147 ;  /* 0x000000ffff0b7224 */ /* 0x000fc600078e0093 */
[----:B------:R-:W4:Y:S04]  /*30870*/  LDL.LU R149, [R1+0x1358] ;  /* 0x0013580001957983 */ /* 0x000f280000300800 */
[----:B------:R2:W-:Y:S04]  /*30880*/  LDGSTS.E [R6+0x1c000], desc[UR60][R10.64], P1 ;  /* 0x1c0000000a067fae */ /* 0x0005e8000892187c */
[----:B-1----:R-:W4:Y:S04]  /*30890*/  LDL.LU R147, [R1+0x135c] ;  /* 0x00135c0001937983 */ /* 0x002f280000300800 */
[----:B------:R-:W4:Y:S04]  /*308a0*/  LDL.LU R151, [R1+0x1360] ;  /* 0x0013600001977983 */ /* 0x000f280000300800 */
[----:B------:R-:W4:Y:S01]  /*308b0*/  LDL.LU R150, [R1+0x1364] ;  /* 0x0013640001967983 */ /* 0x000f220000300800 */
[----:B--2---:R-:W-:-:S05]  /*308c0*/  IADD3 R5, P1, R5, R2, RZ ;  /* 0x0000000205057210 */ /* 0x004fca0007f3e0ff */
[----:B------:R1:W-:Y:S01]  /*308d0*/  STL [R1+0x1354], R5 ;  /* 0x0013540501007387 */ /* 0x0003e20000100800 */
[----:B------:R-:W-:Y:S01]  /*308e0*/  IMAD.MOV.U32 R10, RZ, RZ, R5 ;  /* 0x000000ffff0a7224 */ /* 0x000fe200078e0005 */
[----:B---3--:R-:W-:-:S05]  /*308f0*/  IADD3.X R8, R8, R0, RZ, P1, !PT ;  /* 0x0000000008087210 */ /* 0x008fca0000ffe4ff */
[----:B------:R2:W-:Y:S04]  /*30900*/  STL [R1+0x1350], R8 ;  /* 0x0013500801007387 */ /* 0x0005e80000100800 */
[----:B------:R-:W3:Y:S04]  /*30910*/  LDL.LU R9, [R1+0x1368] ;  /* 0x0013680001097983 */ /* 0x000ee80000300800 */
[----:B-1----:R-:W3:Y:S01]  /*30920*/  LDL.LU R5, [R1+0x136c] ;  /* 0x00136c0001057983 */ /* 0x002ee20000300800 */
[----:B------:R-:W-:Y:S01]  /*30930*/  UISETP.GT.AND UP1, UPT, UR7, 0x71, UPT ;  /* 0x000000710700788c */ /* 0x000fe2000bf24270 */
[----:B------:R-:W-:-:S02]  /*30940*/  IMAD.MOV.U32 R11, RZ, RZ, R8 ;  /* 0x000000ffff0b7224 */ /* 0x000fc400078e0008 */
[----:B------:R-:W3:Y:S01]  /*30950*/  LDL.LU R148, [R1+0x1374] ;  /* 0x0013740001947983 */ /* 0x000ee20000300800 */
[----:B------:R-:W-:-:S03]  /*30960*/  USEL UR5, URZ, 0x4, !UP1 ;  /* 0x000000043f057887 */ /* 0x000fc6000c800000 */
[----:B--2---:R-:W2:Y:S01]  /*30970*/  LDL.LU R8, [R1+0x137c] ;  /* 0x00137c0001087983 */ /* 0x004ea20000300800 */
[----:B------:R-:W-:-:S06]  /*30980*/  USEL UR5, UR5, URZ, !UP0 ;  /* 0x0000003f05057287 */ /* 0x000fcc000c000000 */
[----:B------:R-:W-:Y:S01]  /*30990*/  ISETP.NE.U32.AND P0, PT, RZ, UR5, PT ;  /* 0x00000005ff007c0c */ /* 0x000fe2000bf05070 */
[----:B------:R-:W-:-:S04]  /*309a0*/  UISETP.GT.AND UP1, UPT, UR7, 0x72, UPT ;  /* 0x000000720700788c */ /* 0x000fc8000bf24270 */
[----:B------:R-:W-:-:S04]  /*309b0*/  USEL UR5, URZ, 0x4, !UP1 ;  /* 0x000000043f057887 */ /* 0x000fc8000c800000 */
[----:B------:R-:W-:-:S04]  /*309c0*/  USEL UR5, UR5, URZ, !UP0 ;  /* 0x0000003f05057287 */ /* 0x000fc8000c000000 */
[----:B------:R1:W-:Y:S02]  /*309d0*/  LDGSTS.E [R6+0x18004], desc[UR60][R10.64], P0 ;  /* 0x180040000a067fae */ /* 0x0003e4000812187c */
[----:B------:R-:W-:Y:S02]  /*309e0*/  ISETP.NE.U32.AND P1, PT, RZ, UR5, PT ;  /* 0x00000005ff007c0c */ /* 0x000fe4000bf25070 */
        /* <DEDUP_REMOVED lines=8> */
[----:B------:R-:W-:-:S03]  /*30a70*/  IMAD.MOV.U32 R10, RZ, RZ, R147 ;  /* 0x000000ffff0a7224 */ /* 0x000fc600078e0093 */
[----:B-1----:R-:W4:Y:S04]  /*30a80*/  LDL.LU R149, [R1+0x1370] ;  /* 0x0013700001957983 */ /* 0x002f280000300800 */
[----:B------:R-:W-:Y:S04]  /*30a90*/  STL [R1+0x1360], R151 ;  /* 0x0013609701007387 */ /* 0x000fe80000100800 */
[----:B------:R-:W4:Y:S04]  /*30aa0*/  LDL.LU R147, [R1+0x1378] ;  /* 0x0013780001937983 */ /* 0x000f280000300800 */
[----:B------:R1:W-:Y:S02]  /*30ab0*/  LDGSTS.E [R6+0x1c004], desc[UR60][R10.64], P0 ;  /* 0x1c0040000a067fae */ /* 0x0003e4000812187c */
[----:B-1----:R-:W-:-:S02]  /*30ac0*/  IMAD.MOV.U32 R10, RZ, RZ, R150 ;  /* 0x000000ffff0a7224 */ /* 0x002fc400078e0096 */
[----:B------:R-:W-:-:S05]  /*30ad0*/  IMAD.MOV.U32 R11, RZ, RZ, R151 ;  /* 0x000000ffff0b7224 */ /* 0x000fca00078e0097 */
[----:B------:R1:W-:Y:S01]  /*30ae0*/  LDGSTS.E [R6+0x18008], desc[UR60][R10.64], P1 ;  /* 0x180080000a067fae */ /* 0x0003e2000892187c */
[----:B---3--:R-:W-:-:S04]  /*30af0*/  IADD3 R5, P0, R5, R2, RZ ;  /* 0x0000000205057210 */ /* 0x008fc80007f1e0ff */
[----:B------:R-:W-:Y:S01]  /*30b00*/  IADD3.X R9, R9, R0, RZ, P0, !PT ;  /* 0x0000000009097210 */ /* 0x000fe200007fe4ff */
[----:B------:R-:W-:Y:S01]  /*30b10*/  STL [R1+0x136c], R5 ;  /* 0x00136c0501007387 */ /* 0x000fe20000100800 */
[----:B-1----:R-:W-:-:S03]  /*30b20*/  IMAD.MOV.U32 R10, RZ, RZ, R5 ;  /* 0x000000ffff0a7224 */ /* 0x002fc600078e0005 */
[----:B------:R1:W-:Y:S01]  /*30b30*/  STL [R1+0x1368], R9 ;  /* 0x0013680901007387 */ /* 0x0003e20000100800 */
[----:B------:R-:W-:Y:S01]  /*30b40*/  IMAD.MOV.U32 R11, RZ, RZ, R9 ;  /* 0x000000ffff0b7224 */ /* 0x000fe200078e0009 */
[----:B------:R-:W-:Y:S02]  /*30b50*/  UISETP.GT.AND UP1, UPT, UR7, 0x73, UPT ;  /* 0x000000730700788c */ /* 0x000fe4000bf24270 */
[----:B-1----:R-:W3:Y:S04]  /*30b60*/  LDL.LU R9, [R1+0xd80] ;  /* 0x000d800001097983 */ /* 0x002ee80000300800 */
[----:B------:R-:W3:Y:S01]  /*30b70*/  LDL.LU R5, [R1+0xd84] ;  /* 0x000d840001057983 */ /* 0x000ee20000300800 */
[----:B------:R-:W-:-:S03]  /*30b80*/  USEL UR5, URZ, 0x4, !UP1 ;  /* 0x000000043f057887 */ /* 0x000fc6000c800000 */
[----:B------:R1:W-:Y:S01]  /*30b90*/  LDGSTS.E [R6+0x1c008], desc[UR60][R10.64], P1 ;  /* 0x1c0080000a067fae */ /* 0x0003e2000892187c */
[----:B------:R-:W-:Y:S01]  /*30ba0*/  USEL UR5, UR5, URZ, !UP0 ;  /* 0x0000003f05057287 */ /* 0x000fe2000c000000 */
[-C--:B------:R-:W-:Y:S02]  /*30bb0*/  IADD3 R148, P1, R148, R2.reuse, RZ ;  /* 0x0000000294947210 */ /* 0x080fe40007f3e0ff */
[----:B--2---:R-:W-:-:S03]  /*30bc0*/  IADD3 R8, P2, R8, R2, RZ ;  /* 0x0000000208087210 */ /* 0x004fc60007f5e0ff */
        /* <DEDUP_REMOVED lines=10> */
[----:B-1----:R-:W3:Y:S01]  /*30c70*/  LDL.LU R149, [R1+0xd88] ;  /* 0x000d880001957983 */ /* 0x002ee20000300800 */
[----:B--2---:R-:W-:-:S03]  /*30c80*/  IMAD.MOV.U32 R11, RZ, RZ, R147 ;  /* 0x000000ffff0b7224 */ /* 0x004fc600078e0093 */
[----:B----4-:R-:W2:Y:S01]  /*30c90*/  LDL.LU R147, [R1+0xd8c] ;  /* 0x000d8c0001937983 */ /* 0x010ea20000300800 */
[----:B------:R-:W-:-:S03]  /*30ca0*/  IMAD.MOV.U32 R10, RZ, RZ, R8 ;  /* 0x000000ffff0a7224 */ /* 0x000fc600078e0008 */
[----:B------:R-:W4:Y:S01]  /*30cb0*/  LDL.LU R8, [R1+0xd94] ;  /* 0x000d940001087983 */ /* 0x000f220000300800 */
[----:B------:R-:W-:-:S03]  /*30cc0*/  UISETP.GT.AND UP1, UPT, UR7, 0x14, UPT ;  /* 0x000000140700788c */ /* 0x000fc6000bf24270 */
[----:B------:R1:W-:Y:S01]  /*30cd0*/  LDGSTS.E [R6+0x1c00c], desc[UR60][R10.64], P0 ;  /* 0x1c00c0000a067fae */ /* 0x0003e2000812187c */
[----:B---3--:R-:W-:-:S04]  /*30ce0*/  IADD3 R5, P1, R5, R2, RZ ;  /* 0x0000000205057210 */ /* 0x008fc80007f3e0ff */
[----:B------:R-:W-:Y:S01]  /*30cf0*/  IADD3.X R9, R9, R0, RZ, P1, !PT ;  /* 0x0000000009097210 */ /* 0x000fe20000ffe4ff */
[----:B------:R-:W-:Y:S04]  /*30d00*/  STL [R1+0xd84], R5 ;  /* 0x000d840501007387 */ /* 0x000fe80000100800 */
[----:B------:R3:W-:Y:S04]  /*30d10*/  STL [R1+0xd80], R9 ;  /* 0x000d800901007387 */ /* 0x0007e80000100800 */
[----:B------:R-:W4:Y:S01]  /*30d20*/  LDL.LU R148, [R1+0xd90] ;  /* 0x000d900001947983 */ /* 0x000f220000300800 */
[----:B------:R-:W-:-:S04]  /*30d30*/  USEL UR5, URZ, 0x4, !UP1 ;  /* 0x000000043f057887 */ /* 0x000fc8000c800000 */
[----:B------:R-:W-:Y:S01]  /*30d40*/  USEL UR5, UR5, URZ, !UP0 ;  /* 0x0000003f05057287 */ /* 0x000fe2000c000000 */
[----:B-1----:R-:W-:-:S05]  /*30d50*/  LOP3.LUT R6, R12, 0x50, RZ, 0x3c, !PT ;  /* 0x000000500c067812 */ /* 0x002fca00078e3cff */
[----:B------:R-:W-:Y:S01]  /*30d60*/  ISETP.NE.U32.AND P0, PT, RZ, UR5, PT ;  /* 0x00000005ff007c0c */ /* 0x000fe2000bf05070 */
[----:B------:R-:W-:Y:S01]  /*30d70*/  VIADD R6, R6, UR6 ;  /* 0x0000000606067c36 */ /* 0x000fe20008000000 */
[----:B------:R-:W-:Y:S01]  /*30d80*/  MOV R11, R9 ;  /* 0x00000009000b7202 */ /* 0x000fe20000000f00 */
[----:B------:R-:W-:Y:S01]  /*30d90*/  IMAD.MOV.U32 R10, RZ, RZ, R5 ;  /* 0x000000ffff0a7224 */ /* 0x000fe200078e0005 */
[----:B---3--:R-:W3:Y:S04]  /*30da0*/  LDL.LU R9, [R1+0xd9c] ;  /* 0x000d9c0001097983 */ /* 0x008ee80000300800 */
[----:B------:R-:W3:Y:S05]  /*30db0*/  LDL.LU R5, [R1+0xda4] ;  /* 0x000da40001057983 */ /* 0x000eea0000300800 */
[----:B------:R1:W-:Y:S01]  /*30dc0*/  LDGSTS.E [R6], desc[UR60][R10.64], P0 ;  /* 0x000000000a067fae */ /* 0x0003e2000812187c */
[----:B--2---:R-:W-:-:S05]  /*30dd0*/  IADD3 R147, P1, R147, R2, RZ ;  /* 0x0000000293937210 */ /* 0x004fca0007f3e0ff */
[----:B------:R-:W-:Y:S01]  /*30de0*/  IMAD.X R149, R149, 0x1, R0, P1 ;  /* 0x0000000195957824 */ /* 0x000fe200008e0600 */
[----:B------:R-:W-:Y:S04]  /*30df0*/  STL [R1+0xd8c], R147 ;  /* 0x000d8c9301007387 */ /* 0x000fe80000100800 */
[----:B------:R2:W-:Y:S01]  /*30e00*/  STL [R1+0xd88], R149 ;  /* 0x000d889501007387 */ /* 0x0005e20000100800 */
[----:B-1----:R-:W-:Y:S01]  /*30e10*/  MOV R11, R149 ;  /* 0x00000095000b7202 */ /* 0x002fe20000000f00 */
[----:B------:R-:W-:Y:S01]  /*30e20*/  IMAD.MOV.U32 R10, RZ, RZ, R147 ;  /* 0x000000ffff0a7224 */ /* 0x000fe200078e0093 */
[----:B----4-:R-:W-:-:S04]  /*30e30*/  IADD3 R8, P1, R8, R2, RZ ;  /* 0x0000000208087210 */ /* 0x010fc80007f3e0ff */
[----:B------:R1:W-:Y:S04]  /*30e40*/  LDGSTS.E [R6+0x4000], desc[UR60][R10.64], P0 ;  /* 0x040000000a067fae */ /* 0x0003e8000812187c */
[----:B--2---:R-:W2:Y:S04]  /*30e50*/  LDL.LU R149, [R1+0xd98] ;  /* 0x000d980001957983 */ /* 0x004ea80000300800 */
[----:B------:R-:W4:Y:S04]  /*30e60*/  LDL.LU R147, [R1+0xda0] ;  /* 0x000da00001937983 */ /* 0x000f280000300800 */
[----:B------:R-:W-:Y:S01]  /*30e70*/  STL [R1+0xd94], R8 ;  /* 0x000d940801007387 */ /* 0x000fe20000100800 */
[----:B-1----:R-:W-:-:S02]  /*30e80*/  IMAD.MOV.U32 R10, RZ, RZ, R8 ;  /* 0x000000ffff0a7224 */ /* 0x002fc400078e0008 */
[----:B------:R-:W-:-:S05]  /*30e90*/  IMAD.X R148, R148, 0x1, R0, P1 ;  /* 0x0000000194947824 */ /* 0x000fca00008e0600 */
[----:B------:R1:W-:Y:S01]  /*30ea0*/  STL [R1+0xd90], R148 ;  /* 0x000d909401007387 */ /* 0x0003e20000100800 */
[----:B------:R-:W-:-:S03]  /*30eb0*/  MOV R11, R148 ;  /* 0x00000094000b7202 */ /* 0x000fc60000000f00 */
        /* <DEDUP_REMOVED lines=13> */
[----:B------:R-:W-:Y:S02]  /*30f90*/  ISETP.NE.U32.AND P1, PT, RZ, UR5, PT ;  /* 0x00000005ff007c0c */ /* 0x000fe4000bf25070 */
[----:B---3--:R-:W-:Y:S01]  /*30fa0*/  MOV R10, R9 ;  /* 0x00000009000a7202 */ /* 0x008fe20000000f00 */
[--C-:B--2---:R-:W-:Y:S02]  /*30fb0*/  IMAD.X R149, R149, 0x1, R0.reuse, P2 ;  /* 0x0000000195957824 */ /* 0x104fe400010e0600 */
[----:B----4-:R-:W-:-:S03]  /*30fc0*/  IMAD.X R147, R147, 0x1, R0, P3 ;  /* 0x0000000193937824 */ /* 0x010fc600018e0600 */
[----:B------:R2:W-:Y:S04]  /*30fd0*/  STL [R1+0xd98], R149 ;  /* 0x000d989501007387 */ /* 0x0005e80000100800 */
[----:B------:R-:W-:Y:S04]  /*30fe0*/  STL [R1+0xda4], R5 ;  /* 0x000da40501007387 */ /* 0x000fe80000100800 */
[----:B-1----:R-:W3:Y:S01]  /*30ff0*/  LDL.LU R9, [R1+0xdb4] ;  /* 0x000db40001097983 */ /* 0x002ee20000300800 */
[----:B------:R-:W-:-:S03]  /*31000*/  IMAD.MOV.U32 R11, RZ, RZ, R149 ;  /* 0x000000ffff0b7224 */ /* 0x000fc600078e0095 */
[----:B------:R1:W-:Y:S04]  /*31010*/  STL [R1+0xda0], R147 ;  /* 0x000da09301007387 */ /* 0x0003e80000100800 */
[----:B--2---:R-:W2:Y:S04]  /*31020*/  LDL.LU R149, [R1+0xdb0] ;  /* 0x000db00001957983 */ /* 0x004ea80000300800 */
[----:B------:R4:W-:Y:S02]  /*31030*/  LDGSTS.E [R6+0x4004], desc[UR60][R10.64], P0 ;  /* 0x040040000a067fae */ /* 0x0009e4000812187c */
[----:B----4-:R-:W-:Y:S01]  /*31040*/  IMAD.MOV.U32 R10, RZ, RZ, R5 ;  /* 0x000000ffff0a7224 */ /* 0x010fe200078e0005 */
[----:B------:R-:W-:-:S02]  /*31050*/  MOV R11, R147 ;  /* 0x00000093000b7202 */ /* 0x000fc40000000f00 */
[----:B-1----:R-:W4:Y:S04]  /*31060*/  LDL.LU R147, [R1+0xdbc] ;  /* 0x000dbc0001937983 */ /* 0x002f280000300800 */
[----:B------:R-:W4:Y:S04]  /*31070*/  LDL.LU R5, [R1+0xf84] ;  /* 0x000f840001057983 */ /* 0x000f280000300800 */
[----:B------:R1:W-:Y:S01]  /*31080*/  LDGSTS.E [R6+0x8], desc[UR60][R10.64], P1 ;  /* 0x000080000a067fae */ /* 0x0003e2000892187c */
[----:B------:R-:W-:-:S05]  /*31090*/  IADD3 R8, P0, R8, R2, RZ ;  /* 0x0000000208087210 */ /* 0x000fca0007f1e0ff */
[----:B------:R-:W-:Y:S01]  /*310a0*/  IMAD.X R148, R148, 0x1, R0, P0 ;  /* 0x0000000194947824 */ /* 0x000fe200000e0600 */
[----:B------:R-:W-:Y:S04]  /*310b0*/  STL [R1+0xdac], R8 ;  /* 0x000dac0801007387 */ /* 0x000fe80000100800 */
[----:B------:R1:W-:Y:S02]  /*310c0*/  STL [R1+0xda8], R148 ;  /* 0x000da89401007387 */ /* 0x0003e40000100800 */
[----:B-1----:R-:W-:Y:S01]  /*310d0*/  MOV R11, R148 ;  /* 0x00000094000b7202 */ /* 0x002fe20000000f00 */
        /* <DEDUP_REMOVED lines=8> */
[----:B---3--:R-:W-:-:S05]  /*31160*/  IADD3 R9, P1, R9, R2, RZ ;  /* 0x0000000209097210 */ /* 0x008fca0007f3e0ff */
[----:B--2---:R-:W-:Y:S01]  /*31170*/  IMAD.X R149, R149, 0x1, R0, P1 ;  /* 0x0000000195957824 */ /* 0x004fe200008e0600 */
[----:B------:R-:W-:Y:S01]  /*31180*/  STL [R1+0xdb4], R9 ;  /* 0x000db40901007387 */ /* 0x000fe20000100800 */
[----:B-1----:R-:W-:-:S03]  /*31190*/  IMAD.MOV.U32 R10, RZ, RZ, R9 ;  /* 0x000000ffff0a7224 */ /* 0x002fc600078e0009 */
[----:B------:R1:W-:Y:S01]  /*311a0*/  STL [R1+0xdb0], R149 ;  /* 0x000db09501007387 */ /* 0x0003e20000100800 */
[----:B------:R-:W-:-:S05]  /*311b0*/  MOV R11, R149 ;  /* 0x00000095000b7202 */ /* 0x000fca0000000f00 */
[----:B------:R2:W-:Y:S04]  /*311c0*/  LDGSTS.E [R6+0xc], desc[UR60][R10.64], P0 ;  /* 0x0000c0000a067fae */ /* 0x0005e8000812187c */
[----:B-1----:R-:W3:Y:S04]  /*311d0*/  LDL.LU R149, [R1+0xf88] ;  /* 0x000f880001957983 */ /* 0x002ee80000300800 */
[----:B------:R-:W3:Y:S01]  /*311e0*/  LDL.LU R9, [R1+0xf8c] ;  /* 0x000f8c0001097983 */ /* 0x000ee20000300800 */
[-C--:B----4-:R-:W-:Y:S02]  /*311f0*/  IADD3 R147, P2, R147, R2.reuse, RZ ;  /* 0x0000000293937210 */ /* 0x090fe40007f5e0ff */
[----:B------:R-:W-:-:S03]  /*31200*/  IADD3 R5, P3, R5, R2, RZ ;  /* 0x0000000205057210 */ /* 0x000fc60007f7e0ff */
[----:B------:R1:W-:Y:S01]  /*31210*/  STL [R1+0xdbc], R147 ;  /* 0x000dbc9301007387 */ /* 0x0003e20000100800 */
[----:B--2---:R-:W-:Y:S01]  /*31220*/  MOV R10, R147 ;  /* 0x00000093000a7202 */ /* 0x004fe20000000f00 */
[--C-:B------:R-:W-:Y:S02]  /*31230*/  IMAD.X R148, R148, 0x1, R0.reuse, P2 ;  /* 0x0000000194947824 */ /* 0x100fe400010e0600 */
[----:B------:R-:W-:-:S03]  /*31240*/  IMAD.X R8, R8, 0x1, R0, P3 ;  /* 0x0000000108087824 */ /* 0x000fc600018e0600 */
        /* <DEDUP_REMOVED lines=16> */
[----:B---3--:R-:W-:-:S05]  /*31350*/  IADD3 R9, P0, R9, R2, RZ ;  /* 0x0000000209097210 */ /* 0x008fca0007f1e0ff */
        /* <DEDUP_REMOVED lines=11> */
[----:B---3--:R-:W-:-:S03]  /*31410*/  IMAD.MOV.U32 R10, RZ, RZ, R147 ;  /* 0x000000ffff0a7224 */ /* 0x008fc600078e0093 */
        /* <DEDUP_REMOVED lines=16> */
[----:B----4-:R-:W-:Y:S01]  /*31520*/  MOV R10, R8 ;  /* 0x00000008000a7202 */ /* 0x010fe20000000f00 */
[--C-:B------:R-:W-:Y:S02]  /*31530*/  IMAD.X R149, R149, 0x1, R0.reuse, P2 ;  /* 0x0000000195957824 */ /* 0x100fe400010e0600 */
[----:B------:R-:W-:-:S03]  /*31540*/  IMAD.X R9, R9, 0x1, R0, P3 ;  /* 0x0000000109097824 */ /* 0x000fc600018e0600 */
[----:B------:R4:W-:Y:S04]  /*31550*/  STL [R1+0xf98], R149 ;  /* 0x000f989501007387 */ /* 0x0009e80000100800 */
[----:B------:R-:W-:Y:S04]  /*31560*/  STL [R1+0xfa4], R5 ;  /* 0x000fa40501007387 */ /* 0x000fe80000100800 */
[----:B-1----:R-:W2:Y:S01]  /*31570*/  LDL.LU R8, [R1+0xfb4] ;  /* 0x000fb40001087983 */ /* 0x002ea20000300800 */
[----:B------:R-:W-:-:S03]  /*31580*/  IMAD.MOV.U32 R11, RZ, RZ, R149 ;  /* 0x000000ffff0b7224 */ /* 0x000fc600078e0095 */
[----:B------:R1:W-:Y:S04]  /*31590*/  STL [R1+0xfa0], R9 ;  /* 0x000fa00901007387 */ /* 0x0003e80000100800 */
[----:B----4-:R-:W4:Y:S04]  /*315a0*/  LDL.LU R149, [R1+0xfb0] ;  /* 0x000fb00001957983 */ /* 0x010f280000300800 */
[----:B------:R1:W-:Y:S02]  /*315b0*/  LDGSTS.E [R6+0xc004], desc[UR60][R10.64], P0 ;  /* 0x0c0040000a067fae */ /* 0x0003e4000812187c */
[----:B-1----:R-:W-:Y:S01]  /*315c0*/  IMAD.MOV.U32 R10, RZ, RZ, R5 ;  /* 0x000000ffff0a7224 */ /* 0x002fe200078e0005 */
[----:B------:R-:W-:-:S02]  /*315d0*/  MOV R11, R9 ;  /* 0x00000009000b7202 */ /* 0x000fc40000000f00 */
[----:B------:R-:W4:Y:S04]  /*315e0*/  LDL.LU R9, [R1+0xfbc] ;  /* 0x000fbc0001097983 */ /* 0x000f280000300800 */
[----:B------:R-:W4:Y:S04]  /*315f0*/  LDL.LU R5, [R1+0x1184] ;  /* 0x0011840001057983 */ /* 0x000f280000300800 */
[----:B------:R1:W-:Y:S01]  /*31600*/  LDGSTS.E [R6+0x8008], desc[UR60][R10.64], P1 ;  /* 0x080080000a067fae */ /* 0x0003e2000892187c */
[----:B---3--:R-:W-:-:S05]  /*31610*/  IADD3 R147, P0, R147, R2, RZ ;  /* 0x0000000293937210 */ /* 0x008fca0007f1e0ff */
[----:B--2---:R-:W-:Y:S01]  /*31620*/  IMAD.X R148, R148, 0x1, R0, P0 ;  /* 0x0000000194947824 */ /* 0x004fe200000e0600 */
[----:B------:R-:W-:Y:S04]  /*31630*/  STL [R1+0xfac], R147 ;  /* 0x000fac9301007387 */ /* 0x000fe80000100800 */
[----:B------:R2:W-:Y:S01]  /*31640*/  STL [R1+0xfa8], R148 ;  /* 0x000fa89401007387 */ /* 0x0005e20000100800 */
[----:B-1----:R-:W-:Y:S01]  /*31650*/  MOV R11, R148 ;  /* 0x00000094000b7202 */ /* 0x002fe20000000f00 */
[----:B------:R-:W-:Y:S01]  /*31660*/  IMAD.MOV.U32 R10, RZ, RZ, R147 ;  /* 0x000000ffff0a7224 */ /* 0x000fe200078e0093 */
[----:B------:R-:W-:-:S04]  /*31670*/  UISETP.GT.AND UP1, UPT, UR7, 0x37, UPT ;  /* 0x000000370700788c */ /* 0x000fc8000bf24270 */
[----:B------:R1:W-:Y:S04]  /*31680*/  LDGSTS.E [R6+0xc008], desc[UR60][R10.64], P1 ;  /* 0x0c0080000a067fae */ /* 0x0003e8000892187c */
[----:B--2---:R-:W2:Y:S04]  /*31690*/  LDL.LU R148, [R1+0xfb8] ;  /* 0x000fb80001947983 */ /* 0x004ea80000300800 */
[----:B------:R-:W3:Y:S01]  /*316a0*/  LDL.LU R147, [R1+0x1180] ;  /* 0x0011800001937983 */ /* 0x000ee20000300800 */
[----:B------:R-:W-:-:S04]  /*316b0*/  USEL UR5, URZ, 0x4, !UP1 ;  /* 0x000000043f057887 */ /* 0x000fc8000c800000 */
[----:B------:R-:W-:-:S06]  /*316c0*/  USEL UR5, UR5, URZ, !UP0 ;  /* 0x0000003f05057287 */ /* 0x000fcc000c000000 */
[----:B------:R-:W-:Y:S02]  /*316d0*/  ISETP.NE.U32.AND P0, PT, RZ, UR5, PT ;  /* 0x00000005ff007c0c */ /* 0x000fe4000bf05070 */
[----:B------:R-:W-:-:S05]  /*316e0*/  IADD3 R8, P1, R8, R2, RZ ;  /* 0x0000000208087210 */ /* 0x000fca0007f3e0ff */
[----:B----4-:R-:W-:Y:S01]  /*316f0*/  IMAD.X R149, R149, 0x1, R0, P1 ;  /* 0x0000000195957824 */ /* 0x010fe200008e0600 */
[----:B------:R-:W-:Y:S01]  /*31700*/  STL [R1+0xfb4], R8 ;  /* 0x000fb40801007387 */ /* 0x000fe20000100800 */
[----:B-1----:R-:W-:-:S03]  /*31710*/  IMAD.MOV.U32 R10, RZ, RZ, R8 ;  /* 0x000000ffff0a7224 */ /* 0x002fc600078e0008 */
[----:B------:R1:W-:Y:S01]  /*31720*/  STL [R1+0xfb0], R149 ;  /* 0x000fb09501007387 */ /* 0x0003e20000100800 */
[----:B------:R-:W-:-:S05]  /*31730*/  MOV R11, R149 ;  /* 0x00000095000b7202 */ /* 0x000fca0000000f00 */
[----:B------:R4:W-:Y:S04]  /*31740*/  LDGSTS.E [R6+0x800c], desc[UR60][R10.64], P0 ;  /* 0x0800c0000a067fae */ /* 0x0009e8000812187c */
[----:B-1----:R-:W3:Y:S04]  /*31750*/  LDL.LU R149, [R1+0x1188] ;  /* 0x0011880001957983 */ /* 0x002ee80000300800 */
[----:B------:R-:W3:Y:S01]  /*31760*/  LDL.LU R8, [R1+0x118c] ;  /* 0x00118c0001087983 */ /* 0x000ee20000300800 */
[-C--:B------:R-:W-:Y:S02]  /*31770*/  IADD3 R9, P2, R9, R2.reuse, RZ ;  /* 0x0000000209097210 */ /* 0x080fe40007f5e0ff */
[----:B------:R-:W-:-:S03]  /*31780*/  IADD3 R5, P3, R5, R2, RZ ;  /* 0x0000000205057210 */ /* 0x000fc60007f7e0ff */
[----:B------:R1:W-:Y:S01]  /*31790*/  STL [R1+0xfbc], R9 ;  /* 0x000fbc0901007387 */ /* 0x0003e20000100800 */
[----:B----4-:R-:W-:Y:S01]  /*317a0*/  MOV R10, R9 ;  /* 0x00000009000a7202 */ /* 0x010fe20000000f00 */
[--C-:B--2---:R-:W-:Y:S02]  /*317b0*/  IMAD.X R148, R148, 0x1, R0.reuse, P2 ;  /* 0x0000000194947824 */ /* 0x104fe400010e0600 */
[----:B---3--:R-:W-:-:S03]  /*317c0*/  IMAD.X R147, R147, 0x1, R0, P3 ;  /* 0x0000000193937824 */ /* 0x008fc600018e0600 */
        /* <DEDUP_REMOVED lines=44> */
[----:B----4-:R-:W-:-:S05]  /*31a90*/  MOV R10, R147 ;  /* 0x00000093000a7202 */ /* 0x010fca0000000f00 */
[----:B------:R-:W-:Y:S01]  /*31aa0*/  ISETP.NE.U32.AND P1, PT, RZ, UR5, PT ;  /* 0x00000005ff007c0c */ /* 0x000fe2000bf25070 */
[--C-:B------:R-:W-:Y:S02]  /*31ab0*/  IMAD.X R149, R149, 0x1, R0.reuse, P2 ;  /* 0x0000000195957824 */ /* 0x100fe400010e0600 */
[----:B------:R-:W-:-:S03]  /*31ac0*/  IMAD.X R8, R8, 0x1, R0, P3 ;  /* 0x0000000108087824 */ /* 0x000fc600018e0600 */
[----:B------:R-:W-:Y:S04]  /*31ad0*/  STL [R1+0x1198], R149 ;  /* 0x0011989501007387 */ /* 0x000fe80000100800 */
[----:B------:R4:W-:Y:S04]  /*31ae0*/  STL [R1+0x11a4], R5 ;  /* 0x0011a40501007387 */ /* 0x0009e80000100800 */
[----:B------:R4:W-:Y:S01]  /*31af0*/  STL [R1+0x11a0], R8 ;  /* 0x0011a00801007387 */ /* 0x0009e20000100800 */
[----:B------:R-:W-:-:S03]  /*31b00*/  IMAD.MOV.U32 R11, RZ, RZ, R149 ;  /* 0x000000ffff0b7224 */ /* 0x000fc600078e0095 */
[----:B------:R-:W2:Y:S04]  /*31b10*/  LDL.LU R150, [R1+0x11b0] ;  /* 0x0011b00001967983 */ /* 0x000ea80000300800 */
[----:B-1----:R-:W2:Y:S04]  /*31b20*/  LDL.LU R147, [R1+0x11b4] ;  /* 0x0011b40001937983 */ /* 0x002ea80000300800 */
        /* <DEDUP_REMOVED lines=49> */
[----:B------:R1:W-:Y:S02]  /*31e40*/  LDGSTS.E [R6+0x18000], desc[UR60][R10.64], P1 ;  /* 0x180000000a067fae */ /* 0x0003e4000892187c */
[----:B-1----:R-:W-:-:S02]  /*31e50*/  IMAD.MOV.U32 R10, RZ, RZ, R9 ;  /* 0x000000ffff0a7224 */ /* 0x002fc400078e0009 */
[----:B----4-:R-:W-:-:S05]  /*31e60*/  IMAD.X R147, R147, 0x1, R0, P0 ;  /* 0x0000000193937824 */ /* 0x010fca00000e0600 */
[----:B------:R1:W-:Y:S01]  /*31e70*/  STL [R1+0x1388], R147 ;  /* 0x0013889301007387 */ /* 0x0003e20000100800 */
[----:B------:R-:W-:-:S03]  /*31e80*/  MOV R11, R147 ;  /* 0x00000093000b7202 */ /* 0x000fc60000000f00 */
[----:B------:R-:W4:Y:S04]  /*31e90*/  LDL.LU R149, [R1+0x1398] ;  /* 0x0013980001957983 */ /* 0x000f280000300800 */
[----:B------:R2:W-:Y:S04]  /*31ea0*/  LDGSTS.E [R6+0x1c000], desc[UR60][R10.64], P1 ;  /* 0x1c0000000a067fae */ /* 0x0005e8000892187c */
[----:B-1----:R-:W4:Y:S04]  /*31eb0*/  LDL.LU R147, [R1+0x139c] ;  /* 0x00139c0001937983 */ /* 0x002f280000300800 */
[----:B------:R-:W4:Y:S04]  /*31ec0*/  LDL.LU R151, [R1+0x13a0] ;  /* 0x0013a00001977983 */ /* 0x000f280000300800 */
[----:B------:R-:W4:Y:S01]  /*31ed0*/  LDL.LU R150, [R1+0x13a4] ;  /* 0x0013a40001967983 */ /* 0x000f220000300800 */
[----:B--2---:R-:W-:-:S05]  /*31ee0*/  IADD3 R5, P1, R5, R2, RZ ;  /* 0x0000000205057210 */ /* 0x004fca0007f3e0ff */
[----:B------:R1:W-:Y:S01]  /*31ef0*/  STL [R1+0x1394], R5 ;  /* 0x0013940501007387 */ /* 0x0003e20000100800 */
[----:B------:R-:W-:Y:S02]  /*31f00*/  IMAD.MOV.U32 R10, RZ, RZ, R5 ;  /* 0x000000ffff0a7224 */ /* 0x000fe400078e0005 */
[----:B---3--:R-:W-:-:S05]  /*31f10*/  IMAD.X R8, R8, 0x1, R0, P1 ;  /* 0x0000000108087824 */ /* 0x008fca00008e0600 */
[----:B------:R2:W-:Y:S04]  /*31f20*/  STL [R1+0x1390], R8 ;  /* 0x0013900801007387 */ /* 0x0005e80000100800 */
[----:B------:R-:W3:Y:S04]  /*31f30*/  LDL.LU R9, [R1+0x13a8] ;  /* 0x0013a80001097983 */ /* 0x000ee80000300800 */
[----:B-1----:R-:W3:Y:S01]  /*31f40*/  LDL.LU R5, [R1+0x13ac] ;  /* 0x0013ac0001057983 */ /* 0x002ee20000300800 */
[----:B------:R-:W-:Y:S01]  /*31f50*/  UISETP.GT.AND UP1, UPT, UR7, 0x75, UPT ;  /* 0x000000750700788c */ /* 0x000fe2000bf24270 */
[----:B------:R-:W-:-:S02]  /*31f60*/  MOV R11, R8 ;  /* 0x00000008000b7202 */ /* 0x000fc40000000f00 */
        /* <DEDUP_REMOVED lines=11> */
[--C-:B------:R-:W-:Y:S01]  /*32020*/  IMAD.X R149, R149, 0x1, R0.reuse, P2 ;  /* 0x0000000195957824 */ /* 0x100fe200010e0600 */
[----:B------:R-:W-:Y:S01]  /*32030*/  IADD3 R150, P3, R150, R2, RZ ;  /* 0x0000000296967210 */ /* 0x000fe20007f7e0ff */
[----:B------:R-:W-:Y:S02]  /*32040*/  STL [R1+0x139c], R147 ;  /* 0x00139c9301007387 */ /* 0x000fe40000100800 */
[----:B-1----:R-:W-:Y:S02]  /*32050*/  IMAD.MOV.U32 R11, RZ, RZ, R149 ;  /* 0x000000ffff0b7224 */ /* 0x002fe400078e0095 */
[----:B------:R-:W-:Y:S01]  /*32060*/  IMAD.X R151, R151, 0x1, R0, P3 ;  /* 0x0000000197977824 */ /* 0x000fe200018e0600 */
[----:B------:R1:W-:Y:S01]  /*32070*/  STL [R1+0x1398], R149 ;  /* 0x0013989501007387 */ /* 0x0003e20000100800 */
[----:B------:R-:W-:-:S03]  /*32080*/  MOV R10, R147 ;  /* 0x00000093000a7202 */ /* 0x000fc60000000f00 */
[----:B------:R-:W-:Y:S04]  /*32090*/  STL [R1+0x13a4], R150 ;  /* 0x0013a49601007387 */ /* 0x000fe80000100800 */
[----:B------:R4:W-:Y:S04]  /*320a0*/  LDGSTS.E [R6+0x1c004], desc[UR60][R10.64], P0 ;  /* 0x1c0040000a067fae */ /* 0x0009e8000812187c */
[----:B-1----:R-:W2:Y:S04]  /*320b0*/  LDL.LU R149, [R1+0x13b0] ;  /* 0x0013b00001957983 */ /* 0x002ea80000300800 */
[----:B------:R-:W-:Y:S04]  /*320c0*/  STL [R1+0x13a0], R151 ;  /* 0x0013a09701007387 */ /* 0x000fe80000100800 */
[----:B------:R-:W2:Y:S01]  /*320d0*/  LDL.LU R147, [R1+0x13b8] ;  /* 0x0013b80001937983 */ /* 0x000ea20000300800 */
[----:B----4-:R-:W-:Y:S01]  /*320e0*/  IMAD.MOV.U32 R10, RZ, RZ, R150 ;  /* 0x000000ffff0a7224 */ /* 0x010fe200078e0096 */
[----:B------:R-:W-:-:S05]  /*320f0*/  MOV R11, R151 ;  /* 0x00000097000b7202 */ /* 0x000fca0000000f00 */
[----:B------:R1:W-:Y:S01]  /*32100*/  LDGSTS.E [R6+0x18008], desc[UR60][R10.64], P1 ;  /* 0x180080000a067fae */ /* 0x0003e2000892187c */
[----:B---3--:R-:W-:-:S05]  /*32110*/  IADD3 R5, P0, R5, R2, RZ ;  /* 0x0000000205057210 */ /* 0x008fca0007f1e0ff */
[----:B------:R-:W-:Y:S01]  /*32120*/  IMAD.X R9, R9, 0x1, R0, P0 ;  /* 0x0000000109097824 */ /* 0x000fe200000e0600 */
[----:B------:R-:W-:Y:S01]  /*32130*/  STL [R1+0x13ac], R5 ;  /* 0x0013ac0501007387 */ /* 0x000fe20000100800 */
[----:B-1----:R-:W-:-:S03]  /*32140*/  IMAD.MOV.U32 R10, RZ, RZ, R5 ;  /* 0x000000ffff0a7224 */ /* 0x002fc600078e0005 */
[----:B------:R1:W-:Y:S01]  /*32150*/  STL [R1+0x13a8], R9 ;  /* 0x0013a80901007387 */ /* 0x0003e20000100800 */
[----:B------:R-:W-:Y:S01]  /*32160*/  MOV R11, R9 ;  /* 0x00000009000b7202 */ /* 0x000fe20000000f00 */
[----:B------:R-:W-:Y:S02]  /*32170*/  UISETP.GT.AND UP1, UPT, UR7, 0x77, UPT ;  /* 0x000000770700788c */ /* 0x000fe4000bf24270 */
[----:B-1----:R-:W3:Y:S04]  /*32180*/  LDL.LU R9, [R1+0xdc0] ;  /* 0x000dc00001097983 */ /* 0x002ee80000300800 */
[----:B------:R-:W4:Y:S01]  /*32190*/  LDL.LU R5, [R1+0xdc4] ;  /* 0x000dc40001057983 */ /* 0x000f220000300800 */
[----:B------:R-:W-:-:S03]  /*321a0*/  USEL UR5, URZ, 0x4, !UP1 ;  /* 0x000000043f057887 */ /* 0x000fc6000c800000 */
[----:B------:R1:W-:Y:S01]  /*321b0*/  LDGSTS.E [R6+0x1c008], desc[UR60][R10.64], P1 ;  /* 0x1c0080000a067fae */ /* 0x0003e2000892187c */
[----:B------:R-:W-:Y:S01]  /*321c0*/  USEL UR5, UR5, URZ, !UP0 ;  /* 0x0000003f05057287 */ /* 0x000fe2000c000000 */
[-C--:B------:R-:W-:Y:S02]  /*321d0*/  IADD3 R148, P1, R148, R2.reuse, RZ ;  /* 0x0000000294947210 */ /* 0x080fe40007f3e0ff */
[----:B--2---:R-:W-:-:S03]  /*321e0*/  IADD3 R8, P2, R8, R2, RZ ;  /* 0x0000000208087210 */ /* 0x004fc60007f5e0ff */
[----:B------:R-:W-:Y:S01]  /*321f0*/  ISETP.NE.U32.AND P0, PT, RZ, UR5, PT ;  /* 0x00000005ff007c0c */ /* 0x000fe2000bf05070 */
[----:B------:R-:W-:Y:S01]  /*32200*/  STL [R1+0x13b4], R148 ;  /* 0x0013b49401007387 */ /* 0x000fe20000100800 */
[----:B-1----:R-:W-:Y:S01]  /*32210*/  MOV R10, R148 ;  /* 0x00000094000a7202 */ /* 0x002fe20000000f00 */
[----:B------:R-:W-:-:S04]  /*32220*/  IMAD.X R149, R149, 0x1, R0, P1 ;  /* 0x0000000195957824 */ /* 0x000fc800008e0600 */
[----:B------:R-:W-:Y:S01]  /*32230*/  IMAD.MOV.U32 R11, RZ, RZ, R149 ;  /* 0x000000ffff0b7224 */ /* 0x000fe200078e0095 */
[----:B------:R1:W-:Y:S01]  /*32240*/  STL [R1+0x13b0], R149 ;  /* 0x0013b09501007387 */ /* 0x0003e20000100800 */
[----:B------:R-:W-:-:S03]  /*32250*/  IMAD.X R147, R147, 0x1, R0, P2 ;  /* 0x0000000193937824 */ /* 0x000fc600010e0600 */
[----:B------:R-:W-:Y:S04]  /*32260*/  STL [R1+0x13bc], R8 ;  /* 0x0013bc0801007387 */ /* 0x000fe80000100800 */
[----:B------:R2:W-:Y:S04]  /*32270*/  LDGSTS.E [R6+0x1800c], desc[UR60][R10.64], P0 ;  /* 0x1800c0000a067fae */ /* 0x0005e8000812187c */
[----:B------:R2:W-:Y:S04]  /*32280*/  STL [R1+0x13b8], R147 ;  /* 0x0013b89301007387 */ /* 0x0005e80000100800 */
[----:B-1----:R-:W3:Y:S01]  /*32290*/  LDL.LU R149, [R1+0xdc8] ;  /* 0x000dc80001957983 */ /* 0x002ee20000300800 */
[----:B--2---:R-:W-:-:S03]  /*322a0*/  MOV R11, R147 ;  /* 0x00000093000b7202 */ /* 0x004fc60000000f00 */
[----:B------:R-:W2:Y:S01]  /*322b0*/  LDL.LU R147, [R1+0xdcc] ;  /* 0x000dcc0001937983 */ /* 0x000ea20000300800 */
[----:B------:R-:W-:-:S03]  /*322c0*/  IMAD.MOV.U32 R10, RZ, RZ, R8 ;  /* 0x000000ffff0a7224 */ /* 0x000fc600078e0008 */
[----:B------:R-:W2:Y:S01]  /*322d0*/  LDL.LU R8, [R1+0xdd4] ;  /* 0x000dd40001087983 */ /* 0x000ea20000300800 */
[----:B------:R-:W-:-:S03]  /*322e0*/  UISETP.GT.AND UP1, UPT, UR7, 0x18, UPT ;  /* 0x000000180700788c */ /* 0x000fc6000bf24270 */
[----:B------:R1:W-:Y:S01]  /*322f0*/  LDGSTS.E [R6+0x1c00c], desc[UR60][R10.64], P0 ;  /* 0x1c00c0000a067fae */ /* 0x0003e2000812187c */
[----:B----4-:R-:W-:-:S05]  /*32300*/  IADD3 R5, P1, R5, R2, RZ ;  /* 0x0000000205057210 */ /* 0x010fca0007f3e0ff */
[----:B---3--:R-:W-:Y:S01]  /*32310*/  IMAD.X R9, R9, 0x1, R0, P1 ;  /* 0x0000000109097824 */ /* 0x008fe200008e0600 */
        /* <DEDUP_REMOVED lines=9> */
[----:B------:R-:W-:Y:S02]  /*323b0*/  IMAD.MOV.U32 R11, RZ, RZ, R9 ;  /* 0x000000ffff0b7224 */ /* 0x000fe400078e0009 */
[----:B---3--:R-:W3:Y:S04]  /*323c0*/  LDL.LU R9, [R1+0xddc] ;  /* 0x000ddc0001097983 */ /* 0x008ee80000300800 */
[----:B------:R-:W3:Y:S04]  /*323d0*/  LDL.LU R5, [R1+0xde4] ;  /* 0x000de40001057983 */ /* 0x000ee80000300800 */
[----:B------:R1:W-:Y:S01]  /*323e0*/  LDGSTS.E [R6], desc[UR60][R10.64], P0 ;  /* 0x000000000a067fae */ /* 0x0003e2000812187c */
[----:B--2---:R-:W-:-:S05]  /*323f0*/  IADD3 R147, P1, R147, R2, RZ ;  /* 0x0000000293937210 */ /* 0x004fca0007f3e0ff */
[----:B------:R-:W-:Y:S01]  /*32400*/  IMAD.X R149, R149, 0x1, R0, P1 ;  /* 0x0000000195957824 */ /* 0x000fe200008e0600 */
[----:B------:R-:W-:Y:S03]  /*32410*/  STL [R1+0xdcc], R147 ;  /* 0x000dcc9301007387 */ /* 0x000fe60000100800 */
[----:B-1----:R-:W-:Y:S01]  /*32420*/  IMAD.MOV.U32 R11, RZ, RZ, R149 ;  /* 0x000000ffff0b7224 */ /* 0x002fe200078e0095 */
[----:B------:R1:W-:Y:S01]  /*32430*/  STL [R1+0xdc8], R149 ;  /* 0x000dc89501007387 */ /* 0x0003e20000100800 */
[----:B------:R-:W-:Y:S02]  /*32440*/  IADD3 R8, P1, R8, R2, RZ ;  /* 0x0000000208087210 */ /* 0x000fe40007f3e0ff */
[----:B------:R-:W-:-:S05]  /*32450*/  MOV R10, R147 ;  /* 0x00000093000a7202 */ /* 0x000fca0000000f00 */
[----:B------:R2:W-:Y:S04]  /*32460*/  LDGSTS.E [R6+0x4000], desc[UR60][R10.64], P0 ;  /* 0x040000000a067fae */ /* 0x0005e8000812187c */
[----:B-1----:R-:W3:Y:S04]  /*32470*/  LDL.LU R149, [R1+0xdd8] ;  /* 0x000dd80001957983 */ /* 0x002ee80000300800 */
[----:B------:R-:W3:Y:S04]  /*32480*/  LDL.LU R147, [R1+0xde0] ;  /* 0x000de00001937983 */ /* 0x000ee80000300800 */
[----:B------:R-:W-:Y:S01]  /*32490*/  STL [R1+0xdd4], R8 ;  /* 0x000dd40801007387 */ /* 0x000fe20000100800 */
[----:B--2---:R-:W-:Y:S01]  /*324a0*/  MOV R10, R8 ;  /* 0x00000008000a7202 */ /* 0x004fe20000000f00 */
[----:B----4-:R-:W-:-:S04]  /*324b0*/  IMAD.X R148, R148, 0x1, R0, P1 ;  /* 0x0000000194947824 */ /* 0x010fc800008e0600 */
[----:B------:R-:W-:Y:S01]  /*324c0*/  IMAD.MOV.U32 R11, RZ, RZ, R148 ;  /* 0x000000ffff0b7224 */ /* 0x000fe200078e0094 */
[----:B------:R1:W-:Y:S04]  /*324d0*/  STL [R1+0xdd0], R148 ;  /* 0x000dd09401007387 */ /* 0x0003e80000100800 */
[----:B-1----:R-:W2:Y:S04]  /*324e0*/  LDL.LU R148, [R1+0xde8] ;  /* 0x000de80001947983 */ /* 0x002ea80000300800 */
        /* <DEDUP_REMOVED lines=13> */
[----:B---3--:R-:W-:Y:S02]  /*325c0*/  IMAD.MOV.U32 R10, RZ, RZ, R9 ;  /* 0x000000ffff0a7224 */ /* 0x008fe400078e0009 */
[----:B------:R-:W-:Y:S01]  /*325d0*/  IMAD.X R149, R149, 0x1, R0, P2 ;  /* 0x0000000195957824 */ /* 0x000fe200010e0600 */
[----:B------:R-:W-:-:S04]  /*325e0*/  IADD3.X R147, R147, R0, RZ, P3, !PT ;  /* 0x0000000093937210 */ /* 0x000fc80001ffe4ff */
[----:B------:R3:W-:Y:S04]  /*325f0*/  STL [R1+0xdd8], R149 ;  /* 0x000dd89501007387 */ /* 0x0007e80000100800 */
[----:B------:R-:W-:Y:S01]  /*32600*/  STL [R1+0xde4], R5 ;  /* 0x000de40501007387 */ /* 0x000fe20000100800 */
[----:B------:R-:W-:-:S03]  /*32610*/  IMAD.MOV.U32 R11, RZ, RZ, R149 ;  /* 0x000000ffff0b7224 */ /* 0x000fc600078e0095 */
[----:B-1----:R-:W2:Y:S04]  /*32620*/  LDL.LU R9, [R1+0xdf4] ;  /* 0x000df40001097983 */ /* 0x002ea80000300800 */
[----:B------:R1:W-:Y:S04]  /*32630*/  STL [R1+0xde0], R147 ;  /* 0x000de09301007387 */ /* 0x0003e80000100800 */
[----:B---3--:R-:W3:Y:S04]  /*32640*/  LDL.LU R149, [R1+0xdf0] ;  /* 0x000df00001957983 */ /* 0x008ee80000300800 */
[----:B------:R1:W-:Y:S02]  /*32650*/  LDGSTS.E [R6+0x4004], desc[UR60][R10.64], P0 ;  /* 0x040040000a067fae */ /* 0x0003e4000812187c */
[----:B-1----:R-:W-:Y:S01]  /*32660*/  MOV R10, R5 ;  /* 0x00000005000a7202 */ /* 0x002fe20000000f00 */
[----:B------:R-:W-:-:S02]  /*32670*/  IMAD.MOV.U32 R11, RZ, RZ, R147 ;  /* 0x000000ffff0b7224 */ /* 0x000fc400078e0093 */
[----:B------:R-:W3:Y:S04]  /*32680*/  LDL.LU R147, [R1+0xdfc] ;  /* 0x000dfc0001937983 */ /* 0x000ee80000300800 */
[----:B------:R-:W3:Y:S04]  /*32690*/  LDL.LU R5, [R1+0xfc4] ;  /* 0x000fc40001057983 */ /* 0x000ee80000300800 */
[----:B------:R1:W-:Y:S01]  /*326a0*/  LDGSTS.E [R6+0x8], desc[UR60][R10.64], P1 ;  /* 0x000080000a067fae */ /* 0x0003e2000892187c */
[----:B----4-:R-:W-:-:S05]  /*326b0*/  IADD3 R8, P0, R8, R2, RZ ;  /* 0x0000000208087210 */ /* 0x010fca0007f1e0ff */
[----:B--2---:R-:W-:Y:S01]  /*326c0*/  IMAD.X R148, R148, 0x1, R0, P0 ;  /* 0x0000000194947824 */ /* 0x004fe200000e0600 */
        /* <DEDUP_REMOVED lines=12> */
[----:B---3--:R-:W-:Y:S01]  /*32790*/  IMAD.X R149, R149, 0x1, R0, P1 ;  /* 0x0000000195957824 */ /* 0x008fe200008e0600 */
[----:B------:R-:W-:Y:S01]  /*327a0*/  STL [R1+0xdf4], R9 ;  /* 0x000df40901007387 */ /* 0x000fe20000100800 */
[----:B--2---:R-:W-:Y:S02]  /*327b0*/  MOV R10, R9 ;  /* 0x00000009000a7202 */ /* 0x004fe40000000f00 */
        /* <DEDUP_REMOVED lines=56> */
[----:B----4-:R-:W-:Y:S02]  /*32b40*/  IMAD.MOV.U32 R10, RZ, RZ, R8 ;  /* 0x000000ffff0a7224 */ /* 0x010fe400078e0008 */
[----:B------:R-:W-:Y:S01]  /*32b50*/  IMAD.X R149, R149, 0x1, R0, P2 ;  /* 0x0000000195957824 */ /* 0x000fe200010e0600 */
[----:B------:R-:W-:-:S04]  /*32b60*/  IADD3.X R9, R9, R0, RZ, P3, !PT ;  /* 0x0000000009097210 */ /* 0x000fc80001ffe4ff */
[----:B------:R4:W-:Y:S04]  /*32b70*/  STL [R1+0xfd8], R149 ;  /* 0x000fd89501007387 */ /* 0x0009e80000100800 */
[----:B------:R-:W-:Y:S01]  /*32b80*/  STL [R1+0xfe4], R5 ;  /* 0x000fe40501007387 */ /* 0x000fe20000100800 */
[----:B------:R-:W-:-:S03]  /*32b90*/  IMAD.MOV.U32 R11, RZ, RZ, R149 ;  /* 0x000000ffff0b7224 */ /* 0x000fc600078e0095 */
[----:B-1----:R-:W2:Y:S04]  /*32ba0*/  LDL.LU R8, [R1+0xff4] ;  /* 0x000ff40001087983 */ /* 0x002ea80000300800 */
        /* <DEDUP_REMOVED lines=80> */
[----:B----4-:R-:W-:-:S05]  /*330b0*/  IMAD.MOV.U32 R10, RZ, RZ, R147 ;  /* 0x000000ffff0a7224 */ /* 0x010fca00078e0093 */
[----:B------:R-:W-:Y:S01]  /*330c0*/  ISETP.NE.U32.AND P1, PT, RZ, UR5, PT ;  /* 0x00000005ff007c0c */ /* 0x000fe2000bf25070 */
[----:B------:R-:W-:Y:S01]  /*330d0*/  IMAD.X R149, R149, 0x1, R0, P2 ;  /* 0x0000000195957824 */ /* 0x000fe200010e0600 */
[----:B------:R-:W-:-:S04]  /*330e0*/  IADD3.X R8, R8, R0, RZ, P3, !PT ;  /* 0x0000000008087210 */ /* 0x000fc80001ffe4ff */
[----:B------:R-:W-:Y:S04]  /*330f0*/  STL [R1+0x11d8], R149 ;  /* 0x0011d89501007387 */ /* 0x000fe80000100800 */
[----:B------:R4:W-:Y:S01]  /*33100*/  STL [R1+0x11e4], R5 ;  /* 0x0011e40501007387 */ /* 0x0009e20000100800 */
[----:B------:R-:W-:-:S03]  /*33110*/  IMAD.MOV.U32 R11, RZ, RZ, R149 ;  /* 0x000000ffff0b7224 */ /* 0x000fc600078e0095 */
[----:B------:R4:W-:Y:S04]  /*33120*/  STL [R1+0x11e0], R8 ;  /* 0x0011e00801007387 */ /* 0x0009e80000100800 */
[----:B------:R-:W2:Y:S04]  /*33130*/  LDL.LU R150, [R1+0x11f0] ;  /* 0x0011f00001967983 */ /* 0x000ea80000300800 */
[----:B-1----:R-:W2:Y:S04]  /*33140*/  LDL.LU R147, [R1+0x11f4] ;  /* 0x0011f40001937983 */ /* 0x002ea80000300800 */
        /* <DEDUP_REMOVED lines=50> */
[----:B-1----:R-:W-:Y:S01]  /*33470*/  MOV R10, R9 ;  /* 0x00000009000a7202 */ /* 0x002fe20000000f00 */
[----:B----4-:R-:W-:-:S04]  /*33480*/  IMAD.X R147, R147, 0x1, R0, P0 ;  /* 0x0000000193937824 */ /* 0x010fc800000e0600 */
[----:B------:R-:W-:Y:S01]  /*33490*/  IMAD.MOV.U32 R11, RZ, RZ, R147 ;  /* 0x000000ffff0b7224 */ /* 0x000fe200078e0093 */
[----:B------:R1:W-:Y:S04]  /*334a0*/  STL [R1+0x13c8], R147 ;  /* 0x0013c89301007387 */ /* 0x0003e80000100800 */
[----:B------:R-:W4:Y:S04]  /*334b0*/  LDL.LU R149, [R1+0x13d8] ;  /* 0x0013d80001957983 */ /* 0x000f280000300800 */
[----:B------:R2:W-:Y:S04]  /*334c0*/  LDGSTS.E [R6+0x1c000], desc[UR60][R10.64], P1 ;  /* 0x1c0000000a067fae */ /* 0x0005e8000892187c */
[----:B-1----:R-:W4:Y:S04]  /*334d0*/  LDL.LU R147, [R1+0x13dc] ;  /* 0x0013dc0001937983 */ /* 0x002f280000300800 */
[----:B------:R-:W4:Y:S04]  /*334e0*/  LDL.LU R151, [R1+0x13e0] ;  /* 0x0013e00001977983 */ /* 0x000f280000300800 */
[----:B------:R-:W4:Y:S01]  /*334f0*/  LDL.LU R150, [R1+0x13e4] ;  /* 0x0013e40001967983 */ /* 0x000f220000300800 */
[----:B--2---:R-:W-:-:S05]  /*33500*/  IADD3 R5, P1, R5, R2, RZ ;  /* 0x0000000205057210 */ /* 0x004fca0007f3e0ff */
[----:B------:R1:W-:Y:S01]  /*33510*/  STL [R1+0x13d4], R5 ;  /* 0x0013d40501007387 */ /* 0x0003e20000100800 */
[----:B------:R-:W-:Y:S01]  /*33520*/  MOV R10, R5 ;  /* 0x00000005000a7202 */ /* 0x000fe20000000f00 */
[----:B---3--:R-:W-:-:S05]  /*33530*/  IMAD.X R8, R8, 0x1, R0, P1 ;  /* 0x0000000108087824 */ /* 0x008fca00008e0600 */
        /* <DEDUP_REMOVED lines=8> */
[----:B------:R-:W-:Y:S02]  /*335c0*/  USEL UR5, UR5, URZ, !UP0 ;  /* 0x0000003f05057287 */ /* 0x000fe4000c000000 */
[----:B------:R-:W-:-:S04]  /*335d0*/  UISETP.GT.AND UP1, UPT, UR7, 0x7a, UPT ;  /* 0x0000007a0700788c */ /* 0x000fc8000bf24270 */
[----:B------:R-:W-:Y:S01]  /*335e0*/  ISETP.NE.U32.AND P0, PT, RZ, UR5, PT ;  /* 0x00000005ff007c0c */ /* 0x000fe2000bf05070 */
[----:B------:R-:W-:-:S04]  /*335f0*/  USEL UR5, URZ, 0x4, !UP1 ;  /* 0x000000043f057887 */ /* 0x000fc8000c800000 */
[----:B------:R-:W-:-:S08]  /*33600*/  USEL UR5, UR5, URZ, !UP0 ;  /* 0x0000003f05057287 */ /* 0x000fd0000c000000 */
[----:B------:R1:W-:Y:S01]  /*33610*/  LDGSTS.E [R6+0x18004], desc[UR60][R10.64], P0 ;  /* 0x180040000a067fae */ /* 0x0003e2000812187c */
[----:B------:R-:W-:Y:S02]  /*33620*/  ISETP.NE.U32.AND P1, PT, RZ, UR5, PT ;  /* 0x00000005ff007c0c */ /* 0x000fe4000bf25070 */
[----:B----4-:R-:W-:-:S05]  /*33630*/  IADD3 R147, P2, R147, R2, RZ ;  /* 0x0000000293937210 */ /* 0x010fca0007f5e0ff */
[----:B------:R-:W-:Y:S01]  /*33640*/  IMAD.X R149, R149, 0x1, R0, P2 ;  /* 0x0000000195957824 */ /* 0x000fe200010e0600 */
[----:B------:R-:W-:Y:S01]  /*33650*/  IADD3 R150, P3, R150, R2, RZ ;  /* 0x0000000296967210 */ /* 0x000fe20007f7e0ff */
[----:B------:R-:W-:Y:S02]  /*33660*/  STL [R1+0x13dc], R147 ;  /* 0x0013dc9301007387 */ /* 0x000fe40000100800 */
[----:B-1----:R-:W-:Y:S01]  /*33670*/  IMAD.MOV.U32 R11, RZ, RZ, R149 ;  /* 0x000000ffff0b7224 */ /* 0x002fe200078e0095 */
[----:B------:R-:W-:Y:S01]  /*33680*/  IADD3.X R151, R151, R0, RZ, P3, !PT ;  /* 0x0000000097977210 */ /* 0x000fe20001ffe4ff */
[----:B------:R1:W-:Y:S01]  /*33690*/  STL [R1+0x13d8], R149 ;  /* 0x0013d89501007387 */ /* 0x0003e20000100800 */
[----:B------:R-:W-:-:S03]  /*336a0*/  IMAD.MOV.U32 R10, RZ, RZ, R147 ;  /* 0x000000ffff0a7224 */ /* 0x000fc600078e0093 */
[----:B------:R-:W-:Y:S04]  /*336b0*/  STL [R1+0x13e4], R150 ;  /* 0x0013e49601007387 */ /* 0x000fe80000100800 */
[----:B------:R4:W-:Y:S04]  /*336c0*/  LDGSTS.E [R6+0x1c004], desc[UR60][R10.64], P0 ;  /* 0x1c0040000a067fae */ /* 0x0009e8000812187c */
[----:B-1----:R-:W2:Y:S04]  /*336d0*/  LDL.LU R149, [R1+0x13f0] ;  /* 0x0013f00001957983 */ /* 0x002ea80000300800 */
[----:B------:R-:W-:Y:S04]  /*336e0*/  STL [R1+0x13e0], R151 ;  /* 0x0013e09701007387 */ /* 0x000fe80000100800 */
[----:B------:R-:W2:Y:S01]  /*336f0*/  LDL.LU R147, [R1+0x13f8] ;  /* 0x0013f80001937983 */ /* 0x000ea20000300800 */
[----:B----4-:R-:W-:Y:S01]  /*33700*/  MOV R10, R150 ;  /* 0x00000096000a7202 */ /* 0x010fe20000000f00 */
[----:B------:R-:W-:-:S05]  /*33710*/  IMAD.MOV.U32 R11, RZ, RZ, R151 ;  /* 0x000000ffff0b7224 */ /* 0x000fca00078e0097 */
[----:B------:R1:W-:Y:S01]  /*33720*/  LDGSTS.E [R6+0x18008], desc[UR60][R10.64], P1 ;  /* 0x180080000a067fae */ /* 0x0003e2000892187c */
[----:B---3--:R-:W-:-:S05]  /*33730*/  IADD3 R5, P0, R5, R2, RZ ;  /* 0x0000000205057210 */ /* 0x008fca0007f1e0ff */
[----:B------:R-:W-:Y:S01]  /*33740*/  IMAD.X R9, R9, 0x1, R0, P0 ;  /* 0x0000000109097824 */ /* 0x000fe200000e0600 */
[----:B------:R-:W-:Y:S01]  /*33750*/  STL [R1+0x13ec], R5 ;  /* 0x0013ec0501007387 */ /* 0x000fe20000100800 */
[----:B-1----:R-:W-:Y:S02]  /*33760*/  MOV R10, R5 ;  /* 0x00000005000a7202 */ /* 0x002fe40000000f00 */
[----:B------:R-:W-:Y:S01]  /*33770*/  IMAD.MOV.U32 R11, RZ, RZ, R9 ;  /* 0x000000ffff0b7224 */ /* 0x000fe200078e0009 */
[----:B------:R1:W-:Y:S01]  /*33780*/  STL [R1+0x13e8], R9 ;  /* 0x0013e80901007387 */ /* 0x0003e20000100800 */
[----:B------:R-:W-:-:S03]  /*33790*/  UISETP.GT.AND UP1, UPT, UR7, 0x7b, UPT ;  /* 0x0000007b0700788c */ /* 0x000fc6000bf24270 */
[----:B------:R3:W-:Y:S04]  /*337a0*/  LDGSTS.E [R6+0x1c008], desc[UR60][R10.64], P1 ;  /* 0x1c0080000a067fae */ /* 0x0007e8000892187c */
[----:B-1----:R-:W4:Y:S04]  /*337b0*/  LDL.LU R9, [R1+0xe00] ;  /* 0x000e000001097983 */ /* 0x002f280000300800 */
[----:B------:R-:W4:Y:S01]  /*337c0*/  LDL.LU R5, [R1+0xe04] ;  /* 0x000e040001057983 */ /* 0x000f220000300800 */
[----:B------:R-:W-:-:S04]  /*337d0*/  USEL UR5, URZ, 0x4, !UP1 ;  /* 0x000000043f057887 */ /* 0x000fc8000c800000 */
[----:B------:R-:W-:Y:S01]  /*337e0*/  USEL UR5, UR5, URZ, !UP0 ;  /* 0x0000003f05057287 */ /* 0x000fe2000c000000 */
[----:B------:R-:W-:-:S05]  /*337f0*/  IADD3 R148, P1, R148, R2, RZ ;  /* 0x0000000294947210 */ /* 0x000fca0007f3e0ff */
[----:B------:R-:W-:Y:S02]  /*33800*/  ISETP.NE.U32.AND P0, PT, RZ, UR5, PT ;  /* 0x00000005ff007c0c */ /* 0x000fe4000bf05070 */
[----:B--2---:R-:W-:Y:S01]  /*33810*/  IADD3 R8, P2, R8, R2, RZ ;  /* 0x0000000208087210 */ /* 0x004fe20007f5e0ff */
[----:B---3--:R-:W-:Y:S01]  /*33820*/  IMAD.MOV.U32 R10, RZ, RZ, R148 ;  /* 0x000000ffff0a7224 */ /* 0x008fe200078e0094 */
[----:B------:R-:W-:Y:S01]  /*33830*/  STL [R1+0x13f4], R148 ;  /* 0x0013f49401007387 */ /* 0x000fe20000100800 */
[----:B------:R-:W-:-:S04]  /*33840*/  IMAD.X R149, R149, 0x1, R0, P1 ;  /* 0x0000000195957824 */ /* 0x000fc800008e0600 */
[----:B------:R-:W-:Y:S01]  /*33850*/  IMAD.MOV.U32 R11, RZ, RZ, R149 ;  /* 0x000000ffff0b7224 */ /* 0x000fe200078e0095 */
[----:B------:R1:W-:Y:S01]  /*33860*/  STL [R1+0x13f0], R149 ;  /* 0x0013f09501007387 */ /* 0x0003e20000100800 */
[----:B------:R-:W-:-:S03]  /*33870*/  IADD3.X R147, R147, R0, RZ, P2, !PT ;  /* 0x0000000093937210 */ /* 0x000fc600017fe4ff */
[----:B------:R-:W-:Y:S04]  /*33880*/  STL [R1+0x13fc], R8 ;  /* 0x0013fc0801007387 */ /* 0x000fe80000100800 */
[----:B------:R2:W-:Y:S04]  /*33890*/  LDGSTS.E [R6+0x1800c], desc[UR60][R10.64], P0 ;  /* 0x1800c0000a067fae */ /* 0x0005e8000812187c */
[----:B------:R3:W-:Y:S04]  /*338a0*/  STL [R1+0x13f8], R147 ;  /* 0x0013f89301007387 */ /* 0x0007e80000100800 */
[----:B-1----:R-:W4:Y:S01]  /*338b0*/  LDL.LU R149, [R1+0xe08] ;  /* 0x000e080001957983 */ /* 0x002f220000300800 */
[----:B--2---:R-:W-:-:S03]  /*338c0*/  IMAD.MOV.U32 R11, RZ, RZ, R147 ;  /* 0x000000ffff0b7224 */ /* 0x004fc600078e0093 */
[----:B---3--:R-:W2:Y:S01]  /*338d0*/  LDL.LU R147, [R1+0xe0c] ;  /* 0x000e0c0001937983 */ /* 0x008ea20000300800 */
[----:B------:R-:W-:-:S03]  /*338e0*/  MOV R10, R8 ;  /* 0x00000008000a7202 */ /* 0x000fc60000000f00 */
[----:B------:R-:W3:Y:S01]  /*338f0*/  LDL.LU R8, [R1+0xe14] ;  /* 0x000e140001087983 */ /* 0x000ee20000300800 */
[----:B------:R-:W-:-:S03]  /*33900*/  UISETP.GT.AND UP1, UPT, UR7, 0x1c, UPT ;  /* 0x0000001c0700788c */ /* 0x000fc6000bf24270 */
[----:B------:R1:W-:Y:S01]  /*33910*/  LDGSTS.E [R6+0x1c00c], desc[UR60][R10.64], P0 ;  /* 0x1c00c0000a067fae */ /* 0x0003e2000812187c */
[----:B----4-:R-:W-:-:S05]  /*33920*/  IADD3 R5, P1, R5, R2, RZ ;  /* 0x0000000205057210 */ /* 0x010fca0007f3e0ff */
[----:B------:R-:W-:Y:S01]  /*33930*/  IMAD.X R9, R9, 0x1, R0, P1 ;  /* 0x0000000109097824 */ /* 0x000fe200008e0600 */
[----:B------:R-:W-:Y:S04]  /*33940*/  STL [R1+0xe04], R5 ;  /* 0x000e040501007387 */ /* 0x000fe80000100800 */
[----:B------:R4:W-:Y:S04]  /*33950*/  STL [R1+0xe00], R9 ;  /* 0x000e000901007387 */ /* 0x0009e80000100800 */
[----:B------:R-:W3:Y:S01]  /*33960*/  LDL.LU R148, [R1+0xe10] ;  /* 0x000e100001947983 */ /* 0x000ee20000300800 */
[----:B------:R-:W-:-:S04]  /*33970*/  USEL UR5, URZ, 0x4, !UP1 ;  /* 0x000000043f057887 */ /* 0x000fc8000c800000 */
[----:B------:R-:W-:Y:S01]  /*33980*/  USEL UR5, UR5, URZ, !UP0 ;  /* 0x0000003f05057287 */ /* 0x000fe2000c000000 */
[----:B-1----:R-:W-:-:S05]  /*33990*/  LOP3.LUT R6, R12, 0x70, RZ, 0x3c, !PT ;  /* 0x000000700c067812 */ /* 0x002fca00078e3cff */
[----:B------:R-:W-:Y:S01]  /*339a0*/  ISETP.NE.U32.AND P0, PT, RZ, UR5, PT ;  /* 0x00000005ff007c0c */ /* 0x000fe2000bf05070 */
[----:B------:R-:W-:Y:S01]  /*339b0*/  IMAD.MOV.U32 R10, RZ, RZ, R5 ;  /* 0x000000ffff0a7224 */ /* 0x000fe200078e0005 */
[----:B------:R-:W-:Y:S01]  /*339c0*/  IADD3 R6, R6, UR6, RZ ;  /* 0x0000000606067c10 */ /* 0x000fe2000fffe0ff */
[----:B------:R-:W-:Y:S02]  /*339d0*/  IMAD.MOV.U32 R11, RZ, RZ, R9 ;  /* 0x000000ffff0b7224 */ /* 0x000fe400078e0009 */
[----:B----4-:R-:W4:Y:S04]  /*339e0*/  LDL.LU R9, [R1+0xe1c] ;  /* 0x000e1c0001097983 */ /* 0x010f280000300800 */
[----:B------:R-:W4:Y:S04]  /*339f0*/  LDL.LU R5, [R1+0xe24] ;  /* 0x000e240001057983 */ /* 0x000f280000300800 */
[----:B------:R1:W-:Y:S01]  /*33a00*/  LDGSTS.E [R6], desc[UR60][R10.64], P0 ;  /* 0x000000000a067fae */ /* 0x0003e2000812187c */
[----:B--2---:R-:W-:-:S04]  /*33a10*/  IADD3 R147, P1, R147, R2, RZ ;  /* 0x0000000293937210 */ /* 0x004fc80007f3e0ff */
[----:B------:R-:W-:Y:S01]  /*33a20*/  IADD3.X R149, R149, R0, RZ, P1, !PT ;  /* 0x0000000095957210 */ /* 0x000fe20000ffe4ff */
[----:B------:R-:W-:Y:S04]  /*33a30*/  STL [R1+0xe0c], R147 ;  /* 0x000e0c9301007387 */ /* 0x000fe80000100800 */
[----:B------:R2:W-:Y:S01]  /*33a40*/  STL [R1+0xe08], R149 ;  /* 0x000e089501007387 */ /* 0x0005e20000100800 */
[----:B-1----:R-:W-:Y:S01]  /*33a50*/  IMAD.MOV.U32 R11, RZ, RZ, R149 ;  /* 0x000000ffff0b7224 */ /* 0x002fe200078e0095 */
[----:B---3--:R-:W-:Y:S01]  /*33a60*/  IADD3 R8, P1, R8, R2, RZ ;  /* 0x0000000208087210 */ /* 0x008fe20007f3e0ff */
[----:B------:R-:W-:-:S05]  /*33a70*/  IMAD.MOV.U32 R10, RZ, RZ, R147 ;  /* 0x000000ffff0a7224 */ /* 0x000fca00078e0093 */
[----:B------:R1:W-:Y:S04]  /*33a80*/  LDGSTS.E [R6+0x4000], desc[UR60][R10.64], P0 ;  /* 0x040000000a067fae */ /* 0x0003e8000812187c */
[----:B--2---:R-:W2:Y:S04]  /*33a90*/  LDL.LU R149, [R1+0xe18] ;  /* 0x000e180001957983 */ /* 0x004ea80000300800 */
[----:B------:R-:W3:Y:S04]  /*33aa0*/  LDL.LU R147, [R1+0xe20] ;  /* 0x000e200001937983 */ /* 0x000ee80000300800 */
[----:B------:R-:W-:Y:S01]  /*33ab0*/  STL [R1+0xe14], R8 ;  /* 0x000e140801007387 */ /* 0x000fe20000100800 */
[----:B-1----:R-:W-:Y:S01]  /*33ac0*/  IMAD.MOV.U32 R10, RZ, RZ, R8 ;  /* 0x000000ffff0a7224 */ /* 0x002fe200078e0008 */
[----:B------:R-:W-:-:S05]  /*33ad0*/  IADD3.X R148, R148, R0, RZ, P1, !PT ;  /* 0x0000000094947210 */ /* 0x000fca0000ffe4ff */
[----:B------:R1:W-:Y:S01]  /*33ae0*/  STL [R1+0xe10], R148 ;  /* 0x000e109401007387 */ /* 0x0003e20000100800 */
[----:B------:R-:W-:-:S03]  /*33af0*/  IMAD.MOV.U32 R11, RZ, RZ, R148 ;  /* 0x000000ffff0b7224 */ /* 0x000fc600078e0094 */
[----:B-1----:R-:W3:Y:S04]  /*33b00*/  LDL.LU R148, [R1+0xe28] ;  /* 0x000e280001947983 */ /* 0x002ee80000300800 */
[----:B------:R-:W3:Y:S01]  /*33b10*/  LDL.LU R8, [R1+0xe2c] ;  /* 0x000e2c0001087983 */ /* 0x000ee20000300800 */
[----:B------:R-:W-:-:S04]  /*33b20*/  UISETP.GT.AND UP1, UPT, UR7, 0x1d, UPT ;  /* 0x0000001d0700788c */ /* 0x000fc8000bf24270 */
[----:B------:R-:W-:-:S04]  /*33b30*/  USEL UR5, URZ, 0x4, !UP1 ;  /* 0x000000043f057887 */ /* 0x000fc8000c800000 */
[----:B------:R-:W-:Y:S01]  /*33b40*/  USEL UR5, UR5, URZ, !UP0 ;  /* 0x0000003f05057287 */ /* 0x000fe2000c000000 */
[----:B----4-:R-:W-:-:S05]  /*33b50*/  IADD3 R9, P2, R9, R2, RZ ;  /* 0x0000000209097210 */ /* 0x010fca0007f5e0ff */
[----:B------:R-:W-:Y:S01]  /*33b60*/  ISETP.NE.U32.AND P0, PT, RZ, UR5, PT ;  /* 0x00000005ff007c0c */ /* 0x000fe2000bf05070 */
[----:B------:R-:W-:Y:S01]  /*33b70*/  UISETP.GT.AND UP1, UPT, UR7, 0x1e, UPT ;  /* 0x0000001e0700788c */ /* 0x000fe2000bf24270 */
[----:B------:R-:W-:-:S03]  /*33b80*/  IADD3 R5, P3, R5, R2, RZ ;  /* 0x0000000205057210 */ /* 0x000fc60007f7e0ff */
[----:B------:R-:W-:Y:S01]  /*33b90*/  USEL UR5, URZ, 0x4, !UP1 ;  /* 0x000000043f057887 */ /* 0x000fe2000c800000 */
[----:B------:R1:W-:Y:S03]  /*33ba0*/  STL [R1+0xe1c], R9 ;  /* 0x000e1c0901007387 */ /* 0x0003e60000100800 */
[----:B------:R-:W-:-:S04]  /*33bb0*/  USEL UR5, UR5, URZ, !UP0 ;  /* 0x0000003f05057287 */ /* 0x000fc8000c000000 */
[----:B------:R4:W-:Y:S02]  /*33bc0*/  LDGSTS.E [R6+0x4], desc[UR60][R10.64], P0 ;  /* 0x000040000a067fae */ /* 0x0009e4000812187c */
[----:B------:R-:W-:Y:S01]  /*33bd0*/  ISETP.NE.U32.AND P1, PT, RZ, UR5, PT ;  /* 0x00000005ff007c0c */ /* 0x000fe2000bf25070 */
[----:B----4-:R-:W-:Y:S01]  /*33be0*/  IMAD.MOV.U32 R10, RZ, RZ, R9 ;  /* 0x000000ffff0a7224 */ /* 0x010fe200078e0009 */
[----:B--2---:R-:W-:Y:S01]  /*33bf0*/  IADD3.X R149, R149, R0, RZ, P2, !PT ;  /* 0x0000000095957210 */ /* 0x004fe200017fe4ff */
[----:B---3--:R-:W-:-:S04]  /*33c00*/  IMAD.X R147, R147, 0x1, R0, P3 ;  /* 0x0000000193937824 */ /* 0x008fc800018e0600 */
        /* <DEDUP_REMOVED lines=58> */
[----:B------:R-:W-:Y:S01]  /*33fb0*/  STL [R1+0x100c], R9 ;  /* 0x00100c0901007387 */ /* 0x000fe20000100800 */
[----:B-1----:R-:W-:-:S03]  /*33fc0*/  IMAD.MOV.U32 R10, RZ, RZ, R9 ;  /* 0x000000ffff0a7224 */ /* 0x002fc600078e0009 */
[----:B------:R1:W-:Y:S01]  /*33fd0*/  STL [R1+0x1008], R149 ;  /* 0x0010089501007387 */ /* 0x0003e20000100800 */
[----:B------:R-:W-:-:S05]  /*33fe0*/  IMAD.MOV.U32 R11, RZ, RZ, R149 ;  /* 0x000000ffff0b7224 */ /* 0x000fca00078e0095 */
[----:B------:R3:W-:Y:S04]  /*33ff0*/  LDGSTS.E [R6+0xc000], desc[UR60][R10.64], P1 ;  /* 0x0c0000000a067fae */ /* 0x0007e8000892187c */
[----:B-1----:R-:W3:Y:S04]  /*34000*/  LDL.LU R149, [R1+0x1018] ;  /* 0x0010180001957983 */ /* 0x002ee80000300800 */
[----:B------:R-:W3:Y:S01]  /*34010*/  LDL.LU R9, [R1+0x1020] ;  /* 0x0010200001097983 */ /* 0x000ee20000300800 */
[----:B----4-:R-:W-:-:S04]  /*34020*/  IADD3 R147, P1, R147, R2, RZ ;  /* 0x0000000293937210 */ /* 0x010fc80007f3e0ff */
[----:B--2---:R-:W-:Y:S01]  /*34030*/  IADD3.X R148, R148, R0, RZ, P1, !PT ;  /* 0x0000000094947210 */ /* 0x004fe20000ffe4ff */
[----:B------:R-:W-:Y:S01]  /*34040*/  STL [R1+0x1014], R147 ;  /* 0x0010149301007387 */ /* 0x000fe20000100800 */
[----:B---3--:R-:W-:-:S03]  /*34050*/  IMAD.MOV.U32 R10, RZ, RZ, R147 ;  /* 0x000000ffff0a7224 */ /* 0x008fc600078e0093 */
[----:B------:R1:W-:Y:S01]  /*34060*/  STL [R1+0x1010], R148 ;  /* 0x0010109401007387 */ /* 0x0003e20000100800 */
[----:B------:R-:W-:-:S03]  /*34070*/  IMAD.MOV.U32 R11, RZ, RZ, R148 ;  /* 0x000000ffff0b7224 */ /* 0x000fc600078e0094 */
        /* <DEDUP_REMOVED lines=22> */
[----:B----4-:R-:W4:Y:S04]  /*341e0*/  LDL.LU R149, [R1+0x1030] ;  /* 0x0010300001957983 */ /* 0x010f280000300800 */
[----:B------:R1:W-:Y:S02]  /*341f0*/  LDGSTS.E [R6+0xc004], desc[UR60][R10.64], P0 ;  /* 0x0c0040000a067fae */ /* 0x0003e4000812187c */
[----:B-1----:R-:W-:-:S02]  /*34200*/  IMAD.MOV.U32 R10, RZ, RZ, R5 ;  /* 0x000000ffff0a7224 */ /* 0x002fc400078e0005 */
        /* <DEDUP_REMOVED lines=17> */
[----:B------:R-:W-:-:S04]  /*34320*/  IADD3 R8, P1, R8, R2, RZ ;  /* 0x0000000208087210 */ /* 0x000fc80007f3e0ff */
[----:B----4-:R-:W-:Y:S01]  /*34330*/  IADD3.X R149, R149, R0, RZ, P1, !PT ;  /* 0x0000000095957210 */ /* 0x010fe20000ffe4ff */
[----:B------:R-:W-:Y:S01]  /*34340*/  STL [R1+0x1034], R8 ;  /* 0x0010340801007387 */ /* 0x000fe20000100800 */
[----:B-1----:R-:W-:-:S03]  /*34350*/  IMAD.MOV.U32 R10, RZ, RZ, R8 ;  /* 0x000000ffff0a7224 */ /* 0x002fc600078e0008 */
[----:B------:R1:W-:Y:S01]  /*34360*/  STL [R1+0x1030], R149 ;  /* 0x0010309501007387 */ /* 0x0003e20000100800 */
[----:B------:R-:W-:-:S05]  /*34370*/  IMAD.MOV.U32 R11, RZ, RZ, R149 ;  /* 0x000000ffff0b7224 */ /* 0x000fca00078e0095 */
[----:B------:R4:W-:Y:S04]  /*34380*/  LDGSTS.E [R6+0x800c], desc[UR60][R10.64], P0 ;  /* 0x0800c0000a067fae */ /* 0x0009e8000812187c */
[----:B-1----:R-:W3:Y:S04]  /*34390*/  LDL.LU R149, [R1+0x1208] ;  /* 0x0012080001957983 */ /* 0x002ee80000300800 */
[----:B------:R-:W3:Y:S01]  /*343a0*/  LDL.LU R8, [R1+0x120c] ;  /* 0x00120c0001087983 */ /* 0x000ee20000300800 */
[-C--:B------:R-:W-:Y:S02]  /*343b0*/  IADD3 R9, P2, R9, R2.reuse, RZ ;  /* 0x0000000209097210 */ /* 0x080fe40007f5e0ff */
[----:B------:R-:W-:-:S03]  /*343c0*/  IADD3 R5, P3, R5, R2, RZ ;  /* 0x0000000205057210 */ /* 0x000fc60007f7e0ff */
[----:B------:R1:W-:Y:S01]  /*343d0*/  STL [R1+0x103c], R9 ;  /* 0x00103c0901007387 */ /* 0x0003e20000100800 */
        /* <DEDUP_REMOVED lines=21> */
[----:B-1----:R-:W-:Y:S01]  /*34530*/  IMAD.MOV.U32 R10, RZ, RZ, R8 ;  /* 0x000000ffff0a7224 */ /* 0x002fe200078e0008 */
[----:B------:R-:W-:Y:S03]  /*34540*/  STL [R1+0x120c], R8 ;  /* 0x00120c0801007387 */ /* 0x000fe60000100800 */
[----:B------:R-:W-:Y:S01]  /*34550*/  IMAD.MOV.U32 R11, RZ, RZ, R149 ;  /* 0x000000ffff0b7224 */ /* 0x000fe200078e0095 */
[----:B------:R1:W-:Y:S04]  /*34560*/  STL [R1+0x1208], R149 ;  /* 0x0012089501007387 */ /* 0x0003e80000100800 */
        /* <DEDUP_REMOVED lines=14> */
[----:B----4-:R-:W-:-:S05]  /*34650*/  IADD3 R147, P2, R147, R2, RZ ;  /* 0x0000000293937210 */ /* 0x010fca0007f5e0ff */
[----:B------:R-:W-:Y:S02]  /*34660*/  ISETP.NE.U32.AND P0, PT, RZ, UR5, PT ;  /* 0x00000005ff007c0c */ /* 0x000fe4000bf05070 */
[----:B------:R-:W-:Y:S01]  /*34670*/  IADD3 R5, P3, R5, R2, RZ ;  /* 0x0000000205057210 */ /* 0x000fe20007f7e0ff */
[----:B------:R-:W-:Y:S01]  /*34680*/  UISETP.GT.AND UP1, UPT, UR7, 0x5e, UPT ;  /* 0x0000005e0700788c */ /* 0x000fe2000bf24270 */
[----:B------:R1:W-:Y:S03]  /*34690*/  STL [R1+0x121c], R147 ;  /* 0x00121c9301007387 */ /* 0x0003e60000100800 */
[----:B------:R-:W-:-:S04]  /*346a0*/  USEL UR5, URZ, 0x4, !UP1 ;  /* 0x000000043f057887 */ /* 0x000fc8000c800000 */
[----:B------:R-:W-:Y:S02]  /*346b0*/  USEL UR5, UR5, URZ, !UP0 ;  /* 0x0000003f05057287 */ /* 0x000fe4000c000000 */
[----:B------:R4:W-:Y:S04]  /*346c0*/  LDGSTS.E [R6+0x10004], desc[UR60][R10.64], P0 ;  /* 0x100040000a067fae */ /* 0x0009e8000812187c */
[----:B------:R-:W-:Y:S01]  /*346d0*/  ISETP.NE.U32.AND P1, PT, RZ, UR5, PT ;  /* 0x00000005ff007c0c */ /* 0x000fe2000bf25070 */
[----:B----4-:R-:W-:Y:S01]  /*346e0*/  IMAD.MOV.U32 R10, RZ, RZ, R147 ;  /* 0x000000ffff0a7224 */ /* 0x010fe200078e0093 */
[----:B------:R-:W-:Y:S01]  /*346f0*/  IADD3.X R149, R149, R0, RZ, P2, !PT ;  /* 0x0000000095957210 */ /* 0x000fe200017fe4ff */
[----:B------:R-:W-:-:S04]  /*34700*/  IMAD.X R8, R8, 0x1, R0, P3 ;  /* 0x0000000108087824 */ /* 0x000fc800018e0600 */
[----:B------:R-:W-:Y:S01]  /*34710*/  STL [R1+0x1218], R149 ;  /* 0x0012189501007387 */ /* 0x000fe20000100800 */
[----:B------:R-:W-:-:S03]  /*34720*/  MOV R11, R149 ;  /* 0x00000095000b7202 */ /* 0x000fc60000000f00 */
[----:B------:R4:W-:Y:S04]  /*34730*/  STL [R1+0x1224], R5 ;  /* 0x0012240501007387 */ /* 0x0009e80000100800 */
[----:B------:R4:W-:Y:S04]  /*34740*/  STL [R1+0x1220], R8 ;  /* 0x0012200801007387 */ /* 0x0009e80000100800 */
[----:B------:R-:W2:Y:S04]  /*34750*/  LDL.LU R150, [R1+0x1230] ;  /* 0x0012300001967983 */ /* 0x000ea80000300800 */
[----:B-1----:R-:W2:Y:S04]  /*34760*/  LDL.LU R147, [R1+0x1234] ;  /* 0x0012340001937983 */ /* 0x002ea80000300800 */
[----:B------:R1:W-:Y:S02]  /*34770*/  LDGSTS.E [R6+0x14004], desc[UR60][R10.64], P0 ;  /* 0x140040000a067fae */ /* 0x0003e4000812187c */
[----:B-1----:R-:W-:-:S02]  /*34780*/  IMAD.MOV.U32 R10, RZ, RZ, R5 ;  /* 0x000000ffff0a7224 */ /* 0x002fc400078e0005 */
        /* <DEDUP_REMOVED lines=11> */
[----:B------:R-:W-:Y:S01]  /*34840*/  UISETP.GT.AND UP1, UPT, UR7, 0x5f, UPT ;  /* 0x0000005f0700788c */ /* 0x000fe2000bf24270 */
[----:B------:R-:W-:Y:S02]  /*34850*/  IMAD.MOV.U32 R10, RZ, RZ, R9 ;  /* 0x000000ffff0a7224 */ /* 0x000fe400078e0009 */
[----:B------:R-:W2:Y:S01]  /*34860*/  LDL.LU R9, [R1+0x140c] ;  /* 0x00140c0001097983 */ /* 0x000ea20000300800 */
[----:B------:R-:W-:-:S03]  /*34870*/  USEL UR5, URZ, 0x4, !UP1 ;  /* 0x000000043f057887 */ /* 0x000fc6000c800000 */
[----:B------:R1:W-:Y:S01]  /*34880*/  LDGSTS.E [R6+0x14008], desc[UR60][R10.64], P1 ;  /* 0x140080000a067fae */ /* 0x0003e2000892187c */
[----:B------:R-:W-:-:S06]  /*34890*/  USEL UR5, UR5, URZ, !UP0 ;  /* 0x0000003f05057287 */ /* 0x000fcc000c000000 */
[----:B------:R-:W-:Y:S02]  /*348a0*/  ISETP.NE.U32.AND P0, PT, RZ, UR5, PT ;  /* 0x00000005ff007c0c */ /* 0x000fe4000bf05070 */
[----:B------:R-:W-:-:S04]  /*348b0*/  IADD3 R147, P1, R147, R2, RZ ;  /* 0x0000000293937210 */ /* 0x000fc80007f3e0ff */
[----:B------:R-:W-:Y:S01]  /*348c0*/  IADD3.X R150, R150, R0, RZ, P1, !PT ;  /* 0x0000000096967210 */ /* 0x000fe20000ffe4ff */
[----:B------:R4:W-:Y:S01]  /*348d0*/  STL [R1+0x1234], R147 ;  /* 0x0012349301007387 */ /* 0x0009e20000100800 */
[----:B-1----:R-:W-:-:S03]  /*348e0*/  IMAD.MOV.U32 R10, RZ, RZ, R147 ;  /* 0x000000ffff0a7224 */ /* 0x002fc600078e0093 */
[----:B------:R-:W-:Y:S01]  /*348f0*/  STL [R1+0x1230], R150 ;  /* 0x0012309601007387 */ /* 0x000fe20000100800 */
[----:B------:R-:W-:-:S03]  /*34900*/  IMAD.MOV.U32 R11, RZ, RZ, R150 ;  /* 0x000000ffff0b7224 */ /* 0x000fc600078e0096 */
[----:B----4-:R-:W4:Y:S01]  /*34910*/  LDL.LU R147, [R1+0x1408] ;  /* 0x0014080001937983 */ /* 0x010f220000300800 */
[----:B------:R-:W-:-:S03]  /*34920*/  IADD3 R5, P2, R5, R2, RZ ;  /* 0x0000000205057210 */ /* 0x000fc60007f5e0ff */
        /* <DEDUP_REMOVED lines=9> */
[----:B------:R-:W2:Y:S04]  /*349c0*/  LDL.LU R5, [R1+0x1414] ;  /* 0x0014140001057983 */ /* 0x000ea80000300800 */
[----:B------:R3:W-:Y:S04]  /*349d0*/  LDGSTS.E [R6+0x1400c], desc[UR60][R10.64], P0 ;  /* 0x1400c0000a067fae */ /* 0x0007e8000812187c */
[----:B------:R2:W-:Y:S01]  /*349e0*/  STL [R1+0x1400], R148 ;  /* 0x0014009401007387 */ /* 0x0005e20000100800 */
        /* <DEDUP_REMOVED lines=11> */
[----:B----4-:R-:W-:-:S05]  /*34aa0*/  IADD3.X R147, R147, R0, RZ, P0, !PT ;  /* 0x0000000093937210 */ /* 0x010fca00007fe4ff */
[----:B------:R-:W-:Y:S01]  /*34ab0*/  IMAD.MOV.U32 R11, RZ, RZ, R147 ;  /* 0x000000ffff0b7224 */ /* 0x000fe200078e0093 */
[----:B------:R1:W-:Y:S04]  /*34ac0*/  STL [R1+0x1408], R147 ;  /* 0x0014089301007387 */ /* 0x0003e80000100800 */
[----:B------:R-:W4:Y:S04]  /*34ad0*/  LDL.LU R252, [R1+0x1418] ;  /* 0x0014180001fc7983 */ /* 0x000f280000300800 */
[----:B------:R-:W4:Y:S04]  /*34ae0*/  LDL.LU R236, [R1+0x141c] ;  /* 0x00141c0001ec7983 */ /* 0x000f280000300800 */
[----:B------:R1:W-:Y:S04]  /*34af0*/  LDGSTS.E [R6+0x1c000], desc[UR60][R10.64], P1 ;  /* 0x1c0000000a067fae */ /* 0x0003e8000892187c */
[----:B------:R-:W4:Y:S04]  /*34b00*/  LDL.LU R151, [R1+0x1420] ;  /* 0x0014200001977983 */ /* 0x000f280000300800 */
[----:B------:R-:W4:Y:S01]  /*34b10*/  LDL.LU R150, [R1+0x1424] ;  /* 0x0014240001967983 */ /* 0x000f220000300800 */
[----:B--2---:R-:W-:-:S05]  /*34b20*/  IADD3 R5, P1, R5, R2, RZ ;  /* 0x0000000205057210 */ /* 0x004fca0007f3e0ff */
[----:B------:R2:W-:Y:S01]  /*34b30*/  STL [R1+0x1414], R5 ;  /* 0x0014140501007387 */ /* 0x0005e20000100800 */
[----:B---3--:R-:W-:-:S05]  /*34b40*/  IADD3.X R8, R8, R0, RZ, P1, !PT ;  /* 0x0000000008087210 */ /* 0x008fca0000ffe4ff */
[----:B------:R3:W-:Y:S04]  /*34b50*/  STL [R1+0x1410], R8 ;  /* 0x0014100801007387 */ /* 0x0007e80000100800 */
[----:B------:R-:W4:Y:S04]  /*34b60*/  LDL.LU R149, [R1+0x1428] ;  /* 0x0014280001957983 */ /* 0x000f280000300800 */
[----:B------:R-:W4:Y:S01]  /*34b70*/  LDL.LU R148, [R1+0x142c] ;  /* 0x00142c0001947983 */ /* 0x000f220000300800 */
[----:B-1----:R-:W-:-:S03]  /*34b80*/  IMAD.MOV.U32 R10, RZ, RZ, R5 ;  /* 0x000000ffff0a7224 */ /* 0x002fc600078e0005 */
[----:B------:R-:W4:Y:S01]  /*34b90*/  LDL.LU R147, [R1+0x1430] ;  /* 0x0014300001937983 */ /* 0x000f220000300800 */
[----:B------:R-:W-:-:S03]  /*34ba0*/  IMAD.MOV.U32 R11, RZ, RZ, R8 ;  /* 0x000000ffff0b7224 */ /* 0x000fc600078e0008 */
[----:B--2---:R-:W2:Y:S04]  /*34bb0*/  LDL.LU R5, [R1+0x1434] ;  /* 0x0014340001057983 */ /* 0x004ea80000300800 */
[----:B------:R-:W2:Y:S04]  /*34bc0*/  LDL.LU R9, [R1+0x1438] ;  /* 0x0014380001097983 */ /* 0x000ea80000300800 */
[----:B---3--:R-:W3:Y:S01]  /*34bd0*/  LDL.LU R8, [R1+0x143c] ;  /* 0x00143c0001087983 */ /* 0x008ee20000300800 */
[----:B------:R-:W-:-:S04]  /*34be0*/  UISETP.GT.AND UP1, UPT, UR7, 0x7d, UPT ;  /* 0x0000007d0700788c */ /* 0x000fc8000bf24270 */
[----:B------:R-:W-:-:S04]  /*34bf0*/  USEL UR5, URZ, 0x4, !UP1 ;  /* 0x000000043f057887 */ /* 0x000fc8000c800000 */
[----:B------:R-:W-:Y:S02]  /*34c00*/  USEL UR5, UR5, URZ, !UP0 ;  /* 0x0000003f05057287 */ /* 0x000fe4000c000000 */
[----:B------:R-:W-:-:S04]  /*34c10*/  UISETP.GT.AND UP1, UPT, UR7, 0x7e, UPT ;  /* 0x0000007e0700788c */ /* 0x000fc8000bf24270 */
[----:B------:R-:W-:Y:S01]  /*34c20*/  ISETP.NE.U32.AND P0, PT, RZ, UR5, PT ;  /* 0x00000005ff007c0c */ /* 0x000fe2000bf05070 */
[----:B------:R-:W-:-:S04]  /*34c30*/  USEL UR5, URZ, 0x4, !UP1 ;  /* 0x000000043f057887 */ /* 0x000fc8000c800000 */
[----:B------:R-:W-:-:S06]  /*34c40*/  USEL UR5, UR5, URZ, !UP0 ;  /* 0x0000003f05057287 */ /* 0x000fcc000c000000 */
[----:B------:R-:W-:Y:S02]  /*34c50*/  ISETP.NE.U32.AND P1, PT, RZ, UR5, PT ;  /* 0x00000005ff007c0c */ /* 0x000fe4000bf25070 */
[----:B------:R1:W-:Y:S01]  /*34c60*/  LDGSTS.E [R6+0x18004], desc[UR60][R10.64], P0 ;  /* 0x180040000a067fae */ /* 0x0003e2000812187c */
[----:B------:R-:W-:-:S04]  /*34c70*/  UISETP.GT.AND UP1, UPT, UR7, 0x7f, UPT ;  /* 0x0000007f0700788c */ /* 0x000fc8000bf24270 */
[----:B------:R-:W-:-:S04]  /*34c80*/  USEL UR5, URZ, 0x4, !UP1 ;  /* 0x000000043f057887 */ /* 0x000fc8000c800000 */
[----:B------:R-:W-:Y:S01]  /*34c90*/  USEL UR5, UR5, URZ, !UP0 ;  /* 0x0000003f05057287 */ /* 0x000fe2000c000000 */
[----:B----4-:R-:W-:-:S04]  /*34ca0*/  IADD3 R236, P2, R236, R2, RZ ;  /* 0x00000002ecec7210 */ /* 0x010fc80007f5e0ff */
[----:B------:R-:W-:Y:S01]  /*34cb0*/  IADD3.X R252, R252, R0, RZ, P2, !PT ;  /* 0x00000000fcfc7210 */ /* 0x000fe200017fe4ff */
[----:B-1----:R-:W-:-:S03]  /*34cc0*/  IMAD.MOV.U32 R10, RZ, RZ, R236 ;  /* 0x000000ffff0a7224 */ /* 0x002fc600078e00ec */
[----:B------:R-:W-:Y:S02]  /*34cd0*/  MOV R11, R252 ;  /* 0x000000fc000b7202 */ /* 0x000fe40000000f00 */
[----:B------:R-:W-:-:S03]  /*34ce0*/  IADD3 R150, P3, R150, R2, RZ ;  /* 0x0000000296967210 */ /* 0x000fc60007f7e0ff */
[----:B------:R1:W-:Y:S02]  /*34cf0*/  LDGSTS.E [R6+0x1c004], desc[UR60][R10.64], P0 ;  /* 0x1c0040000a067fae */ /* 0x0003e4000812187c */
[----:B------:R-:W-:Y:S02]  /*34d00*/  IMAD.X R151, R151, 0x1, R0, P3 ;  /* 0x0000000197977824 */ /* 0x000fe400018e0600 */
[----:B-1----:R-:W-:Y:S02]  /*34d10*/  IMAD.MOV.U32 R10, RZ, RZ, R150 ;  /* 0x000000ffff0a7224 */ /* 0x002fe400078e0096 */
[----:B------:R-:W-:-:S05]  /*34d20*/  IMAD.MOV.U32 R11, RZ, RZ, R151 ;  /* 0x000000ffff0b7224 */ /* 0x000fca00078e0097 */
[----:B------:R1:W-:Y:S04]  /*34d30*/  LDGSTS.E [R6+0x18008], desc[UR60][R10.64], P1 ;  /* 0x180080000a067fae */ /* 0x0003e8000892187c */
[----:B------:R-:W-:Y:S04]  /*34d40*/  STL [R1+0x141c], R236 ;  /* 0x00141cec01007387 */ /* 0x000fe80000100800 */
[----:B------:R-:W-:Y:S04]  /*34d50*/  STL [R1+0x1418], R252 ;  /* 0x001418fc01007387 */ /* 0x000fe80000100800 */
[----:B------:R-:W-:Y:S04]  /*34d60*/  STL [R1+0x1424], R150 ;  /* 0x0014249601007387 */ /* 0x000fe80000100800 */
[----:B------:R-:W-:Y:S01]  /*34d70*/  STL [R1+0x1420], R151 ;  /* 0x0014209701007387 */ /* 0x000fe20000100800 */
[----:B------:R-:W-:-:S04]  /*34d80*/  IADD3 R148, P0, R148, R2, RZ ;  /* 0x0000000294947210 */ /* 0x000fc80007f1e0ff */
[----:B------:R-:W-:Y:S01]  /*34d90*/  IADD3.X R149, R149, R0, RZ, P0, !PT ;  /* 0x0000000095957210 */ /* 0x000fe200007fe4ff */
[----:B-1----:R-:W-:-:S04]  /*34da0*/  IMAD.MOV.U32 R10, RZ, RZ, R148 ;  /* 0x000000ffff0a7224 */ /* 0x002fc800078e0094 */
[----:B------:R-:W-:Y:S01]  /*34db0*/  IMAD.MOV.U32 R11, RZ, RZ, R149 ;  /* 0x000000ffff0b7224 */ /* 0x000fe200078e0095 */
[----:B------:R-:W-:-:S04]  /*34dc0*/  ISETP.NE.U32.AND P0, PT, RZ, UR5, PT ;  /* 0x00000005ff007c0c */ /* 0x000fc8000bf05070 */
[----:B------:R1:W-:Y:S01]  /*34dd0*/  LDGSTS.E [R6+0x1c008], desc[UR60][R10.64], P1 ;  /* 0x1c0080000a067fae */ /* 0x0003e2000892187c */
[-C--:B--2---:R-:W-:Y:S02]  /*34de0*/  IADD3 R5, P1, R5, R2.reuse, RZ ;  /* 0x0000000205057210 */ /* 0x084fe40007f3e0ff */
[----:B---3--:R-:W-:Y:S02]  /*34df0*/  IADD3 R8, P2, R8, R2, RZ ;  /* 0x0000000208087210 */ /* 0x008fe40007f5e0ff */
[----:B------:R-:W-:Y:S01]  /*34e00*/  IADD3.X R147, R147, R0, RZ, P1, !PT ;  /* 0x0000000093937210 */ /* 0x000fe20000ffe4ff */
[----:B------:R-:W-:Y:S02]  /*34e10*/  STL [R1+0x142c], R148 ;  /* 0x00142c9401007387 */ /* 0x000fe40000100800 */
[----:B------:R-:W-:Y:S02]  /*34e20*/  IMAD.X R9, R9, 0x1, R0, P2 ;  /* 0x0000000109097824 */ /* 0x000fe400010e0600 */
[----:B------:R2:W-:Y:S01]  /*34e30*/  STL [R1+0x1428], R149 ;  /* 0x0014289501007387 */ /* 0x0005e20000100800 */
[----:B-1----:R-:W-:Y:S01]  /*34e40*/  IMAD.MOV.U32 R10, RZ, RZ, R5 ;  /* 0x000000ffff0a7224 */ /* 0x002fe200078e0005 */
[----:B------:R-:W-:-:S02]  /*34e50*/  MOV R11, R147 ;  /* 0x00000093000b7202 */ /* 0x000fc40000000f00 */
[----:B------:R-:W-:Y:S04]  /*34e60*/  STL [R1+0x1434], R5 ;  /* 0x0014340501007387 */ /* 0x000fe80000100800 */
[----:B------:R-:W-:Y:S04]  /*34e70*/  STL [R1+0x1430], R147 ;  /* 0x0014309301007387 */ /* 0x000fe80000100800 */
[----:B------:R-:W-:Y:S04]  /*34e80*/  STL [R1+0x143c], R8 ;  /* 0x00143c0801007387 */ /* 0x000fe80000100800 */
[----:B------:R1:W-:Y:S04]  /*34e90*/  STL [R1+0x1438], R9 ;  /* 0x0014380901007387 */ /* 0x0003e80000100800 */
[----:B------:R3:W-:Y:S04]  /*34ea0*/  LDGSTS.E [R6+0x1800c], desc[UR60][R10.64], P0 ;  /* 0x1800c0000a067fae */ /* 0x0007e8000812187c */
[----:B--2---:R-:W2:Y:S01]  /*34eb0*/  LDL.LU R149, [R1+0x604] ;  /* 0x0006040001957983 */ /* 0x004ea20000300800 */
[----:B---3--:R-:W-:-:S03]  /*34ec0*/  IMAD.MOV.U32 R11, RZ, RZ, R9 ;  /* 0x000000ffff0b7224 */ /* 0x008fc600078e0009 */
[----:B-1----:R-:W3:Y:S01]  /*34ed0*/  LDL.LU R9, [R1+0x608] ;  /* 0x0006080001097983 */ /* 0x002ee20000300800 */
[----:B------:R-:W-:-:S03]  /*34ee0*/  IMAD.MOV.U32 R10, RZ, RZ, R8 ;  /* 0x000000ffff0a7224 */ /* 0x000fc600078e0008 */
[----:B------:R-:W4:Y:S04]  /*34ef0*/  LDL.LU R147, [R1+0x644] ;  /* 0x0006440001937983 */ /* 0x000f280000300800 */
[----:B------:R-:W4:Y:S04]  /*34f00*/  LDL.LU R8, [R1+0x648] ;  /* 0x0006480001087983 */ /* 0x000f280000300800 */
[----:B------:R-:W4:Y:S04]  /*34f10*/  LDL.LU R151, [R1+0x684] ;  /* 0x0006840001977983 */ /* 0x000f280000300800 */
[----:B------:R-:W4:Y:S01]  /*34f20*/  LDL.LU R150, [R1+0x688] ;  /* 0x0006880001967983 */ /* 0x000f220000300800 */
[----:B------:R-:W1:Y:S03]  /*34f30*/  S2R R236, SR_TID.X ;  /* 0x0000000000ec7919 */ /* 0x000e660000002100 */
[----:B------:R1:W-:Y:S01]  /*34f40*/  LDGSTS.E [R6+0x1c00c], desc[UR60][R10.64], P0 ;  /* 0x1c00c0000a067fae */ /* 0x0003e2000812187c */
[----:B------:R-:W-:-:S02]  /*34f50*/  PLOP3.LUT P1, PT, PT, PT, UP0, 0x80, 0x0 ;  /* 0x000000000000781c */ /* 0x000fc40003f2f008 */
[----:B------:R-:W-:Y:S01]  /*34f60*/  IADD3 R159, P2, R159, R4, RZ ;  /* 0x000000049f9f7210 */ /* 0x000fe20007f5e0ff */
[----:B------:R-:W0:Y:S01]  /*34f70*/  LDGDEPBAR ;  /* 0x00000000000079af */ /* 0x000e220000000000 */
[----:B-1----:R-:W-:-:S04]  /*34f80*/  LOP3.LUT R5, R236, 0x7f, RZ, 0xc0, !PT ;  /* 0x0000007fec057812 */ /* 0x002fc800078ec0ff */
[----:B------:R-:W-:Y:S01]  /*34f90*/  ISETP.GE.AND P0, PT, R5, UR7, PT ;  /* 0x0000000705007c0c */ /* 0x000fe2000bf06270 */
[----:B------:R-:W-:Y:S01]  /*34fa0*/  IMAD.X R158, R158, 0x1, R3, P2 ;  /* 0x000000019e9e7824 */ /* 0x000fe200010e0603 */
[----:B------:R-:W4:Y:S02]  /*34fb0*/  LDL.LU R5, [R1+0x6c8] ;  /* 0x0006c80001057983 */ /* 0x000f240000300800 */
[----:B------:R-:W-:Y:S02]  /*34fc0*/  SEL R6, RZ, 0x4, P0 ;  /* 0x00000004ff067807 */ /* 0x000fe40000000000 */
[-C--:B------:R-:W-:Y:S01]  /*34fd0*/  IADD3 R191, P2, R191, R4.reuse, RZ ;  /* 0x00000004bfbf7210 */ /* 0x080fe20007f5e0ff */
[----:B------:R-:W4:Y:S01]  /*34fe0*/  LDL.LU R148, [R1+0x708] ;  /* 0x0007080001947983 */ /* 0x000f220000300800 */
[----:B------:R-:W-:Y:S02]  /*34ff0*/  SEL R6, R6, RZ, !P1 ;  /* 0x000000ff06067207 */ /* 0x000fe40004800000 */
[----:B------:R-:W-:-:S02]  /*35000*/  IADD3 R15, P1, R15, R4, RZ ;  /* 0x000000040f0f7210 */ /* 0x000fc40007f3e0ff */
[----:B------:R-:W-:Y:S02]  /*35010*/  ISETP.NE.U32.AND P0, PT, R6, RZ, PT ;  /* 0x000000ff0600720c */ /* 0x000fe40003f05070 */
[----:B------:R-:W-:Y:S01]  /*35020*/  IADD3.X R14, R14, R3, RZ, P1, !PT ;  /* 0x000000030e0e7210 */ /* 0x000fe20000ffe4ff */
[----:B------:R-:W-:Y:S01]  /*35030*/  VIADD R6, R13, UR6 ;  /* 0x000000060d067c36 */ /* 0x000fe20008000000 */
[----:B------:R-:W-:-:S03]  /*35040*/  MOV R10, R15 ;  /* 0x0000000f000a7202 */ /* 0x000fc60000000f00 */
[----:B------:R-:W-:Y:S01]  /*35050*/  IMAD.MOV.U32 R11, RZ, RZ, R14 ;  /* 0x000000ffff0b7224 */ /* 0x000fe200078e000e */
[----:B------:R-:W-:-:S05]  /*35060*/  IADD3 R175, P1, R175, R4, RZ ;  /* 0x00000004afaf7210 */ /* 0x000fca0007f3e0ff */
[----:B------:R1:W-:Y:S01]  /*35070*/  LDGSTS.E [R6+0x40000], desc[UR60][R10.64], P0 ;  /* 0x400000000a067fae */ /* 0x0003e2000812187c */
[--C-:B------:R-:W-:Y:S02]  /*35080*/  IMAD.X R174, R174, 0x1, R3.reuse, P1 ;  /* 0x00000001aeae7824 */ /* 0x100fe400008e0603 */
[----:B------:R-:W-:Y:S02]  /*35090*/  IMAD.X R190, R190, 0x1, R3, P2 ;  /* 0x00000001bebe7824 */ /* 0x000fe400010e0603 */
[----:B-1----:R-:W-:Y:S01]  /*350a0*/  IMAD.MOV.U32 R10, RZ, RZ, R159 ;  /* 0x000000ffff0a7224 */ /* 0x002fe200078e009f */
[----:B------:R-:W-:-:S05]  /*350b0*/  MOV R11, R158 ;  /* 0x0000009e000b7202 */ /* 0x000fca0000000f00 */
[----:B------:R1:W-:Y:S01]  /*350c0*/  LDGSTS.E [R6+0x40400], desc[UR60][R10.64], P0 ;  /* 0x404000000a067fae */ /* 0x0003e2000812187c */
[-C--:B------:R-:W-:Y:S02]  /*350d0*/  IADD3 R207, P1, R207, R4.reuse, RZ ;  /* 0x00000004cfcf7210 */ /* 0x080fe40007f3e0ff */
[----:B------:R-:W-:Y:S02]  /*350e0*/  IADD3 R223, P2, R223, R4, RZ ;  /* 0x00000004dfdf7210 */ /* 0x000fe40007f5e0ff */
[----:B-1----:R-:W-:Y:S01]  /*350f0*/  MOV R10, R175 ;  /* 0x000000af000a7202 */ /* 0x002fe20000000f00 */
[----:B------:R-:W-:Y:S02]  /*35100*/  IMAD.MOV.U32 R11, RZ, RZ, R174 ;  /* 0x000000ffff0b7224 */ /* 0x000fe400078e00ae */
[----:B------:R-:W-:-:S03]  /*35110*/  IMAD.X R206, R206, 0x1, R3, P1 ;  /* 0x00000001cece7824 */ /* 0x000fc600008e0603 */
[----:B------:R1:W-:Y:S01]  /*35120*/  LDGSTS.E [R6+0x40800], desc[UR60][R10.64], P0 ;  /* 0x408000000a067fae */ /* 0x0003e2000812187c */
[----:B------:R-:W-:Y:S01]  /*35130*/  IMAD.X R222, R222, 0x1, R3, P2 ;  /* 0x00000001dede7824 */ /* 0x000fe200010e0603 */
[----:B------:R-:W-:Y:S01]  /*35140*/  IADD3 R239, P1, R239, R4, RZ ;  /* 0x00000004efef7210 */ /* 0x000fe20007f3e0ff */
[----:B-1----:R-:W-:Y:S01]  /*35150*/  IMAD.MOV.U32 R10, RZ, RZ, R191 ;  /* 0x000000ffff0a7224 */ /* 0x002fe200078e00bf */
[----:B------:R-:W-:-:S05]  /*35160*/  MOV R11, R190 ;  /* 0x000000be000b7202 */ /* 0x000fca0000000f00 */
[----:B------:R1:W-:Y:S01]  /*35170*/  LDGSTS.E [R6+0x40c00], desc[UR60][R10.64], P0 ;  /* 0x40c000000a067fae */ /* 0x0003e2000812187c */
[----:B------:R-:W-:Y:S01]  /*35180*/  IMAD.X R238, R238, 0x1, R3, P1 ;  /* 0x00000001eeee7824 */ /* 0x000fe200008e0603 */
[----:B-1----:R-:W-:Y:S01]  /*35190*/  MOV R10, R207 ;  /* 0x000000cf000a7202 */ /* 0x002fe20000000f00 */
[----:B------:R-:W-:-:S05]  /*351a0*/  IMAD.MOV.U32 R11, RZ, RZ, R206 ;  /* 0x000000ffff0b7224 */ /* 0x000fca00078e00ce */
[----:B------:R1:W-:Y:S02]  /*351b0*/  LDGSTS.E [R6+0x41000], desc[UR60][R10.64], P0 ;  /* 0x410000000a067fae */ /* 0x0003e4000812187c */
[----:B-1----:R-:W-:Y:S01]  /*351c0*/  IMAD.MOV.U32 R10, RZ, RZ, R223 ;  /* 0x000000ffff0a7224 */ /* 0x002fe200078e00df */
[----:B------:R-:W-:-:S05]  /*351d0*/  MOV R11, R222 ;  /* 0x000000de000b7202 */ /* 0x000fca0000000f00 */
[----:B------:R1:W-:Y:S02]  /*351e0*/  LDGSTS.E [R6+0x41400], desc[UR60][R10.64], P0 ;  /* 0x414000000a067fae */ /* 0x0003e4000812187c */
[----:B-1----:R-:W-:Y:S01]  /*351f0*/  MOV R10, R239 ;  /* 0x000000ef000a7202 */ /* 0x002fe20000000f00 */
[----:B------:R-:W-:-:S05]  /*35200*/  IMAD.MOV.U32 R11, RZ, RZ, R238 ;  /* 0x000000ffff0b7224 */ /* 0x000fca00078e00ee */
[----:B------:R1:W-:Y:S01]  /*35210*/  LDGSTS.E [R6+0x41800], desc[UR60][R10.64], P0 ;  /* 0x418000000a067fae */ /* 0x0003e2000812187c */
[----:B---3--:R-:W-:-:S05]  /*35220*/  IADD3 R9, P2, R9, R4, RZ ;  /* 0x0000000409097210 */ /* 0x008fca0007f5e0ff */
[----:B--2---:R-:W-:Y:S01]  /*35230*/  IMAD.X R149, R149, 0x1, R3, P2 ;  /* 0x0000000195957824 */ /* 0x004fe200010e0603 */
[-C--:B----4-:R-:W-:Y:S01]  /*35240*/  IADD3 R8, P1, R8, R4.reuse, RZ ;  /* 0x0000000408087210 */ /* 0x090fe20007f3e0ff */
[----:B------:R2:W-:Y:S01]  /*35250*/  STL [R1+0x608], R9 ;  /* 0x0006080901007387 */ /* 0x0005e20000100800 */
[----:B-1----:R-:W-:Y:S02]  /*35260*/  IMAD.MOV.U32 R10, RZ, RZ, R9 ;  /* 0x000000ffff0a7224 */ /* 0x002fe400078e0009 */
[----:B------:R-:W-:Y:S01]  /*35270*/  MOV R11, R149 ;  /* 0x00000095000b7202 */ /* 0x000fe20000000f00 */
[----:B------:R1:W-:Y:S01]  /*35280*/  STL [R1+0x604], R149 ;  /* 0x0006049501007387 */ /* 0x0003e20000100800 */
[--C-:B------:R-:W-:Y:S01]  /*35290*/  IMAD.X R147, R147, 0x1, R3.reuse, P1 ;  /* 0x0000000193937824 */ /* 0x100fe200008e0603 */
[----:B------:R-:W-:Y:S02]  /*352a0*/  IADD3 R150, P2, R150, R4, RZ ;  /* 0x0000000496967210 */ /* 0x000fe40007f5e0ff */
[----:B------:R3:W-:Y:S04]  /*352b0*/  LDGSTS.E [R6+0x41c00], desc[UR60][R10.64], P0 ;  /* 0x41c000000a067fae */ /* 0x0007e8000812187c */
[----:B--2---:R-:W2:Y:S01]  /*352c0*/  LDL.LU R9, [R1+0x6c4] ;  /* 0x0006c40001097983 */ /* 0x004ea20000300800 */
[----:B------:R-:W-:-:S03]  /*352d0*/  IMAD.X R151, R151, 0x1, R3, P2 ;  /* 0x0000000197977824 */ /* 0x000fc600010e0603 */
[----:B-1----:R-:W4:Y:S04]  /*352e0*/  LDL.LU R149, [R1+0x704] ;  /* 0x0007040001957983 */ /* 0x002f280000300800 */
[----:B------:R1:W-:Y:S01]  /*352f0*/  STL [R1+0x648], R8 ;  /* 0x0006480801007387 */ /* 0x0003e20000100800 */
[----:B---3--:R-:W-:Y:S01]  /*35300*/  MOV R10, R8 ;  /* 0x00000008000a7202 */ /* 0x008fe20000000f00 */
[----:B------:R-:W-:Y:S02]  /*35310*/  IMAD.MOV.U32 R11, RZ, RZ, R147 ;  /* 0x000000ffff0b7224 */ /* 0x000fe400078e0093 */
[----:B------:R3:W-:Y:S04]  /*35320*/  STL [R1+0x644], R147 ;  /* 0x0006449301007387 */ /* 0x0007e80000100800 */
[----:B------:R3:W-:Y:S04]  /*35330*/  STL [R1+0x688], R150 ;  /* 0x0006889601007387 */ /* 0x0007e80000100800 */
[----:B-1----:R-:W4:Y:S04]  /*35340*/  LDL.LU R8, [R1+0x748] ;  /* 0x0007480001087983 */ /* 0x002f280000300800 */
[----:B------:R1:W-:Y:S04]  /*35350*/  STL [R1+0x684], R151 ;  /* 0x0006849701007387 */ /* 0x0003e80000100800 */
[----:B------:R1:W-:Y:S04]  /*35360*/  LDGSTS.E [R6+0x42000], desc[UR60][R10.64], P0 ;  /* 0x420000000a067fae */ /* 0x0003e8000812187c */
[----:B---3--:R-:W3:Y:S01]  /*35370*/  LDL.LU R147, [R1+0x788] ;  /* 0x0007880001937983 */ /* 0x008ee20000300800 */
[----:B-1----:R-:W-:-:S03]  /*35380*/  IMAD.MOV.U32 R10, RZ, RZ, R150 ;  /* 0x000000ffff0a7224 */ /* 0x002fc600078e0096 */
[----:B------:R-:W3:Y:S01]  /*35390*/  LDL.LU R150, [R1+0x744] ;  /* 0x0007440001967983 */ /* 0x000ee20000300800 */
[----:B------:R-:W-:-:S03]  /*353a0*/  MOV R11, R151 ;  /* 0x00000097000b7202 */ /* 0x000fc60000000f00 */
[----:B------:R-:W3:Y:S01]  /*353b0*/  LDL.LU R151, [R1+0x784] ;  /* 0x0007840001977983 */ /* 0x000ee20000300800 */
[-C--:B------:R-:W-:Y:S02]  /*353c0*/  IADD3 R5, P1, R5, R4.reuse, RZ ;  /* 0x0000000405057210 */ /* 0x080fe40007f3e0ff */
[----:B------:R-:W-:Y:S01]  /*353d0*/  IADD3 R148, P2, R148, R4, RZ ;  /* 0x0000000494947210 */ /* 0x000fe20007f5e0ff */
[----:B------:R1:W-:Y:S04]  /*353e0*/  LDGSTS.E [R6+0x42400], desc[UR60][R10.64], P0 ;  /* 0x424000000a067fae */ /* 0x0003e8000812187c */
[----:B------:R4:W-:Y:S01]  /*353f0*/  STL [R1+0x6c8], R5 ;  /* 0x0006c80501007387 */ /* 0x0009e20000100800 */
[----:B-1----:R-:W-:Y:S01]  /*35400*/  MOV R10, R5 ;  /* 0x00000005000a7202 */ /* 0x002fe20000000f00 */
[----:B--2---:R-:W-:-:S02]  /*35410*/  IMAD.X R9, R9, 0x1, R3, P1 ;  /* 0x0000000109097824 */ /* 0x004fc400008e0603 */
[----:B----4-:R-:W-:-:S03]  /*35420*/  IMAD.X R149, R149, 0x1, R3, P2 ;  /* 0x0000000195957824 */ /* 0x010fc600010e0603 */
[----:B------:R1:W-:Y:S01]  /*35430*/  STL [R1+0x6c4], R9 ;  /* 0x0006c40901007387 */ /* 0x0003e20000100800 */
[----:B------:R-:W-:-:S03]  /*35440*/  IMAD.MOV.U32 R11, RZ, RZ, R9 ;  /* 0x000000ffff0b7224 */ /* 0x000fc600078e0009 */
[----:B------:R2:W-:Y:S04]  /*35450*/  STL [R1+0x708], R148 ;  /* 0x0007089401007387 */ /* 0x0005e80000100800 */
[----:B------:R-:W4:Y:S04]  /*35460*/  LDL.LU R5, [R1+0x7c8] ;  /* 0x0007c80001057983 */ /* 0x000f280000300800 */
[----:B------:R2:W-:Y:S01]  /*35470*/  STL [R1+0x704], R149 ;  /* 0x0007049501007387 */ /* 0x0005e20000100800 */
[----:B------:R-:W-:-:S03]  /*35480*/  IADD3 R8, P1, R8, R4, RZ ;  /* 0x0000000408087210 */ /* 0x000fc60007f3e0ff */
[----:B------:R2:W-:Y:S04]  /*35490*/  LDGSTS.E [R6+0x42800], desc[UR60][R10.64], P0 ;  /* 0x428000000a067fae */ /* 0x0005e8000812187c */
[----:B-1----:R-:W4:Y:S01]  /*354a0*/  LDL.LU R9, [R1+0x808] ;  /* 0x0008080001097983 */ /* 0x002f220000300800 */
[----:B---3--:R-:W-:Y:S01]  /*354b0*/  IADD3 R147, P2, R147, R4, RZ ;  /* 0x0000000493937210 */ /* 0x008fe20007f5e0ff */
[----:B--2---:R-:W-:Y:S01]  /*354c0*/  IMAD.MOV.U32 R10, RZ, RZ, R148 ;  /* 0x000000ffff0a7224 */ /* 0x004fe200078e0094 */
[----:B------:R-:W-:Y:S01]  /*354d0*/  MOV R11, R149 ;  /* 0x00000095000b7202 */ /* 0x000fe20000000f00 */
[----:B------:R-:W2:Y:S04]  /*354e0*/  LDL.LU R148, [R1+0x7c4] ;  /* 0x0007c40001947983 */ /* 0x000ea80000300800 */
[----:B------:R-:W3:Y:S01]  /*354f0*/  LDL.LU R149, [R1+0x804] ;  /* 0x0008040001957983 */ /* 0x000ee20000300800 */
[----:B------:R-:W-:-:S03]  /*35500*/  IMAD.X R150, R150, 0x1, R3, P1 ;  /* 0x0000000196967824 */ /* 0x000fc600008e0603 */
[----:B------:R1:W-:Y:S01]  /*35510*/  LDGSTS.E [R6+0x42c00], desc[UR60][R10.64], P0 ;  /* 0x42c000000a067fae */ /* 0x0003e2000812187c */
[----:B------:R-:W-:-:S03]  /*35520*/  IMAD.X R151, R151, 0x1, R3, P2 ;  /* 0x0000000197977824 */ /* 0x000fc600010e0603 */
[----:B------:R-:W-:Y:S04]  /*35530*/  STL [R1+0x748], R8 ;  /* 0x0007480801007387 */ /* 0x000fe80000100800 */
[----:B------:R1:W-:Y:S02]  /*35540*/  STL [R1+0x744], R150 ;  /* 0x0007449601007387 */ /* 0x0003e40000100800 */
[----:B-1----:R-:W-:Y:S01]  /*35550*/  MOV R10, R8 ;  /* 0x00000008000a7202 */ /* 0x002fe20000000f00 */
[----:B------:R-:W-:Y:S01]  /*35560*/  IMAD.MOV.U32 R11, RZ, RZ, R150 ;  /* 0x000000ffff0b7224 */ /* 0x000fe200078e0096 */
[----:B------:R-:W-:Y:S04]  /*35570*/  STL [R1+0x788], R147 ;  /* 0x0007889301007387 */ /* 0x000fe80000100800 */
[----:B------:R-:W3:Y:S04]  /*35580*/  LDL.LU R150, [R1+0x848] ;  /* 0x0008480001967983 */ /* 0x000ee80000300800 */
[----:B------:R1:W-:Y:S04]  /*35590*/  STL [R1+0x784], R151 ;  /* 0x0007849701007387 */ /* 0x0003e80000100800 */
[----:B------:R1:W-:Y:S04]  /*355a0*/  LDGSTS.E [R6+0x43000], desc[UR60][R10.64], P0 ;  /* 0x430000000a067fae */ /* 0x0003e8000812187c */
[----:B------:R-:W3:Y:S01]  /*355b0*/  LDL.LU R8, [R1+0x888] ;  /* 0x0008880001087983 */ /* 0x000ee20000300800 */
[----:B-1----:R-:W-:-:S03]  /*355c0*/  MOV R11, R151 ;  /* 0x00000097000b7202 */ /* 0x002fc60000000f00 */
[----:B------:R-:W3:Y:S01]  /*355d0*/  LDL.LU R151, [R1+0x844] ;  /* 0x0008440001977983 */ /* 0x000ee20000300800 */
[----:B------:R-:W-:-:S03]  /*355e0*/  IMAD.MOV.U32 R10, RZ, RZ, R147 ;  /* 0x000000ffff0a7224 */ /* 0x000fc600078e0093 */
[----:B------:R-:W3:Y:S04]  /*355f0*/  LDL.LU R147, [R1+0x884] ;  /* 0x0008840001937983 */ /* 0x000ee80000300800 */
[----:B------:R1:W-:Y:S01]  /*35600*/  LDGSTS.E [R6+0x43400], desc[UR60][R10.64], P0 ;  /* 0x434000000a067fae */ /* 0x0003e2000812187c */
[----:B----4-:R-:W-:-:S04]  /*35610*/  IADD3 R5, P1, R5, R4, RZ ;  /* 0x0000000405057210 */ /* 0x010fc80007f3e0ff */
[----:B-1----:R-:W-:Y:S01]  /*35620*/  MOV R10, R5 ;  /* 0x00000005000a7202 */ /* 0x002fe20000000f00 */
[----:B------:R-:W-:Y:S01]  /*35630*/  STL [R1+0x7c8], R5 ;  /* 0x0007c80501007387 */ /* 0x000fe20000100800 */
[----:B------:R-:W-:Y:S01]  /*35640*/  IADD3 R9, P2, R9, R4, RZ ;  /* 0x0000000409097210 */ /* 0x000fe20007f5e0ff */
[----:B--2---:R-:W-:-:S04]  /*35650*/  IMAD.X R148, R148, 0x1, R3, P1 ;  /* 0x0000000194947824 */ /* 0x004fc800008e0603 */
[----:B------:R-:W-:Y:S01]  /*35660*/  IMAD.MOV.U32 R11, RZ, RZ, R148 ;  /* 0x000000ffff0b7224 */ /* 0x000fe200078e0094 */
[----:B------:R1:W-:Y:S01]  /*35670*/  STL [R1+0x7c4], R148 ;  /* 0x0007c49401007387 */ /* 0x0003e20000100800 */
[----:B---3--:R-:W-:-:S03]  /*35680*/  IMAD.X R149, R149, 0x1, R3, P2 ;  /* 0x0000000195957824 */ /* 0x008fc600010e0603 */
[----:B------:R-:W-:Y:S04]  /*35690*/  STL [R1+0x808], R9 ;  /* 0x0008080901007387 */ /* 0x000fe80000100800 */
[----:B------:R2:W-:Y:S04]  /*356a0*/  LDGSTS.E [R6+0x43800], desc[UR60][R10.64], P0 ;  /* 0x438000000a067fae */ /* 0x0005e8000812187c */
[----:B-1----:R-:W3:Y:S04]  /*356b0*/  LDL.LU R148, [R1+0x8c8] ;  /* 0x0008c80001947983 */ /* 0x002ee80000300800 */
[----:B------:R1:W-:Y:S01]  /*356c0*/  STL [R1+0x804], R149 ;  /* 0x0008049501007387 */ /* 0x0003e20000100800 */
[-C--:B------:R-:W-:Y:S01]  /*356d0*/  IADD3 R150, P1, R150, R4.reuse, RZ ;  /* 0x0000000496967210 */ /* 0x080fe20007f3e0ff */
[----:B--2---:R-:W-:Y:S01]  /*356e0*/  IMAD.MOV.U32 R10, RZ, RZ, R9 ;  /* 0x000000ffff0a7224 */ /* 0x004fe200078e0009 */
[----:B------:R-:W-:Y:S01]  /*356f0*/  MOV R11, R149 ;  /* 0x00000095000b7202 */ /* 0x000fe20000000f00 */
[----:B------:R-:W2:Y:S04]  /*35700*/  LDL.LU R5, [R1+0x908] ;  /* 0x0009080001057983 */ /* 0x000ea80000300800 */
[----:B-1----:R-:W4:Y:S04]  /*35710*/  LDL.LU R149, [R1+0x8c4] ;  /* 0x0008c40001957983 */ /* 0x002f280000300800 */
[----:B------:R1:W-:Y:S01]  /*35720*/  LDGSTS.E [R6+0x43c00], desc[UR60][R10.64], P0 ;  /* 0x43c000000a067fae */ /* 0x0003e2000812187c */
[----:B------:R-:W-:-:S03]  /*35730*/  IADD3 R8, P2, R8, R4, RZ ;  /* 0x0000000408087210 */ /* 0x000fc60007f5e0ff */
[----:B------:R-:W4:Y:S01]  /*35740*/  LDL.LU R9, [R1+0x904] ;  /* 0x0009040001097983 */ /* 0x000f220000300800 */
[----:B------:R-:W-:Y:S01]  /*35750*/  IMAD.X R151, R151, 0x1, R3, P1 ;  /* 0x0000000197977824 */ /* 0x000fe200008e0603 */
[----:B-1----:R-:W-:-:S03]  /*35760*/  MOV R10, R150 ;  /* 0x00000096000a7202 */ /* 0x002fc60000000f00 */
[----:B------:R-:W-:Y:S02]  /*35770*/  IMAD.MOV.U32 R11, RZ, RZ, R151 ;  /* 0x000000ffff0b7224 */ /* 0x000fe400078e0097 */
[----:B------:R-:W-:Y:S01]  /*35780*/  IMAD.X R147, R147, 0x1, R3, P2 ;  /* 0x0000000193937824 */ /* 0x000fe200010e0603 */
[----:B------:R-:W-:Y:S04]  /*35790*/  STL [R1+0x848], R150 ;  /* 0x0008489601007387 */ /* 0x000fe80000100800 */
[----:B------:R-:W-:Y:S04]  /*357a0*/  STL [R1+0x844], R151 ;  /* 0x0008449701007387 */ /* 0x000fe80000100800 */
[----:B------:R-:W-:Y:S04]  /*357b0*/  STL [R1+0x888], R8 ;  /* 0x0008880801007387 */ /* 0x000fe80000100800 */
[----:B------:R1:W-:Y:S04]  /*357c0*/  LDGSTS.E [R6+0x44000], desc[UR60][R10.64], P0 ;  /* 0x440000000a067fae */ /* 0x0003e8000812187c */
[----:B------:R1:W-:Y:S02]  /*357d0*/  STL [R1+0x884], R147 ;  /* 0x0008849301007387 */ /* 0x0003e40000100800 */
[----:B-1----:R-:W-:Y:S01]  /*357e0*/  MOV R11, R147 ;  /* 0x00000093000b7202 */ /* 0x002fe20000000f00 */
[----:B------:R-:W-:Y:S01]  /*357f0*/  IMAD.MOV.U32 R10, RZ, RZ, R8 ;  /* 0x000000ffff0a7224 */ /* 0x000fe200078e0008 */
[----:B------:R-:W4:Y:S04]  /*35800*/  LDL.LU R147, [R1+0x944] ;  /* 0x0009440001937983 */ /* 0x000f280000300800 */
[----:B------:R-:W4:Y:S04]  /*35810*/  LDL.LU R8, [R1+0x948] ;  /* 0x0009480001087983 */ /* 0x000f280000300800 */
[----:B------:R-:W4:Y:S04]  /*35820*/  LDL.LU R252, [R1+0x984] ;  /* 0x0009840001fc7983 */ /* 0x000f280000300800 */
[----:B------:R-:W4:Y:S04]  /*35830*/  LDL.LU R236, [R1+0x988] ;  /* 0x0009880001ec7983 */ /* 0x000f280000300800 */
[----:B------:R1:W-:Y:S01]  /*35840*/  LDGSTS.E [R6+0x44400], desc[UR60][R10.64], P0 ;  /* 0x444000000a067fae */ /* 0x0003e2000812187c */
[----:B---3--:R-:W-:-:S05]  /*35850*/  IADD3 R148, P1, R148, R4, RZ ;  /* 0x0000000494947210 */ /* 0x008fca0007f3e0ff */
[----:B------:R3:W-:Y:S01]  /*35860*/  STL [R1+0x8c8], R148 ;  /* 0x0008c89401007387 */ /* 0x0007e20000100800 */
[----:B--2---:R-:W-:Y:S01]  /*35870*/  IADD3 R5, P2, R5, R4, RZ ;  /* 0x0000000405057210 */ /* 0x004fe20007f5e0ff */
[----:B----4-:R-:W-:-:S05]  /*35880*/  IMAD.X R149, R149, 0x1, R3, P1 ;  /* 0x0000000195957824 */ /* 0x010fca00008e0603 */
[----:B------:R2:W-:Y:S01]  /*35890*/  STL [R1+0x8c4], R149 ;  /* 0x0008c49501007387 */ /* 0x0005e20000100800 */
[----:B------:R-:W-:-:S03]  /*358a0*/  IMAD.X R9, R9, 0x1, R3, P2 ;  /* 0x0000000109097824 */ /* 0x000fc600010e0603 */
[----:B------:R-:W-:Y:S01]  /*358b0*/  STL [R1+0x908], R5 ;  /* 0x0009080501007387 */ /* 0x000fe20000100800 */
[----:B-1----:R-:W-:-:S03]  /*358c0*/  MOV R10, R148 ;  /* 0x00000094000a7202 */ /* 0x002fc60000000f00 */
[----:B------:R-:W4:Y:S01]  /*358d0*/  LDL.LU R150, [R1+0x9c8] ;  /* 0x0009c80001967983 */ /* 0x000f220000300800 */
[----:B------:R-:W-:-:S03]  /*358e0*/  IMAD.MOV.U32 R11, RZ, RZ, R149 ;  /* 0x000000ffff0b7224 */ /* 0x000fc600078e0095 */
[----:B------:R1:W-:Y:S04]  /*358f0*/  STL [R1+0x904], R9 ;  /* 0x0009040901007387 */ /* 0x0003e80000100800 */
[----:B---3--:R-:W3:Y:S04]  /*35900*/  LDL.LU R148, [R1+0xa08] ;  /* 0x000a080001947983 */ /* 0x008ee80000300800 */
[----:B------:R-:W3:Y:S04]  /*35910*/  LDL.LU R151, [R1+0x9c4] ;  /* 0x0009c40001977983 */ /* 0x000ee80000300800 */
[----:B------:R1:W-:Y:S04]  /*35920*/  LDGSTS.E [R6+0x44800], desc[UR60][R10.64], P0 ;  /* 0x448000000a067fae */ /* 0x0003e8000812187c */
[----:B--2---:R-:W2:Y:S01]  /*35930*/  LDL.LU R149, [R1+0xa04] ;  /* 0x000a040001957983 */ /* 0x004ea20000300800 */
[----:B-1----:R-:W-:Y:S01]  /*35940*/  IMAD.MOV.U32 R10, RZ, RZ, R5 ;  /* 0x000000ffff0a7224 */ /* 0x002fe200078e0005 */
[----:B------:R-:W-:-:S02]  /*35950*/  MOV R11, R9 ;  /* 0x00000009000b7202 */ /* 0x000fc40000000f00 */
[----:B------:R-:W2:Y:S04]  /*35960*/  LDL.LU R9, [R1+0xa48] ;  /* 0x000a480001097983 */ /* 0x000ea80000300800 */
[----:B------:R-:W2:Y:S01]  /*35970*/  LDL.LU R5, [R1+0xa88] ;  /* 0x000a880001057983 */ /* 0x000ea20000300800 */
[----:B------:R-:W-:-:S03]  /*35980*/  IADD3 R8, P1, R8, R4, RZ ;  /* 0x0000000408087210 */ /* 0x000fc60007f3e0ff */
[----:B------:R1:W-:Y:S02]  /*35990*/  LDGSTS.E [R6+0x44c00], desc[UR60][R10.64], P0 ;  /* 0x44c000000a067fae */ /* 0x0003e4000812187c */
[--C-:B------:R-:W-:Y:S01]  /*359a0*/  IMAD.X R147, R147, 0x1, R3.reuse, P1 ;  /* 0x0000000193937824 */ /* 0x100fe200008e0603 */
[----:B------:R-:W-:Y:S01]  /*359b0*/  IADD3 R236, P2, R236, R4, RZ ;  /* 0x00000004ecec7210 */ /* 0x000fe20007f5e0ff */
[----:B------:R-:W-:Y:S04]  /*359c0*/  STL [R1+0x948], R8 ;  /* 0x0009480801007387 */ /* 0x000fe80000100800 */
[----:B------:R-:W-:Y:S01]  /*359d0*/  IMAD.X R252, R252, 0x1, R3, P2 ;  /* 0x00000001fcfc7824 */ /* 0x000fe200010e0603 */
[----:B------:R1:W-:Y:S02]  /*359e0*/  STL [R1+0x944], R147 ;  /* 0x0009449301007387 */ /* 0x0003e40000100800 */
[----:B-1----:R-:W-:-:S02]  /*359f0*/  IMAD.MOV.U32 R11, RZ, RZ, R147 ;  /* 0x000000ffff0b7224 */ /* 0x002fc400078e0093 */
[----:B------:R-:W-:Y:S01]  /*35a00*/  STL [R1+0x988], R236 ;  /* 0x000988ec01007387 */ /* 0x000fe20000100800 */
[----:B------:R-:W-:-:S03]  /*35a10*/  MOV R10, R8 ;  /* 0x00000008000a7202 */ /* 0x000fc60000000f00 */
[----:B------:R-:W2:Y:S04]  /*35a20*/  LDL.LU R147, [R1+0xa44] ;  /* 0x000a440001937983 */ /* 0x000ea80000300800 */
[----:B------:R1:W-:Y:S04]  /*35a30*/  STL [R1+0x984], R252 ;  /* 0x000984fc01007387 */ /* 0x0003e80000100800 */
[----:B------:R-:W2:Y:S04]  /*35a40*/  LDL.LU R8, [R1+0xa84] ;  /* 0x000a840001087983 */ /* 0x000ea80000300800 */
[----:B------:R1:W-:Y:S02]  /*35a50*/  LDGSTS.E [R6+0x45000], desc[UR60][R10.64], P0 ;  /* 0x450000000a067fae */ /* 0x0003e4000812187c */
[----:B-1----:R-:W-:Y:S01]  /*35a60*/  IMAD.MOV.U32 R10, RZ, RZ, R236 ;  /* 0x000000ffff0a7224 */ /* 0x002fe200078e00ec */
[----:B------:R-:W-:-:S05]  /*35a70*/  MOV R11, R252 ;  /* 0x000000fc000b7202 */ /* 0x000fca0000000f00 */
[----:B------:R1:W-:Y:S01]  /*35a80*/  LDGSTS.E [R6+0x45400], desc[UR60][R10.64], P0 ;  /* 0x454000000a067fae */ /* 0x0003e2000812187c */
[----:B----4-:R-:W-:-:S04]  /*35a90*/  IADD3 R150, P1, R150, R4, RZ ;  /* 0x0000000496967210 */ /* 0x010fc80007f3e0ff */
[----:B-1----:R-:W-:Y:S02]  /*35aa0*/  MOV R10, R150 ;  /* 0x00000096000a7202 */ /* 0x002fe40000000f00 */
[----:B---3--:R-:W-:Y:S01]  /*35ab0*/  IADD3 R148, P2, R148, R4, RZ ;  /* 0x0000000494947210 */ /* 0x008fe20007f5e0ff */
[----:B------:R-:W-:-:S04]  /*35ac0*/  IMAD.X R151, R151, 0x1, R3, P1 ;  /* 0x0000000197977824 */ /* 0x000fc800008e0603 */
[----:B------:R-:W-:Y:S02]  /*35ad0*/  IMAD.MOV.U32 R11, RZ, RZ, R151 ;  /* 0x000000ffff0b7224 */ /* 0x000fe400078e0097 */
[----:B--2---:R-:W-:-:S03]  /*35ae0*/  IMAD.X R149, R149, 0x1, R3, P2 ;  /* 0x0000000195957824 */ /* 0x004fc600010e0603 */
[----:B------:R1:W-:Y:S04]  /*35af0*/  LDGSTS.E [R6+0x45800], desc[UR60][R10.64], P0 ;  /* 0x458000000a067fae */ /* 0x0003e8000812187c */
[----:B------:R2:W-:Y:S01]  /*35b00*/  STL [R1+0x9c8], R150 ;  /* 0x0009c89601007387 */ /* 0x0005e20000100800 */
[----:B------:R-:W-:-:S03]  /*35b10*/  IADD3 R9, P1, R9, R4, RZ ;  /* 0x0000000409097210 */ /* 0x000fc60007f3e0ff */
[----:B------:R-:W-:Y:S01]  /*35b20*/  STL [R1+0x9c4], R151 ;  /* 0x0009c49701007387 */ /* 0x000fe20000100800 */
[----:B-1----:R-:W-:Y:S01]  /*35b30*/  IMAD.MOV.U32 R10, RZ, RZ, R148 ;  /* 0x000000ffff0a7224 */ /* 0x002fe200078e0094 */
[----:B------:R-:W-:Y:S02]  /*35b40*/  MOV R11, R149 ;  /* 0x00000095000b7202 */ /* 0x000fe40000000f00 */
[----:B------:R-:W-:Y:S01]  /*35b50*/  IADD3 R5, P2, R5, R4, RZ ;  /* 0x0000000405057210 */ /* 0x000fe20007f5e0ff */
[----:B------:R1:W-:Y:S04]  /*35b60*/  STL [R1+0xa08], R148 ;  /* 0x000a089401007387 */ /* 0x0003e80000100800 */
[----:B------:R3:W-:Y:S04]  /*35b70*/  STL [R1+0xa04], R149 ;  /* 0x000a049501007387 */ /* 0x0007e80000100800 */
[----:B------:R-:W4:Y:S04]  /*35b80*/  LDL.LU R252, [R1+0xb04] ;  /* 0x000b040001fc7983 */ /* 0x000f280000300800 */
[----:B------:R-:W4:Y:S04]  /*35b90*/  LDL.LU R236, [R1+0xb08] ;  /* 0x000b080001ec7983 */ /* 0x000f280000300800 */
[----:B------:R1:W-:Y:S04]  /*35ba0*/  LDGSTS.E [R6+0x45c00], desc[UR60][R10.64], P0 ;  /* 0x45c000000a067fae */ /* 0x0003e8000812187c */
[----:B------:R-:W-:Y:S01]  /*35bb0*/  STL [R1+0xa48], R9 ;  /* 0x000a480901007387 */ /* 0x000fe20000100800 */
[----:B------:R-:W-:Y:S01]  /*35bc0*/  IMAD.X R147, R147, 0x1, R3, P1 ;  /* 0x0000000193937824 */ /* 0x000fe200008e0603 */
[----:B-1----:R-:W-:-:S03]  /*35bd0*/  MOV R10, R9 ;  /* 0x00000009000a7202 */ /* 0x002fc60000000f00 */
[----:B------:R-:W-:Y:S01]  /*35be0*/  IMAD.MOV.U32 R11, RZ, RZ, R147 ;  /* 0x000000ffff0b7224 */ /* 0x000fe200078e0093 */
[----:B------:R1:W-:Y:S01]  /*35bf0*/  STL [R1+0xa44], R147 ;  /* 0x000a449301007387 */ /* 0x0003e20000100800 */
[----:B------:R-:W-:-:S03]  /*35c00*/  IMAD.X R8, R8, 0x1, R3, P2 ;  /* 0x0000000108087824 */ /* 0x000fc600010e0603 */
[----:B------:R-:W-:Y:S04]  /*35c10*/  STL [R1+0xa88], R5 ;  /* 0x000a880501007387 */ /* 0x000fe80000100800 */
[----:B--2---:R-:W2:Y:S04]  /*35c20*/  LDL.LU R150, [R1+0xb48] ;  /* 0x000b480001967983 */ /* 0x004ea80000300800 */
[----:B------:R1:W-:Y:S04]  /*35c30*/  STL [R1+0xa84], R8 ;  /* 0x000a840801007387 */ /* 0x0003e80000100800 */
[----:B------:R-:W2:Y:S04]  /*35c40*/  LDL.LU R148, [R1+0xb88] ;  /* 0x000b880001947983 */ /* 0x000ea80000300800 */
[----:B------:R1:W-:Y:S04]  /*35c50*/  LDGSTS.E [R6+0x46000], desc[UR60][R10.64], P0 ;  /* 0x460000000a067fae */ /* 0x0003e8000812187c */
[----:B------:R-:W2:Y:S04]  /*35c60*/  LDL.LU R151, [R1+0xb44] ;  /* 0x000b440001977983 */ /* 0x000ea80000300800 */
[----:B---3--:R-:W3:Y:S01]  /*35c70*/  LDL.LU R149, [R1+0xb84] ;  /* 0x000b840001957983 */ /* 0x008ee20000300800 */
[----:B-1----:R-:W-:Y:S01]  /*35c80*/  IMAD.MOV.U32 R10, RZ, RZ, R5 ;  /* 0x000000ffff0a7224 */ /* 0x002fe200078e0005 */
[----:B------:R-:W-:-:S02]  /*35c90*/  MOV R11, R8 ;  /* 0x00000008000b7202 */ /* 0x000fc40000000f00 */
[----:B------:R-:W3:Y:S04]  /*35ca0*/  LDL.LU R147, [R1+0xbc4] ;  /* 0x000bc40001937983 */ /* 0x000ee80000300800 */
[----:B------:R-:W3:Y:S04]  /*35cb0*/  LDL.LU R9, [R1+0xbc8] ;  /* 0x000bc80001097983 */ /* 0x000ee80000300800 */
[----:B------:R-:W3:Y:S04]  /*35cc0*/  LDL.LU R8, [R1+0xc04] ;  /* 0x000c040001087983 */ /* 0x000ee80000300800 */
[----:B------:R-:W3:Y:S04]  /*35cd0*/  LDL.LU R5, [R1+0xc08] ;  /* 0x000c080001057983 */ /* 0x000ee80000300800 */
[----:B------:R1:W-:Y:S04]  /*35ce0*/  LDGSTS.E [R6+0x46400], desc[UR60][R10.64], P0 ;  /* 0x464000000a067fae */ /* 0x0003e8000812187c */
[----:B------:R-:W3:Y:S04]  /*35cf0*/  LDL.LU R10, [R1+0xac4] ;  /* 0x000ac400010a7983 */ /* 0x000ee80000300800 */
[----:B------:R-:W1:Y:S01]  /*35d00*/  LDL.LU R11, [R1+0xac8] ;  /* 0x000ac800010b7983 */ /* 0x000e620000300800 */
[----:B----4-:R-:W-:-:S05]  /*35d10*/  IADD3 R236, P2, R236, R4, RZ ;  /* 0x00000004ecec7210 */ /* 0x010fca0007f5e0ff */
[----:B------:R-:W-:Y:S01]  /*35d20*/  IMAD.X R252, R252, 0x1, R3, P2 ;  /* 0x00000001fcfc7824 */ /* 0x000fe200010e0603 */
[----:B--2---:R-:W-:-:S04]  /*35d30*/  IADD3 R148, P2, R148, R4, RZ ;  /* 0x0000000494947210 */ /* 0x004fc80007f5e0ff */
[----:B---3--:R-:W-:Y:S02]  /*35d40*/  IADD3.X R149, R149, R3, RZ, P2, !PT ;  /* 0x0000000395957210 */ /* 0x008fe400017fe4ff */
[----:B-1----:R-:W-:-:S05]  /*35d50*/  IADD3 R11, P1, R11, R4, RZ ;  /* 0x000000040b0b7210 */ /* 0x002fca0007f3e0ff */
[----:B------:R-:W-:Y:S01]  /*35d60*/  IMAD.X R10, R10, 0x1, R3, P1 ;  /* 0x000000010a0a7824 */ /* 0x000fe200008e0603 */
[----:B------:R1:W-:Y:S04]  /*35d70*/  STL [R1+0xac8], R11 ;  /* 0x000ac80b01007387 */ /* 0x0003e80000100800 */
[----:B------:R2:W-:Y:S01]  /*35d80*/  STL [R1+0xac4], R10 ;  /* 0x000ac40a01007387 */ /* 0x0005e20000100800 */
[----:B-1----:R-:W-:-:S04]  /*35d90*/  LOP3.LUT R11, R11, R10, RZ, 0x3c, !PT ;  /* 0x0000000a0b0b7212 */ /* 0x002fc800078e3cff */
[----:B--2---:R-:W-:-:S04]  /*35da0*/  LOP3.LUT R10, R11, R10, RZ, 0x3c, !PT ;  /* 0x0000000a0b0a7212 */ /* 0x004fc800078e3cff */
[----:B------:R-:W-:Y:S02]  /*35db0*/  LOP3.LUT R11, R11, R10, RZ, 0x3c, !PT ;  /* 0x0000000a0b0b7212 */ /* 0x000fe400078e3cff */
[----:B------:R-:W-:-:S03]  /*35dc0*/  IADD3 R150, P1, R150, R4, RZ ;  /* 0x0000000496967210 */ /* 0x000fc60007f3e0ff */
[----:B------:R1:W-:Y:S02]  /*35dd0*/  LDGSTS.E [R6+0x46800], desc[UR60][R10.64], P0 ;  /* 0x468000000a067fae */ /* 0x0003e4000812187c */
[----:B------:R-:W-:Y:S01]  /*35de0*/  IMAD.X R151, R151, 0x1, R3, P1 ;  /* 0x0000000197977824 */ /* 0x000fe200008e0603 */
[----:B------:R-:W-:Y:S01]  /*35df0*/  IADD3 R9, P2, R9, R4, RZ ;  /* 0x0000000409097210 */ /* 0x000fe20007f5e0ff */
[----:B------:R-:W-:Y:S01]  /*35e00*/  STL [R1+0xb08], R236 ;  /* 0x000b08ec01007387 */ /* 0x000fe20000100800 */
[----:B-1----:R-:W-:Y:S01]  /*35e10*/  MOV R10, R236 ;  /* 0x000000ec000a7202 */ /* 0x002fe20000000f00 */
[----:B------:R-:W-:Y:S01]  /*35e20*/  IMAD.MOV.U32 R11, RZ, RZ, R252 ;  /* 0x000000ffff0b7224 */ /* 0x000fe200078e00fc */
[----:B------:R-:W-:-:S04]  /*35e30*/  IADD3 R5, P1, R5, R4, RZ ;  /* 0x0000000405057210 */ /* 0x000fc80007f3e0ff */
[----:B------:R1:W-:Y:S01]  /*35e40*/  LDGSTS.E [R6+0x46c00], desc[UR60][R10.64], P0 ;  /* 0x46c000000a067fae */ /* 0x0003e2000812187c */
[----:B------:R-:W-:-:S03]  /*35e50*/  IMAD.X R147, R147, 0x1, R3, P2 ;  /* 0x0000000193937824 */ /* 0x000fc600010e0603 */
[----:B------:R-:W-:Y:S01]  /*35e60*/  STL [R1+0xb04], R252 ;  /* 0x000b04fc01007387 */ /* 0x000fe20000100800 */
[----:B------:R-:W-:-:S03]  /*35e70*/  IADD3.X R8, R8, R3, RZ, P1, !PT ;  /* 0x0000000308087210 */ /* 0x000fc60000ffe4ff */
[----:B------:R-:W-:Y:S01]  /*35e80*/  STL [R1+0xb48], R150 ;  /* 0x000b489601007387 */ /* 0x000fe20000100800 */
[----:B-1----:R-:W-:Y:S02]  /*35e90*/  IMAD.MOV.U32 R10, RZ, RZ, R150 ;  /* 0x000000ffff0a7224 */ /* 0x002fe400078e0096 */
[----:B------:R-:W-:Y:S01]  /*35ea0*/  IMAD.MOV.U32 R11, RZ, RZ, R151 ;  /* 0x000000ffff0b7224 */ /* 0x000fe200078e0097 */
[----:B------:R-:W-:Y:S04]  /*35eb0*/  STL [R1+0xb44], R151 ;  /* 0x000b449701007387 */ /* 0x000fe80000100800 */
[----:B------:R1:W-:Y:S04]  /*35ec0*/  LDGSTS.E [R6+0x47000], desc[UR60][R10.64], P0 ;  /* 0x470000000a067fae */ /* 0x0003e8000812187c */
[----:B------:R-:W-:Y:S04]  /*35ed0*/  STL [R1+0xb88], R148 ;  /* 0x000b889401007387 */ /* 0x000fe80000100800 */
[----:B------:R2:W-:Y:S01]  /*35ee0*/  STL [R1+0xb84], R149 ;  /* 0x000b849501007387 */ /* 0x0005e20000100800 */
[----:B-1----:R-:W-:Y:S01]  /*35ef0*/  MOV R10, R148 ;  /* 0x00000094000a7202 */ /* 0x002fe20000000f00 */
[----:B------:R-:W-:-:S02]  /*35f00*/  IMAD.MOV.U32 R11, RZ, RZ, R149 ;  /* 0x000000ffff0b7224 */ /* 0x000fc400078e0095 */
[----:B------:R1:W-:Y:S04]  /*35f10*/  STL [R1+0xbc8], R9 ;  /* 0x000bc80901007387 */ /* 0x0003e80000100800 */
[----:B------:R3:W-:Y:S04]  /*35f20*/  STL [R1+0xbc4], R147 ;  /* 0x000bc49301007387 */ /* 0x0007e80000100800 */
[----:B------:R-:W-:Y:S04]  /*35f30*/  STL [R1+0xc08], R5 ;  /* 0x000c080501007387 */ /* 0x000fe80000100800 */
[----:B------:R4:W-:Y:S04]  /*35f40*/  LDGSTS.E [R6+0x47400], desc[UR60][R10.64], P0 ;  /* 0x474000000a067fae */ /* 0x0009e8000812187c */
[----:B------:R3:W-:Y:S04]  /*35f50*/  STL [R1+0xc04], R8 ;  /* 0x000c040801007387 */ /* 0x0007e80000100800 */
[----:B--2---:R-:W2:Y:S01]  /*35f60*/  LDL.LU R149, [R1+0x60c] ;  /* 0x00060c0001957983 */ /* 0x004ea20000300800 */
[----:B----4-:R-:W-:-:S03]  /*35f70*/  IMAD.MOV.U32 R10, RZ, RZ, R9 ;  /* 0x000000ffff0a7224 */ /* 0x010fc600078e0009 */
[----:B-1----:R-:W4:Y:S01]  /*35f80*/  LDL.LU R9, [R1+0x610] ;  /* 0x0006100001097983 */ /* 0x002f220000300800 */
[----:B------:R-:W-:-:S03]  /*35f90*/  IMAD.MOV.U32 R11, RZ, RZ, R147 ;  /* 0x000000ffff0b7224 */ /* 0x000fc600078e0093 */
[----:B---3--:R-:W3:Y:S04]  /*35fa0*/  LDL.LU R147, [R1+0x64c] ;  /* 0x00064c0001937983 */ /* 0x008ee80000300800 */
[----:B------:R1:W-:Y:S02]  /*35fb0*/  LDGSTS.E [R6+0x47800], desc[UR60][R10.64], P0 ;  /* 0x478000000a067fae */ /* 0x0003e4000812187c */
[----:B-1----:R-:W-:Y:S02]  /*35fc0*/  IMAD.MOV.U32 R11, RZ, RZ, R8 ;  /* 0x000000ffff0b7224 */ /* 0x002fe400078e0008 */
[----:B------:R-:W3:Y:S04]  /*35fd0*/  LDL.LU R8, [R1+0x650] ;  /* 0x0006500001087983 */ /* 0x000ee80000300800 */
[----:B------:R-:W3:Y:S04]  /*35fe0*/  LDL.LU R151, [R1+0x68c] ;  /* 0x00068c0001977983 */ /* 0x000ee80000300800 */
[----:B------:R-:W3:Y:S01]  /*35ff0*/  LDL.LU R150, [R1+0x690] ;  /* 0x0006900001967983 */ /* 0x000ee20000300800 */
[----:B------:R-:W-:-:S02]  /*36000*/  MOV R10, R5 ;  /* 0x00000005000a7202 */ /* 0x000fc40000000f00 */
[-C--:B------:R-:W-:Y:S01]  /*36010*/  IADD3 R17, P1, R17, R4.reuse, RZ ;  /* 0x0000000411117210 */ /* 0x080fe20007f3e0ff */
[----:B------:R-:W3:Y:S01]  /*36020*/  LDL.LU R5, [R1+0x6d0] ;  /* 0x0006d00001057983 */ /* 0x000ee20000300800 */
[----:B------:R-:W-:-:S03]  /*36030*/  IADD3 R161, P2, R161, R4, RZ ;  /* 0x00000004a1a17210 */ /* 0x000fc60007f5e0ff */
[----:B------:R1:W-:Y:S01]  /*36040*/  LDGSTS.E [R6+0x47c00], desc[UR60][R10.64], P0 ;  /* 0x47c000000a067fae */ /* 0x0003e2000812187c */
[--C-:B------:R-:W-:Y:S02]  /*36050*/  IMAD.X R16, R16, 0x1, R3.reuse, P1 ;  /* 0x0000000110107824 */ /* 0x100fe400008e0603 */
[----:B------:R-:W-:Y:S01]  /*36060*/  IMAD.X R160, R160, 0x1, R3, P2 ;  /* 0x00000001a0a07824 */ /* 0x000fe200010e0603 */
[----:B------:R-:W-:Y:S01]  /*36070*/  IADD3 R177, P1, R177, R4, RZ ;  /* 0x00000004b1b17210 */ /* 0x000fe20007f3e0ff */
[----:B------:R-:W3:Y:S01]  /*36080*/  LDL.LU R148, [R1+0x710] ;  /* 0x0007100001947983 */ /* 0x000ee20000300800 */
[----:B-1----:R-:W-:Y:S01]  /*36090*/  LOP3.LUT R6, R13, 0x10, RZ, 0x3c, !PT ;  /* 0x000000100d067812 */ /* 0x002fe200078e3cff */
[----:B------:R-:W-:Y:S01]  /*360a0*/  IMAD.MOV.U32 R10, RZ, RZ, R17 ;  /* 0x000000ffff0a7224 */ /* 0x000fe200078e0011 */
[----:B------:R-:W-:Y:S02]  /*360b0*/  MOV R11, R16 ;  /* 0x00000010000b7202 */ /* 0x000fe40000000f00 */
[----:B------:R-:W-:-:S02]  /*360c0*/  IADD3 R6, R6, UR6, RZ ;  /* 0x0000000606067c10 */ /* 0x000fc4000fffe0ff */
[----:B------:R-:W-:-:S03]  /*360d0*/  IADD3.X R176, R176, R3, RZ, P1, !PT ;  /* 0x00000003b0b07210 */ /* 0x000fc60000ffe4ff */
[----:B------:R1:W-:Y:S01]  /*360e0*/  LDGSTS.E [R6+0x40080], desc[UR60][R10.64], P0 ;  /* 0x400800000a067fae */ /* 0x0003e2000812187c */
[----:B------:R-:W-:Y:S01]  /*360f0*/  IADD3 R193, P2, R193, R4, RZ ;  /* 0x00000004c1c17210 */ /* 0x000fe20007f5e0ff */
[----:B-1----:R-:W-:Y:S02]  /*36100*/  IMAD.MOV.U32 R10, RZ, RZ, R161 ;  /* 0x000000ffff0a7224 */ /* 0x002fe400078e00a1 */
[----:B------:R-:W-:Y:S02]  /*36110*/  IMAD.MOV.U32 R11, RZ, RZ, R160 ;  /* 0x000000ffff0b7224 */ /* 0x000fe400078e00a0 */
[----:B------:R-:W-:-:S03]  /*36120*/  IMAD.X R192, R192, 0x1, R3, P2 ;  /* 0x00000001c0c07824 */ /* 0x000fc600010e0603 */
[----:B------:R1:W-:Y:S01]  /*36130*/  LDGSTS.E [R6+0x40480], desc[UR60][R10.64], P0 ;  /* 0x404800000a067fae */ /* 0x0003e2000812187c */
[-C--:B------:R-:W-:Y:S02]  /*36140*/  IADD3 R209, P1, R209, R4.reuse, RZ ;  /* 0x00000004d1d17210 */ /* 0x080fe40007f3e0ff */
[----:B------:R-:W-:Y:S01]  /*36150*/  IADD3 R225, P2, R225, R4, RZ ;  /* 0x00000004e1e17210 */ /* 0x000fe20007f5e0ff */
[----:B-1----:R-:W-:Y:S01]  /*36160*/  IMAD.MOV.U32 R10, RZ, RZ, R177 ;  /* 0x000000ffff0a7224 */ /* 0x002fe200078e00b1 */
[----:B------:R-:W-:Y:S02]  /*36170*/  MOV R11, R176 ;  /* 0x000000b0000b7202 */ /* 0x000fe40000000f00 */
[----:B------:R-:W-:-:S03]  /*36180*/  IADD3.X R208, R208, R3, RZ, P1, !PT ;  /* 0x00000003d0d07210 */ /* 0x000fc60000ffe4ff */
[----:B------:R1:W-:Y:S01]  /*36190*/  LDGSTS.E [R6+0x40880], desc[UR60][R10.64], P0 ;  /* 0x408800000a067fae */ /* 0x0003e2000812187c */
[----:B------:R-:W-:Y:S01]  /*361a0*/  IMAD.X R224, R224, 0x1, R3, P2 ;  /* 0x00000001e0e07824 */ /* 0x000fe200010e0603 */
[----:B------:R-:W-:Y:S01]  /*361b0*/  IADD3 R241, P1, R241, R4, RZ ;  /* 0x00000004f1f17210 */ /* 0x000fe20007f3e0ff */
[----:B-1----:R-:W-:Y:S02]  /*361c0*/  IMAD.MOV.U32 R10, RZ, RZ, R193 ;  /* 0x000000ffff0a7224 */ /* 0x002fe400078e00c1 */
[----:B------:R-:W-:-:S05]  /*361d0*/  IMAD.MOV.U32 R11, RZ, RZ, R192 ;  /* 0x000000ffff0b7224 */ /* 0x000fca00078e00c0 */
[----:B------:R1:W-:Y:S01]  /*361e0*/  LDGSTS.E [R6+0x40c80], desc[UR60][R10.64], P0 ;  /* 0x40c800000a067fae */ /* 0x0003e2000812187c */
[----:B------:R-:W-:Y:S01]  /*361f0*/  IADD3.X R240, R240, R3, RZ, P1, !PT ;  /* 0x00000003f0f07210 */ /* 0x000fe20000ffe4ff */
[----:B-1----:R-:W-:Y:S01]  /*36200*/  IMAD.MOV.U32 R10, RZ, RZ, R209 ;  /* 0x000000ffff0a7224 */ /* 0x002fe200078e00d1 */
[----:B------:R-:W-:-:S05]  /*36210*/  MOV R11, R208 ;  /* 0x000000d0000b7202 */ /* 0x000fca0000000f00 */
[----:B------:R1:W-:Y:S02]  /*36220*/  LDGSTS.E [R6+0x41080], desc[UR60][R10.64], P0 ;  /* 0x410800000a067fae */ /* 0x0003e4000812187c */
[----:B-1----:R-:W-:Y:S02]  /*36230*/  IMAD.MOV.U32 R10, RZ, RZ, R225 ;  /* 0x000000ffff0a7224 */ /* 0x002fe400078e00e1 */
[----:B------:R-:W-:-:S05]  /*36240*/  IMAD.MOV.U32 R11, RZ, RZ, R224 ;  /* 0x000000ffff0b7224 */ /* 0x000fca00078e00e0 */
[----:B------:R1:W-:Y:S02]  /*36250*/  LDGSTS.E [R6+0x41480], desc[UR60][R10.64], P0 ;  /* 0x414800000a067fae */ /* 0x0003e4000812187c */
[----:B-1----:R-:W-:Y:S01]  /*36260*/  IMAD.MOV.U32 R10, RZ, RZ, R241 ;  /* 0x000000ffff0a7224 */ /* 0x002fe200078e00f1 */
[----:B------:R-:W-:-:S05]  /*36270*/  MOV R11, R240 ;  /* 0x000000f0000b7202 */ /* 0x000fca0000000f00 */
[----:B------:R1:W-:Y:S01]  /*36280*/  LDGSTS.E [R6+0x41880], desc[UR60][R10.64], P0 ;  /* 0x418800000a067fae */ /* 0x0003e2000812187c */
[----:B----4-:R-:W-:-:S05]  /*36290*/  IADD3 R9, P2, R9, R4, RZ ;  /* 0x0000000409097210 */ /* 0x010fca0007f5e0ff */
[----:B--2---:R-:W-:Y:S01]  /*362a0*/  IMAD.X R149, R149, 0x1, R3, P2 ;  /* 0x0000000195957824 */ /* 0x004fe200010e0603 */
[----:B------:R2:W-:Y:S01]  /*362b0*/  STL [R1+0x610], R9 ;  /* 0x0006100901007387 */ /* 0x0005e20000100800 */
[----:B-1----:R-:W-:Y:S02]  /*362c0*/  IMAD.MOV.U32 R10, RZ, RZ, R9 ;  /* 0x000000ffff0a7224 */ /* 0x002fe400078e0009 */
[----:B------:R-:W-:Y:S01]  /*362d0*/  IMAD.MOV.U32 R11, RZ, RZ, R149 ;  /* 0x000000ffff0b7224 */ /* 0x000fe200078e0095 */
[----:B------:R1:W-:Y:S04]  /*362e0*/  STL [R1+0x60c], R149 ;  /* 0x00060c9501007387 */ /* 0x0003e80000100800 */
[----:B------:R4:W-:Y:S04]  /*362f0*/  LDGSTS.E [R6+0x41c80], desc[UR60][R10.64], P0 ;  /* 0x41c800000a067fae */ /* 0x0009e8000812187c */
[----:B--2---:R-:W2:Y:S01]  /*36300*/  LDL.LU R9, [R1+0x6cc] ;  /* 0x0006cc0001097983 */ /* 0x004ea20000300800 */
[----:B---3--:R-:W-:-:S03]  /*36310*/  IADD3 R8, P1, R8, R4, RZ ;  /* 0x0000000408087210 */ /* 0x008fc60007f3e0ff */
[----:B-1----:R-:W3:Y:S01]  /*36320*/  LDL.LU R149, [R1+0x70c] ;  /* 0x00070c0001957983 */ /* 0x002ee20000300800 */
[----:B------:R-:W-:Y:S02]  /*36330*/  IADD3.X R147, R147, R3, RZ, P1, !PT ;  /* 0x0000000393937210 */ /* 0x000fe40000ffe4ff */
[----:B------:R-:W-:Y:S01]  /*36340*/  IADD3 R150, P2, R150, R4, RZ ;  /* 0x0000000496967210 */ /* 0x000fe20007f5e0ff */
[----:B------:R1:W-:Y:S01]  /*36350*/  STL [R1+0x650], R8 ;  /* 0x0006500801007387 */ /* 0x0003e20000100800 */
[----:B----4-:R-:W-:Y:S01]  /*36360*/  IMAD.MOV.U32 R10, RZ, RZ, R8 ;  /* 0x000000ffff0a7224 */ /* 0x010fe200078e0008 */
[----:B------:R-:W-:Y:S02]  /*36370*/  MOV R11, R147 ;  /* 0x00000093000b7202 */ /* 0x000fe40000000f00 */
[----:B------:R-:W-:Y:S01]  /*36380*/  IMAD.X R151, R151, 0x1, R3, P2 ;  /* 0x0000000197977824 */ /* 0x000fe200010e0603 */
[----:B------:R4:W-:Y:S04]  /*36390*/  STL [R1+0x64c], R147 ;  /* 0x00064c9301007387 */ /* 0x0009e80000100800 */
[----:B------:R4:W-:Y:S04]  /*363a0*/  STL [R1+0x690], R150 ;  /* 0x0006909601007387 */ /* 0x0009e80000100800 */
[----:B-1----:R-:W3:Y:S04]  /*363b0*/  LDL.LU R8, [R1+0x750] ;  /* 0x0007500001087983 */ /* 0x002ee80000300800 */
[----:B------:R1:W-:Y:S04]  /*363c0*/  STL [R1+0x68c], R151 ;  /* 0x00068c9701007387 */ /* 0x0003e80000100800 */
[----:B------:R1:W-:Y:S04]  /*363d0*/  LDGSTS.E [R6+0x42080], desc[UR60][R10.64], P0 ;  /* 0x420800000a067fae */ /* 0x0003e8000812187c */
[----:B----4-:R-:W4:Y:S01]  /*363e0*/  LDL.LU R147, [R1+0x790] ;  /* 0x0007900001937983 */ /* 0x010f220000300800 */
[----:B-1----:R-:W-:-:S03]  /*363f0*/  IMAD.MOV.U32 R10, RZ, RZ, R150 ;  /* 0x000000ffff0a7224 */ /* 0x002fc600078e0096 */
[----:B------:R-:W4:Y:S01]  /*36400*/  LDL.LU R150, [R1+0x74c] ;  /* 0x00074c0001967983 */ /* 0x000f220000300800 */
[----:B------:R-:W-:-:S03]  /*36410*/  IMAD.MOV.U32 R11, RZ, RZ, R151 ;  /* 0x000000ffff0b7224 */ /* 0x000fc600078e0097 */
[----:B------:R-:W4:Y:S01]  /*36420*/  LDL.LU R151, [R1+0x78c] ;  /* 0x00078c0001977983 */ /* 0x000f220000300800 */
[-C--:B------:R-:W-:Y:S02]  /*36430*/  IADD3 R5, P1, R5, R4.reuse, RZ ;  /* 0x0000000405057210 */ /* 0x080fe40007f3e0ff */
[----:B------:R-:W-:Y:S01]  /*36440*/  IADD3 R148, P2, R148, R4, RZ ;  /* 0x0000000494947210 */ /* 0x000fe20007f5e0ff */
[----:B------:R1:W-:Y:S04]  /*36450*/  LDGSTS.E [R6+0x42480], desc[UR60][R10.64], P0 ;  /* 0x424800000a067fae */ /* 0x0003e8000812187c */
[----:B------:R3:W-:Y:S01]  /*36460*/  STL [R1+0x6d0], R5 ;  /* 0x0006d00501007387 */ /* 0x0007e20000100800 */
[----:B-1----:R-:W-:Y:S01]  /*36470*/  IMAD.MOV.U32 R10, RZ, RZ, R5 ;  /* 0x000000ffff0a7224 */ /* 0x002fe200078e0005 */
[----:B--2---:R-:W-:-:S04]  /*36480*/  IADD3.X R9, R9, R3, RZ, P1, !PT ;  /* 0x0000000309097210 */ /* 0x004fc80000ffe4ff */
[----:B------:R-:W-:Y:S01]  /*36490*/  MOV R11, R9 ;  /* 0x00000009000b7202 */ /* 0x000fe20000000f00 */
[----:B---3--:R-:W-:Y:S01]  /*364a0*/  IMAD.X R149, R149, 0x1, R3, P2 ;  /* 0x0000000195957824 */ /* 0x008fe200010e0603 */
[----:B------:R1:W-:Y:S04]  /*364b0*/  STL [R1+0x6cc], R9 ;  /* 0x0006cc0901007387 */ /* 0x0003e80000100800 */
[----:B------:R2:W-:Y:S04]  /*364c0*/  STL [R1+0x710], R148 ;  /* 0x0007109401007387 */ /* 0x0005e80000100800 */
[----:B------:R-:W3:Y:S04]  /*364d0*/  LDL.LU R5, [R1+0x7d0] ;  /* 0x0007d00001057983 */ /* 0x000ee80000300800 */
[----:B------:R4:W-:Y:S04]  /*364e0*/  STL [R1+0x70c], R149 ;  /* 0x00070c9501007387 */ /* 0x0009e80000100800 */
[----:B------:R2:W-:Y:S01]  /*364f0*/  LDGSTS.E [R6+0x42880], desc[UR60][R10.64], P0 ;  /* 0x428800000a067fae */ /* 0x0005e2000812187c */
[----:B------:R-:W-:-:S03]  /*36500*/  IADD3 R8, P1, R8, R4, RZ ;  /* 0x0000000408087210 */ /* 0x000fc60007f3e0ff */
[----:B-1----:R-:W3:Y:S01]  /*36510*/  LDL.LU R9, [R1+0x810] ;  /* 0x0008100001097983 */ /* 0x002ee20000300800 */
[----:B--2---:R-:W-:Y:S02]  /*36520*/  IMAD.MOV.U32 R10, RZ, RZ, R148 ;  /* 0x000000ffff0a7224 */ /* 0x004fe400078e0094 */
[----:B------:R-:W-:Y:S01]  /*36530*/  IMAD.MOV.U32 R11, RZ, RZ, R149 ;  /* 0x000000ffff0b7224 */ /* 0x000fe200078e0095 */
[----:B------:R-:W2:Y:S01]  /*36540*/  LDL.LU R148, [R1+0x7cc] ;  /* 0x0007cc0001947983 */ /* 0x000ea20000300800 */
[----:B----4-:R-:W-:-:S03]  /*36550*/  IADD3 R147, P2, R147, R4, RZ ;  /* 0x0000000493937210 */ /* 0x010fc60007f5e0ff */
[----:B------:R-:W4:Y:S04]  /*36560*/  LDL.LU R149, [R1+0x80c] ;  /* 0x00080c0001957983 */ /* 0x000f280000300800 */
[----:B------:R1:W-:Y:S01]  /*36570*/  LDGSTS.E [R6+0x42c80], desc[UR60][R10.64], P0 ;  /* 0x42c800000a067fae */ /* 0x0003e2000812187c */
[----:B------:R-:W-:-:S03]  /*36580*/  IADD3.X R150, R150, R3, RZ, P1, !PT ;  /* 0x0000000396967210 */ /* 0x000fc60000ffe4ff */
[----:B------:R-:W-:Y:S01]  /*36590*/  STL [R1+0x750], R8 ;  /* 0x0007500801007387 */ /* 0x000fe20000100800 */
[----:B------:R-:W-:-:S03]  /*365a0*/  IMAD.X R151, R151, 0x1, R3, P2 ;  /* 0x0000000197977824 */ /* 0x000fc600010e0603 */
[----:B------:R1:W-:Y:S02]  /*365b0*/  STL [R1+0x74c], R150 ;  /* 0x00074c9601007387 */ /* 0x0003e40000100800 */
[----:B-1----:R-:W-:Y:S01]  /*365c0*/  IMAD.MOV.U32 R10, RZ, RZ, R8 ;  /* 0x000000ffff0a7224 */ /* 0x002fe200078e0008 */
[----:B------:R-:W-:Y:S01]  /*365d0*/  MOV R11, R150 ;  /* 0x00000096000b7202 */ /* 0x000fe20000000f00 */
[----:B------:R-:W-:Y:S04]  /*365e0*/  STL [R1+0x790], R147 ;  /* 0x0007909301007387 */ /* 0x000fe80000100800 */
[----:B------:R-:W4:Y:S04]  /*365f0*/  LDL.LU R150, [R1+0x850] ;  /* 0x0008500001967983 */ /* 0x000f280000300800 */
[----:B------:R1:W-:Y:S04]  /*36600*/  STL [R1+0x78c], R151 ;  /* 0x00078c9701007387 */ /* 0x0003e80000100800 */
[----:B------:R1:W-:Y:S04]  /*36610*/  LDGSTS.E [R6+0x43080], desc[UR60][R10.64], P0 ;  /* 0x430800000a067fae */ /* 0x0003e8000812187c */
[----:B------:R-:W4:Y:S01]  /*36620*/  LDL.LU R8, [R1+0x890] ;  /* 0x0008900001087983 */ /* 0x000f220000300800 */
[----:B-1----:R-:W-:-:S03]  /*36630*/  IMAD.MOV.U32 R11, RZ, RZ, R151 ;  /* 0x000000ffff0b7224 */ /* 0x002fc600078e0097 */
[----:B------:R-:W4:Y:S01]  /*36640*/  LDL.LU R151, [R1+0x84c] ;  /* 0x00084c0001977983 */ /* 0x000f220000300800 */
[----:B------:R-:W-:-:S03]  /*36650*/  IMAD.MOV.U32 R10, RZ, RZ, R147 ;  /* 0x000000ffff0a7224 */ /* 0x000fc600078e0093 */
[----:B------:R-:W4:Y:S04]  /*36660*/  LDL.LU R147, [R1+0x88c] ;  /* 0x00088c0001937983 */ /* 0x000f280000300800 */
[----:B------:R1:W-:Y:S01]  /*36670*/  LDGSTS.E [R6+0x43480], desc[UR60][R10.64], P0 ;  /* 0x434800000a067fae */ /* 0x0003e2000812187c */
[----:B---3--:R-:W-:-:S05]  /*36680*/  IADD3 R5, P1, R5, R4, RZ ;  /* 0x0000000405057210 */ /* 0x008fca0007f3e0ff */
[----:B-1----:R-:W-:Y:S01]  /*36690*/  IMAD.MOV.U32 R10, RZ, RZ, R5 ;  /* 0x000000ffff0a7224 */ /* 0x002fe200078e0005 */
[----:B------:R-:W-:Y:S01]  /*366a0*/  STL [R1+0x7d0], R5 ;  /* 0x0007d00501007387 */ /* 0x000fe20000100800 */
[----:B------:R-:W-:Y:S02]  /*366b0*/  IADD3 R9, P2, R9, R4, RZ ;  /* 0x0000000409097210 */ /* 0x000fe40007f5e0ff */
[----:B--2---:R-:W-:-:S04]  /*366c0*/  IADD3.X R148, R148, R3, RZ, P1, !PT ;  /* 0x0000000394947210 */ /* 0x004fc80000ffe4ff */
[----:B------:R-:W-:Y:S01]  /*366d0*/  MOV R11, R148 ;  /* 0x00000094000b7202 */ /* 0x000fe20000000f00 */
[----:B----4-:R-:W-:Y:S01]  /*366e0*/  IMAD.X R149, R149, 0x1, R3, P2 ;  /* 0x0000000195957824 */ /* 0x010fe200010e0603 */
[----:B------:R1:W-:Y:S04]  /*366f0*/  STL [R1+0x7cc], R148 ;  /* 0x0007cc9401007387 */ /* 0x0003e80000100800 */
[----:B------:R-:W-:Y:S04]  /*36700*/  STL [R1+0x810], R9 ;  /* 0x0008100901007387 */ /* 0x000fe80000100800 */
[----:B------:R2:W-:Y:S04]  /*36710*/  LDGSTS.E [R6+0x43880], desc[UR60][R10.64], P0 ;  /* 0x438800000a067fae */ /* 0x0005e8000812187c */
[----:B-1----:R-:W3:Y:S04]  /*36720*/  LDL.LU R148, [R1+0x8d0] ;  /* 0x0008d00001947983 */ /* 0x002ee80000300800 */
[----:B------:R1:W-:Y:S01]  /*36730*/  STL [R1+0x80c], R149 ;  /* 0x00080c9501007387 */ /* 0x0003e20000100800 */
[----:B------:R-:W-:Y:S01]  /*36740*/  IADD3 R150, P1, R150, R4, RZ ;  /* 0x0000000496967210 */ /* 0x000fe20007f3e0ff */
[----:B--2---:R-:W-:-:S02]  /*36750*/  IMAD.MOV.U32 R10, RZ, RZ, R9 ;  /* 0x000000ffff0a7224 */ /* 0x004fc400078e0009 */
[----:B------:R-:W2:Y:S01]  /*36760*/  LDL.LU R5, [R1+0x910] ;  /* 0x0009100001057983 */ /* 0x000ea20000300800 */
[----:B------:R-:W-:-:S03]  /*36770*/  IMAD.MOV.U32 R11, RZ, RZ, R149 ;  /* 0x000000ffff0b7224 */ /* 0x000fc600078e0095 */
[----:B-1----:R-:W4:Y:S04]  /*36780*/  LDL.LU R149, [R1+0x8cc] ;  /* 0x0008cc0001957983 */ /* 0x002f280000300800 */
[----:B------:R1:W-:Y:S01]  /*36790*/  LDGSTS.E [R6+0x43c80], desc[UR60][R10.64], P0 ;  /* 0x43c800000a067fae */ /* 0x0003e2000812187c */
[----:B------:R-:W-:-:S03]  /*367a0*/  IADD3 R8, P2, R8, R4, RZ ;  /* 0x0000000408087210 */ /* 0x000fc60007f5e0ff */
[----:B------:R-:W4:Y:S01]  /*367b0*/  LDL.LU R9, [R1+0x90c] ;  /* 0x00090c0001097983 */ /* 0x000f220000300800 */
[----:B------:R-:W-:Y:S01]  /*367c0*/  IADD3.X R151, R151, R3, RZ, P1, !PT ;  /* 0x0000000397977210 */ /* 0x000fe20000ffe4ff */
[----:B-1----:R-:W-:-:S03]  /*367d0*/  IMAD.MOV.U32 R10, RZ, RZ, R150 ;  /* 0x000000ffff0a7224 */ /* 0x002fc600078e0096 */
[----:B------:R-:W-:Y:S01]  /*367e0*/  MOV R11, R151 ;  /* 0x00000097000b7202 */ /* 0x000fe20000000f00 */
[----:B------:R-:W-:Y:S01]  /*367f0*/  IMAD.X R147, R147, 0x1, R3, P2 ;  /* 0x0000000193937824 */ /* 0x000fe200010e0603 */
[----:B------:R-:W-:Y:S04]  /*36800*/  STL [R1+0x850], R150 ;  /* 0x0008509601007387 */ /* 0x000fe80000100800 */
[----:B------:R-:W-:Y:S04]  /*36810*/  STL [R1+0x84c], R151 ;  /* 0x00084c9701007387 */ /* 0x000fe80000100800 */
[----:B------:R-:W-:Y:S04]  /*36820*/  STL [R1+0x890], R8 ;  /* 0x0008900801007387 */ /* 0x000fe80000100800 */
[----:B------:R1:W-:Y:S04]  /*36830*/  LDGSTS.E [R6+0x44080], desc[UR60][R10.64], P0 ;  /* 0x440800000a067fae */ /* 0x0003e8000812187c */
[----:B------:R1:W-:Y:S02]  /*36840*/  STL [R1+0x88c], R147 ;  /* 0x00088c9301007387 */ /* 0x0003e40000100800 */
[----:B-1----:R-:W-:-:S02]  /*36850*/  IMAD.MOV.U32 R11, RZ, RZ, R147 ;  /* 0x000000ffff0b7224 */ /* 0x002fc400078e0093 */
        /* <DEDUP_REMOVED lines=8> */
[----:B--2---:R-:W-:Y:S02]  /*368e0*/  IADD3 R5, P2, R5, R4, RZ ;  /* 0x0000000405057210 */ /* 0x004fe40007f5e0ff */
[----:B----4-:R-:W-:Y:S01]  /*368f0*/  IADD3.X R149, R149, R3, RZ, P1, !PT ;  /* 0x0000000395957210 */ /* 0x010fe20000ffe4ff */
[----:B-1----:R-:W-:-:S04]  /*36900*/  IMAD.MOV.U32 R10, RZ, RZ, R148 ;  /* 0x000000ffff0a7224 */ /* 0x002fc800078e0094 */
[----:B------:R1:W-:Y:S01]  /*36910*/  STL [R1+0x8cc], R149 ;  /* 0x0008cc9501007387 */ /* 0x0003e20000100800 */
[----:B------:R-:W-:-:S03]  /*36920*/  IMAD.X R9, R9, 0x1, R3, P2 ;  /* 0x0000000109097824 */ /* 0x000fc600010e0603 */
[----:B------:R-:W-:Y:S01]  /*36930*/  STL [R1+0x910], R5 ;  /* 0x0009100501007387 */ /* 0x000fe20000100800 */
[----:B------:R-:W-:-:S03]  /*36940*/  MOV R11, R149 ;  /* 0x00000095000b7202 */ /* 0x000fc60000000f00 */
[----:B------:R-:W2:Y:S04]  /*36950*/  LDL.LU R150, [R1+0x9d0] ;  /* 0x0009d00001967983 */ /* 0x000ea80000300800 */
[----:B------:R4:W-:Y:S04]  /*36960*/  STL [R1+0x90c], R9 ;  /* 0x00090c0901007387 */ /* 0x0009e80000100800 */
[----:B---3--:R-:W3:Y:S04]  /*36970*/  LDL.LU R148, [R1+0xa10] ;  /* 0x000a100001947983 */ /* 0x008ee80000300800 */
[----:B------:R-:W3:Y:S04]  /*36980*/  LDL.LU R151, [R1+0x9cc] ;  /* 0x0009cc0001977983 */ /* 0x000ee80000300800 */
[----:B------:R4:W-:Y:S04]  /*36990*/  LDGSTS.E [R6+0x44880], desc[UR60][R10.64], P0 ;  /* 0x448800000a067fae */ /* 0x0009e8000812187c */
[----:B-1----:R-:W3:Y:S01]  /*369a0*/  LDL.LU R149, [R1+0xa0c] ;  /* 0x000a0c0001957983 */ /* 0x002ee20000300800 */
[----:B----4-:R-:W-:-:S02]  /*369b0*/  IMAD.MOV.U32 R10, RZ, RZ, R5 ;  /* 0x000000ffff0a7224 */ /* 0x010fc400078e0005 */
[----:B------:R-:W-:Y:S02]  /*369c0*/  IMAD.MOV.U32 R11, RZ, RZ, R9 ;  /* 0x000000ffff0b7224 */ /* 0x000fe400078e0009 */
[----:B------:R-:W4:Y:S04]  /*369d0*/  LDL.LU R9, [R1+0xa50] ;  /* 0x000a500001097983 */ /* 0x000f280000300800 */
[----:B------:R-:W4:Y:S01]  /*369e0*/  LDL.LU R5, [R1+0xa90] ;  /* 0x000a900001057983 */ /* 0x000f220000300800 */
[----:B------:R-:W-:-:S03]  /*369f0*/  IADD3 R8, P1, R8, R4, RZ ;  /* 0x0000000408087210 */ /* 0x000fc60007f3e0ff */
[----:B------:R1:W-:Y:S01]  /*36a00*/  LDGSTS.E [R6+0x44c80], desc[UR60][R10.64], P0 ;  /* 0x44c800000a067fae */ /* 0x0003e2000812187c */
[----:B------:R-:W-:Y:S02]  /*36a10*/  IADD3.X R147, R147, R3, RZ, P1, !PT ;  /* 0x0000000393937210 */ /* 0x000fe40000ffe4ff */
[----:B------:R-:W-:Y:S01]  /*36a20*/  IADD3 R236, P2, R236, R4, RZ ;  /* 0x00000004ecec7210 */ /* 0x000fe20007f5e0ff */
[----:B------:R-:W-:Y:S04]  /*36a30*/  STL [R1+0x950], R8 ;  /* 0x0009500801007387 */ /* 0x000fe80000100800 */
[----:B------:R-:W-:Y:S01]  /*36a40*/  IMAD.X R252, R252, 0x1, R3, P2 ;  /* 0x00000001fcfc7824 */ /* 0x000fe200010e0603 */
[----:B------:R1:W-:Y:S02]  /*36a50*/  STL [R1+0x94c], R147 ;  /* 0x00094c9301007387 */ /* 0x0003e40000100800 */
[----:B-1----:R-:W-:-:S02]  /*36a60*/  MOV R11, R147 ;  /* 0x00000093000b7202 */ /* 0x002fc40000000f00 */
[----:B------:R-:W-:Y:S01]  /*36a70*/  STL [R1+0x990], R236 ;  /* 0x000990ec01007387 */ /* 0x000fe20000100800 */
[----:B------:R-:W-:-:S03]  /*36a80*/  IMAD.MOV.U32 R10, RZ, RZ, R8 ;  /* 0x000000ffff0a7224 */ /* 0x000fc600078e0008 */
[----:B------:R-:W4:Y:S04]  /*36a90*/  LDL.LU R147, [R1+0xa4c] ;  /* 0x000a4c0001937983 */ /* 0x000f280000300800 */
[----:B------:R1:W-:Y:S04]  /*36aa0*/  STL [R1+0x98c], R252 ;  /* 0x00098cfc01007387 */ /* 0x0003e80000100800 */
[----:B------:R-:W4:Y:S04]  /*36ab0*/  LDL.LU R8, [R1+0xa8c] ;  /* 0x000a8c0001087983 */ /* 0x000f280000300800 */
[----:B------:R1:W-:Y:S02]  /*36ac0*/  LDGSTS.E [R6+0x45080], desc[UR60][R10.64], P0 ;  /* 0x450800000a067fae */ /* 0x0003e4000812187c */
[----:B-1----:R-:W-:-:S02]  /*36ad0*/  IMAD.MOV.U32 R10, RZ, RZ, R236 ;  /* 0x000000ffff0a7224 */ /* 0x002fc400078e00ec */
[----:B------:R-:W-:-:S05]  /*36ae0*/  IMAD.MOV.U32 R11, RZ, RZ, R252 ;  /* 0x000000ffff0b7224 */ /* 0x000fca00078e00fc */
[----:B------:R1:W-:Y:S01]  /*36af0*/  LDGSTS.E [R6+0x45480], desc[UR60][R10.64], P0 ;  /* 0x454800000a067fae */ /* 0x0003e2000812187c */
[----:B--2---:R-:W-:-:S05]  /*36b00*/  IADD3 R150, P1, R150, R4, RZ ;  /* 0x0000000496967210 */ /* 0x004fca0007f3e0ff */
[----:B-1----:R-:W-:Y:S01]  /*36b10*/  IMAD.MOV.U32 R10, RZ, RZ, R150 ;  /* 0x000000ffff0a7224 */ /* 0x002fe200078e0096 */
[----:B---3--:R-:W-:Y:S02]  /*36b20*/  IADD3 R148, P2, R148, R4, RZ ;  /* 0x0000000494947210 */ /* 0x008fe40007f5e0ff */
[----:B------:R-:W-:-:S04]  /*36b30*/  IADD3.X R151, R151, R3, RZ, P1, !PT ;  /* 0x0000000397977210 */ /* 0x000fc80000ffe4ff */
[----:B------:R-:W-:Y:S01]  /*36b40*/  MOV R11, R151 ;  /* 0x00000097000b7202 */ /* 0x000fe20000000f00 */
[----:B------:R-:W-:-:S04]  /*36b50*/  IMAD.X R149, R149, 0x1, R3, P2 ;  /* 0x0000000195957824 */ /* 0x000fc800010e0603 */
[----:B------:R1:W-:Y:S04]  /*36b60*/  LDGSTS.E [R6+0x45880], desc[UR60][R10.64], P0 ;  /* 0x458800000a067fae */ /* 0x0003e8000812187c */
[----:B------:R2:W-:Y:S04]  /*36b70*/  STL [R1+0x9d0], R150 ;  /* 0x0009d09601007387 */ /* 0x0005e80000100800 */
[----:B------:R-:W-:Y:S01]  /*36b80*/  STL [R1+0x9cc], R151 ;  /* 0x0009cc9701007387 */ /* 0x000fe20000100800 */
[----:B----4-:R-:W-:Y:S01]  /*36b90*/  IADD3 R9, P1, R9, R4, RZ ;  /* 0x0000000409097210 */ /* 0x010fe20007f3e0ff */
[----:B-1----:R-:W-:-:S02]  /*36ba0*/  IMAD.MOV.U32 R10, RZ, RZ, R148 ;  /* 0x000000ffff0a7224 */ /* 0x002fc400078e0094 */
[----:B------:R-:W-:Y:S01]  /*36bb0*/  IMAD.MOV.U32 R11, RZ, RZ, R149 ;  /* 0x000000ffff0b7224 */ /* 0x000fe200078e0095 */
[----:B------:R-:W-:Y:S01]  /*36bc0*/  IADD3 R5, P2, R5, R4, RZ ;  /* 0x0000000405057210 */ /* 0x000fe20007f5e0ff */
[----:B------:R1:W-:Y:S04]  /*36bd0*/  STL [R1+0xa10], R148 ;  /* 0x000a109401007387 */ /* 0x0003e80000100800 */
[----:B------:R3:W-:Y:S04]  /*36be0*/  STL [R1+0xa0c], R149 ;  /* 0x000a0c9501007387 */ /* 0x0007e80000100800 */
[----:B------:R-:W4:Y:S04]  /*36bf0*/  LDL.LU R252, [R1+0xb0c] ;  /* 0x000b0c0001fc7983 */ /* 0x000f280000300800 */
[----:B------:R-:W4:Y:S04]  /*36c00*/  LDL.LU R236, [R1+0xb10] ;  /* 0x000b100001ec7983 */ /* 0x000f280000300800 */
[----:B------:R2:W-:Y:S04]  /*36c10*/  LDGSTS.E [R6+0x45c80], desc[UR60][R10.64], P0 ;  /* 0x45c800000a067fae */ /* 0x0005e8000812187c */
[----:B------:R-:W-:Y:S01]  /*36c20*/  STL [R1+0xa50], R9 ;  /* 0x000a500901007387 */ /* 0x000fe20000100800 */
[----:B------:R-:W-:Y:S01]  /*36c30*/  IADD3.X R147, R147, R3, RZ, P1, !PT ;  /* 0x0000000393937210 */ /* 0x000fe20000ffe4ff */
[----:B--2---:R-:W-:-:S03]  /*36c40*/  IMAD.MOV.U32 R10, RZ, RZ, R9 ;  /* 0x000000ffff0a7224 */ /* 0x004fc600078e0009 */
[----:B------:R-:W-:Y:S01]  /*36c50*/  MOV R11, R147 ;  /* 0x00000093000b7202 */ /* 0x000fe20000000f00 */
[----:B------:R2:W-:Y:S01]  /*36c60*/  STL [R1+0xa4c], R147 ;  /* 0x000a4c9301007387 */ /* 0x0005e20000100800 */
[----:B------:R-:W-:-:S03]  /*36c70*/  IMAD.X R8, R8, 0x1, R3, P2 ;  /* 0x0000000108087824 */ /* 0x000fc600010e0603 */
[----:B------:R-:W-:Y:S04]  /*36c80*/  STL [R1+0xa90], R5 ;  /* 0x000a900501007387 */ /* 0x000fe80000100800 */
[----:B------:R-:W4:Y:S04]  /*36c90*/  LDL.LU R150, [R1+0xb50] ;  /* 0x000b500001967983 */ /* 0x000f280000300800 */
[----:B------:R2:W-:Y:S04]  /*36ca0*/  STL [R1+0xa8c], R8 ;  /* 0x000a8c0801007387 */ /* 0x0005e80000100800 */
[----:B-1----:R-:W4:Y:S04]  /*36cb0*/  LDL.LU R148, [R1+0xb90] ;  /* 0x000b900001947983 */ /* 0x002f280000300800 */
[----:B------:R1:W-:Y:S04]  /*36cc0*/  LDGSTS.E [R6+0x46080], desc[UR60][R10.64], P0 ;  /* 0x460800000a067fae */ /* 0x0003e8000812187c */
[----:B------:R-:W4:Y:S04]  /*36cd0*/  LDL.LU R151, [R1+0xb4c] ;  /* 0x000b4c0001977983 */ /* 0x000f280000300800 */
[----:B---3--:R-:W3:Y:S01]  /*36ce0*/  LDL.LU R149, [R1+0xb8c] ;  /* 0x000b8c0001957983 */ /* 0x008ee20000300800 */
[----:B-1----:R-:W-:-:S03]  /*36cf0*/  IMAD.MOV.U32 R10, RZ, RZ, R5 ;  /* 0x000000ffff0a7224 */ /* 0x002fc600078e0005 */
[----:B--2---:R-:W2:Y:S01]  /*36d00*/  LDL.LU R147, [R1+0xbcc] ;  /* 0x000bcc0001937983 */ /* 0x004ea20000300800 */
[----:B------:R-:W-:-:S03]  /*36d10*/  IMAD.MOV.U32 R11, RZ, RZ, R8 ;  /* 0x000000ffff0b7224 */ /* 0x000fc600078e0008 */
[----:B------:R-:W2:Y:S04]  /*36d20*/  LDL.LU R9, [R1+0xbd0] ;  /* 0x000bd00001097983 */ /* 0x000ea80000300800 */
[----:B------:R-:W2:Y:S04]  /*36d30*/  LDL.LU R8, [R1+0xc0c] ;  /* 0x000c0c0001087983 */ /* 0x000ea80000300800 */
[----:B------:R-:W2:Y:S04]  /*36d40*/  LDL.LU R5, [R1+0xc10] ;  /* 0x000c100001057983 */ /* 0x000ea80000300800 */
[----:B------:R1:W-:Y:S04]  /*36d50*/  LDGSTS.E [R6+0x46480], desc[UR60][R10.64], P0 ;  /* 0x464800000a067fae */ /* 0x0003e8000812187c */
[----:B------:R-:W2:Y:S04]  /*36d60*/  LDL.LU R10, [R1+0xacc] ;  /* 0x000acc00010a7983 */ /* 0x000ea80000300800 */
[----:B------:R-:W1:Y:S01]  /*36d70*/  LDL.LU R11, [R1+0xad0] ;  /* 0x000ad000010b7983 */ /* 0x000e620000300800 */
[----:B----4-:R-:W-:-:S05]  /*36d80*/  IADD3 R236, P2, R236, R4, RZ ;  /* 0x00000004ecec7210 */ /* 0x010fca0007f5e0ff */
[----:B------:R-:W-:Y:S01]  /*36d90*/  IMAD.X R252, R252, 0x1, R3, P2 ;  /* 0x00000001fcfc7824 */ /* 0x000fe200010e0603 */
[----:B------:R-:W-:-:S05]  /*36da0*/  IADD3 R148, P2, R148, R4, RZ ;  /* 0x0000000494947210 */ /* 0x000fca0007f5e0ff */
[----:B---3--:R-:W-:Y:S01]  /*36db0*/  IMAD.X R149, R149, 0x1, R3, P2 ;  /* 0x0000000195957824 */ /* 0x008fe200010e0603 */
[-C--:B--2---:R-:W-:Y:S02]  /*36dc0*/  IADD3 R9, P2, R9, R4.reuse, RZ ;  /* 0x0000000409097210 */ /* 0x084fe40007f5e0ff */
[----:B-1----:R-:W-:-:S04]  /*36dd0*/  IADD3 R11, P1, R11, R4, RZ ;  /* 0x000000040b0b7210 */ /* 0x002fc80007f3e0ff */
[----:B------:R-:W-:Y:S01]  /*36de0*/  IADD3.X R10, R10, R3, RZ, P1, !PT ;  /* 0x000000030a0a7210 */ /* 0x000fe20000ffe4ff */
[----:B------:R1:W-:Y:S04]  /*36df0*/  STL [R1+0xad0], R11 ;  /* 0x000ad00b01007387 */ /* 0x0003e80000100800 */
[----:B------:R2:W-:Y:S01]  /*36e00*/  STL [R1+0xacc], R10 ;  /* 0x000acc0a01007387 */ /* 0x0005e20000100800 */
[----:B-1----:R-:W-:-:S04]  /*36e10*/  LOP3.LUT R11, R11, R10, RZ, 0x3c, !PT ;  /* 0x0000000a0b0b7212 */ /* 0x002fc800078e3cff */
[----:B--2---:R-:W-:-:S04]  /*36e20*/  LOP3.LUT R10, R11, R10, RZ, 0x3c, !PT ;  /* 0x0000000a0b0a7212 */ /* 0x004fc800078e3cff */
[----:B------:R-:W-:Y:S02]  /*36e30*/  LOP3.LUT R11, R11, R10, RZ, 0x3c, !PT ;  /* 0x0000000a0b0b7212 */ /* 0x000fe400078e3cff */
[----:B------:R-:W-:-:S03]  /*36e40*/  IADD3 R150, P1, R150, R4, RZ ;  /* 0x0000000496967210 */ /* 0x000fc60007f3e0ff */
[----:B------:R1:W-:Y:S02]  /*36e50*/  LDGSTS.E [R6+0x46880], desc[UR60][R10.64], P0 ;  /* 0x468800000a067fae */ /* 0x0003e4000812187c */
[--C-:B------:R-:W-:Y:S01]  /*36e60*/  IMAD.X R151, R151, 0x1, R3.reuse, P1 ;  /* 0x0000000197977824 */ /* 0x100fe200008e0603 */
[----:B------:R-:W-:Y:S01]  /*36e70*/  IADD3 R5, P1, R5, R4, RZ ;  /* 0x0000000405057210 */ /* 0x000fe20007f3e0ff */
[----:B-1----:R-:W-:Y:S01]  /*36e80*/  IMAD.MOV.U32 R10, RZ, RZ, R236 ;  /* 0x000000ffff0a7224 */ /* 0x002fe200078e00ec */
[----:B------:R-:W-:Y:S01]  /*36e90*/  MOV R11, R252 ;  /* 0x000000fc000b7202 */ /* 0x000fe20000000f00 */
[----:B------:R-:W-:Y:S04]  /*36ea0*/  STL [R1+0xb10], R236 ;  /* 0x000b10ec01007387 */ /* 0x000fe80000100800 */
[----:B------:R1:W-:Y:S01]  /*36eb0*/  LDGSTS.E [R6+0x46c80], desc[UR60][R10.64], P0 ;  /* 0x46c800000a067fae */ /* 0x0003e2000812187c */
[----:B------:R-:W-:-:S03]  /*36ec0*/  IMAD.X R147, R147, 0x1, R3, P2 ;  /* 0x0000000193937824 */ /* 0x000fc600010e0603 */
[----:B------:R-:W-:Y:S01]  /*36ed0*/  STL [R1+0xb0c], R252 ;  /* 0x000b0cfc01007387 */ /* 0x000fe20000100800 */
[----:B------:R-:W-:Y:S01]  /*36ee0*/  IMAD.X R8, R8, 0x1, R3, P1 ;  /* 0x0000000108087824 */ /* 0x000fe200008e0603 */
[----:B-1----:R-:W-:Y:S01]  /*36ef0*/  MOV R10, R150 ;  /* 0x00000096000a7202 */ /* 0x002fe20000000f00 */
[----:B------:R-:W-:Y:S01]  /*36f00*/  IMAD.MOV.U32 R11, RZ, RZ, R151 ;  /* 0x000000ffff0b7224 */ /* 0x000fe200078e0097 */
[----:B------:R-:W-:Y:S04]  /*36f10*/  STL [R1+0xb50], R150 ;  /* 0x000b509601007387 */ /* 0x000fe80000100800 */
[----:B------:R1:W-:Y:S04]  /*36f20*/  LDGSTS.E [R6+0x47080], desc[UR60][R10.64], P0 ;  /* 0x470800000a067fae */ /* 0x0003e8000812187c */
[----:B------:R-:W-:Y:S04]  /*36f30*/  STL [R1+0xb4c], R151 ;  /* 0x000b4c9701007387 */ /* 0x000fe80000100800 */
[----:B------:R-:W-:Y:S01]  /*36f40*/  STL [R1+0xb90], R148 ;  /* 0x000b909401007387 */ /* 0x000fe20000100800 */
[----:B-1----:R-:W-:Y:S01]  /*36f50*/  IMAD.MOV.U32 R10, RZ, RZ, R148 ;  /* 0x000000ffff0a7224 */ /* 0x002fe200078e0094 */
[----:B------:R-:W-:-:S02]  /*36f60*/  MOV R11, R149 ;  /* 0x00000095000b7202 */ /* 0x000fc40000000f00 */
[----:B------:R1:W-:Y:S04]  /*36f70*/  STL [R1+0xb8c], R149 ;  /* 0x000b8c9501007387 */ /* 0x0003e80000100800 */
[----:B------:R2:W-:Y:S04]  /*36f80*/  STL [R1+0xbd0], R9 ;  /* 0x000bd00901007387 */ /* 0x0005e80000100800 */
[----:B------:R3:W-:Y:S04]  /*36f90*/  STL [R1+0xbcc], R147 ;  /* 0x000bcc9301007387 */ /* 0x0007e80000100800 */
[----:B------:R4:W-:Y:S04]  /*36fa0*/  LDGSTS.E [R6+0x47480], desc[UR60][R10.64], P0 ;  /* 0x474800000a067fae */ /* 0x0009e8000812187c */
[----:B------:R-:W-:Y:S04]  /*36fb0*/  STL [R1+0xc10], R5 ;  /* 0x000c100501007387 */ /* 0x000fe80000100800 */
[----:B------:R3:W-:Y:S01]  /*36fc0*/  STL [R1+0xc0c], R8 ;  /* 0x000c0c0801007387 */ /* 0x0007e20000100800 */
[----:B----4-:R-:W-:Y:S01]  /*36fd0*/  MOV R10, R9 ;  /* 0x00000009000a7202 */ /* 0x010fe20000000f00 */
[----:B------:R-:W-:-:S02]  /*36fe0*/  IMAD.MOV.U32 R11, RZ, RZ, R147 ;  /* 0x000000ffff0b7224 */ /* 0x000fc400078e0093 */
[----:B-1----:R-:W4:Y:S04]  /*36ff0*/  LDL.LU R149, [R1+0x614] ;  /* 0x0006140001957983 */ /* 0x002f280000300800 */
[----:B--2---:R-:W2:Y:S04]  /*37000*/  LDL.LU R9, [R1+0x618] ;  /* 0x0006180001097983 */ /* 0x004ea80000300800 */
[----:B------:R1:W-:Y:S04]  /*37010*/  LDGSTS.E [R6+0x47880], desc[UR60][R10.64], P0 ;  /* 0x478800000a067fae */ /* 0x0003e8000812187c */
[----:B---3--:R-:W3:Y:S01]  /*37020*/  LDL.LU R147, [R1+0x654] ;  /* 0x0006540001937983 */ /* 0x008ee20000300800 */
[----:B-1----:R-:W-:-:S03]  /*37030*/  MOV R11, R8 ;  /* 0x00000008000b7202 */ /* 0x002fc60000000f00 */
[----:B------:R-:W3:Y:S04]  /*37040*/  LDL.LU R8, [R1+0x658] ;  /* 0x0006580001087983 */ /* 0x000ee80000300800 */
[----:B------:R-:W3:Y:S04]  /*37050*/  LDL.LU R151, [R1+0x694] ;  /* 0x0006940001977983 */ /* 0x000ee80000300800 */
[----:B------:R-:W3:Y:S01]  /*37060*/  LDL.LU R150, [R1+0x698] ;  /* 0x0006980001967983 */ /* 0x000ee20000300800 */
[----:B------:R-:W-:Y:S01]  /*37070*/  IMAD.MOV.U32 R10, RZ, RZ, R5 ;  /* 0x000000ffff0a7224 */ /* 0x000fe200078e0005 */
[----:B------:R-:W-:-:S02]  /*37080*/  IADD3 R19, P1, R19, R4, RZ ;  /* 0x0000000413137210 */ /* 0x000fc40007f3e0ff */
[-C--:B------:R-:W-:Y:S01]  /*37090*/  IADD3 R163, P2, R163, R4.reuse, RZ ;  /* 0x00000004a3a37210 */ /* 0x080fe20007f5e0ff */
[----:B------:R-:W3:Y:S02]  /*370a0*/  LDL.LU R5, [R1+0x6d8] ;  /* 0x0006d80001057983 */ /* 0x000ee40000300800 */
[----:B------:R-:W-:Y:S02]  /*370b0*/  IMAD.X R18, R18, 0x1, R3, P1 ;  /* 0x0000000112127824 */ /* 0x000fe400008e0603 */
[----:B------:R1:W-:Y:S01]  /*370c0*/  LDGSTS.E [R6+0x47c80], desc[UR60][R10.64], P0 ;  /* 0x47c800000a067fae */ /* 0x0003e2000812187c */
[----:B------:R-:W-:Y:S02]  /*370d0*/  IADD3.X R162, R162, R3, RZ, P2, !PT ;  /* 0x00000003a2a27210 */ /* 0x000fe400017fe4ff */
[----:B------:R-:W-:Y:S01]  /*370e0*/  IADD3 R179, P1, R179, R4, RZ ;  /* 0x00000004b3b37210 */ /* 0x000fe20007f3e0ff */
[----:B------:R-:W3:Y:S01]  /*370f0*/  LDL.LU R148, [R1+0x718] ;  /* 0x0007180001947983 */ /* 0x000ee20000300800 */
[----:B-1----:R-:W-:Y:S01]  /*37100*/  LOP3.LUT R6, R13, 0x20, RZ, 0x3c, !PT ;  /* 0x000000200d067812 */ /* 0x002fe200078e3cff */
[----:B------:R-:W-:-:S02]  /*37110*/  IMAD.MOV.U32 R10, RZ, RZ, R19 ;  /* 0x000000ffff0a7224 */ /* 0x000fc400078e0013 */
[----:B------:R-:W-:Y:S02]  /*37120*/  IMAD.MOV.U32 R11, RZ, RZ, R18 ;  /* 0x000000ffff0b7224 */ /* 0x000fe400078e0012 */
[----:B------:R-:W-:Y:S01]  /*37130*/  VIADD R6, R6, UR6 ;  /* 0x0000000606067c36 */ /* 0x000fe20008000000 */
[----:B------:R-:W-:Y:S01]  /*37140*/  IADD3 R195, P2, R195, R4, RZ ;  /* 0x00000004c3c37210 */ /* 0x000fe20007f5e0ff */
[----:B------:R-:W-:-:S03]  /*37150*/  IMAD.X R178, R178, 0x1, R3, P1 ;  /* 0x00000001b2b27824 */ /* 0x000fc600008e0603 */
[----:B------:R1:W-:Y:S01]  /*37160*/  LDGSTS.E [R6+0x40100], desc[UR60][R10.64], P0 ;  /* 0x401000000a067fae */ /* 0x0003e2000812187c */
[----:B------:R-:W-:Y:S02]  /*37170*/  IADD3.X R194, R194, R3, RZ, P2, !PT ;  /* 0x00000003c2c27210 */ /* 0x000fe400017fe4ff */
[----:B------:R-:W-:Y:S02]  /*37180*/  IADD3 R211, P1, R211, R4, RZ ;  /* 0x00000004d3d37210 */ /* 0x000fe40007f3e0ff */
[----:B-1----:R-:W-:Y:S01]  /*37190*/  MOV R10, R163 ;  /* 0x000000a3000a7202 */ /* 0x002fe20000000f00 */
[----:B------:R-:W-:-:S05]  /*371a0*/  IMAD.MOV.U32 R11, RZ, RZ, R162 ;  /* 0x000000ffff0b7224 */ /* 0x000fca00078e00a2 */
[----:B------:R1:W-:Y:S01]  /*371b0*/  LDGSTS.E [R6+0x40500], desc[UR60][R10.64], P0 ;  /* 0x405000000a067fae */ /* 0x0003e2000812187c */
[----:B------:R-:W-:Y:S01]  /*371c0*/  IMAD.X R210, R210, 0x1, R3, P1 ;  /* 0x00000001d2d27824 */ /* 0x000fe200008e0603 */
[----:B------:R-:W-:Y:S01]  /*371d0*/  IADD3 R227, P2, R227, R4, RZ ;  /* 0x00000004e3e37210 */ /* 0x000fe20007f5e0ff */
[----:B-1----:R-:W-:Y:S02]  /*371e0*/  IMAD.MOV.U32 R10, RZ, RZ, R179 ;  /* 0x000000ffff0a7224 */ /* 0x002fe400078e00b3 */
[----:B------:R-:W-:-:S05]  /*371f0*/  IMAD.MOV.U32 R11, RZ, RZ, R178 ;  /* 0x000000ffff0b7224 */ /* 0x000fca00078e00b2 */
[----:B------:R1:W-:Y:S01]  /*37200*/  LDGSTS.E [R6+0x40900], desc[UR60][R10.64], P0 ;  /* 0x409000000a067fae */ /* 0x0003e2000812187c */
[----:B------:R-:W-:Y:S02]  /*37210*/  IADD3.X R226, R226, R3, RZ, P2, !PT ;  /* 0x00000003e2e27210 */ /* 0x000fe400017fe4ff */
[----:B------:R-:W-:Y:S02]  /*37220*/  IADD3 R243, P1, R243, R4, RZ ;  /* 0x00000004f3f37210 */ /* 0x000fe40007f3e0ff */
[----:B-1----:R-:W-:Y:S01]  /*37230*/  MOV R10, R195 ;  /* 0x000000c3000a7202 */ /* 0x002fe20000000f00 */
[----:B------:R-:W-:-:S05]  /*37240*/  IMAD.MOV.U32 R11, RZ, RZ, R194 ;  /* 0x000000ffff0b7224 */ /* 0x000fca00078e00c2 */
[----:B------:R1:W-:Y:S01]  /*37250*/  LDGSTS.E [R6+0x40d00], desc[UR60][R10.64], P0 ;  /* 0x40d000000a067fae */ /* 0x0003e2000812187c */
[----:B------:R-:W-:Y:S02]  /*37260*/  IMAD.X R242, R242, 0x1, R3, P1 ;  /* 0x00000001f2f27824 */ /* 0x000fe400008e0603 */
[----:B-1----:R-:W-:Y:S02]  /*37270*/  IMAD.MOV.U32 R10, RZ, RZ, R211 ;  /* 0x000000ffff0a7224 */ /* 0x002fe400078e00d3 */
[----:B------:R-:W-:-:S05]  /*37280*/  IMAD.MOV.U32 R11, RZ, RZ, R210 ;  /* 0x000000ffff0b7224 */ /* 0x000fca00078e00d2 */
[----:B------:R1:W-:Y:S02]  /*37290*/  LDGSTS.E [R6+0x41100], desc[UR60][R10.64], P0 ;  /* 0x411000000a067fae */ /* 0x0003e4000812187c */
[----:B-1----:R-:W-:Y:S01]  /*372a0*/  MOV R10, R227 ;  /* 0x000000e3000a7202 */ /* 0x002fe20000000f00 */
[----:B------:R-:W-:-:S05]  /*372b0*/  IMAD.MOV.U32 R11, RZ, RZ, R226 ;  /* 0x000000ffff0b7224 */ /* 0x000fca00078e00e2 */
[----:B------:R1:W-:Y:S02]  /*372c0*/  LDGSTS.E [R6+0x41500], desc[UR60][R10.64], P0 ;  /* 0x415000000a067fae */ /* 0x0003e4000812187c */
[----:B-1----:R-:W-:Y:S02]  /*372d0*/  IMAD.MOV.U32 R10, RZ, RZ, R243 ;  /* 0x000000ffff0a7224 */ /* 0x002fe400078e00f3 */
[----:B------:R-:W-:-:S05]  /*372e0*/  IMAD.MOV.U32 R11, RZ, RZ, R242 ;  /* 0x000000ffff0b7224 */ /* 0x000fca00078e00f2 */
[----:B------:R1:W-:Y:S01]  /*372f0*/  LDGSTS.E [R6+0x41900], desc[UR60][R10.64], P0 ;  /* 0x419000000a067fae */ /* 0x0003e2000812187c */
[----:B--2---:R-:W-:-:S04]  /*37300*/  IADD3 R9, P2, R9, R4, RZ ;  /* 0x0000000409097210 */ /* 0x004fc80007f5e0ff */
[----:B----4-:R-:W-:Y:S01]  /*37310*/  IADD3.X R149, R149, R3, RZ, P2, !PT ;  /* 0x0000000395957210 */ /* 0x010fe200017fe4ff */
[----:B------:R2:W-:Y:S01]  /*37320*/  STL [R1+0x618], R9 ;  /* 0x0006180901007387 */ /* 0x0005e20000100800 */
[----:B-1----:R-:W-:-:S03]  /*37330*/  MOV R10, R9 ;  /* 0x00000009000a7202 */ /* 0x002fc60000000f00 */
[----:B------:R1:W-:Y:S01]  /*37340*/  STL [R1+0x614], R149 ;  /* 0x0006149501007387 */ /* 0x0003e20000100800 */
[----:B------:R-:W-:-:S03]  /*37350*/  IMAD.MOV.U32 R11, RZ, RZ, R149 ;  /* 0x000000ffff0b7224 */ /* 0x000fc600078e0095 */
[----:B--2---:R-:W2:Y:S01]  /*37360*/  LDL.LU R9, [R1+0x6d4] ;  /* 0x0006d40001097983 */ /* 0x004ea20000300800 */
[----:B---3--:R-:W-:-:S03]  /*37370*/  IADD3 R8, P1, R8, R4, RZ ;  /* 0x0000000408087210 */ /* 0x008fc60007f3e0ff */
[----:B-1----:R-:W3:Y:S02]  /*37380*/  LDL.LU R149, [R1+0x714] ;  /* 0x0007140001957983 */ /* 0x002ee40000300800 */
[----:B------:R-:W-:Y:S02]  /*37390*/  IMAD.X R147, R147, 0x1, R3, P1 ;  /* 0x0000000193937824 */ /* 0x000fe400008e0603 */
[----:B------:R1:W-:Y:S01]  /*373a0*/  LDGSTS.E [R6+0x41d00], desc[UR60][R10.64], P0 ;  /* 0x41d000000a067fae */ /* 0x0003e2000812187c */
[----:B------:R-:W-:-:S03]  /*373b0*/  IADD3 R150, P2, R150, R4, RZ ;  /* 0x0000000496967210 */ /* 0x000fc60007f5e0ff */
[----:B------:R4:W-:Y:S01]  /*373c0*/  STL [R1+0x658], R8 ;  /* 0x0006580801007387 */ /* 0x0009e20000100800 */
[----:B------:R-:W-:-:S03]  /*373d0*/  IADD3.X R151, R151, R3, RZ, P2, !PT ;  /* 0x0000000397977210 */ /* 0x000fc600017fe4ff */
[----:B------:R4:W-:Y:S01]  /*373e0*/  STL [R1+0x654], R147 ;  /* 0x0006549301007387 */ /* 0x0009e20000100800 */
[----:B-1----:R-:W-:-:S03]  /*373f0*/  IMAD.MOV.U32 R10, RZ, RZ, R8 ;  /* 0x000000ffff0a7224 */ /* 0x002fc600078e0008 */
[----:B------:R1:W-:Y:S01]  /*37400*/  STL [R1+0x698], R150 ;  /* 0x0006989601007387 */ /* 0x0003e20000100800 */
[----:B------:R-:W-:-:S03]  /*37410*/  IMAD.MOV.U32 R11, RZ, RZ, R147 ;  /* 0x000000ffff0b7224 */ /* 0x000fc600078e0093 */
[----:B----4-:R-:W4:Y:S04]  /*37420*/  LDL.LU R8, [R1+0x758] ;  /* 0x0007580001087983 */ /* 0x010f280000300800 */
[----:B------:R1:W-:Y:S04]  /*37430*/  STL [R1+0x694], R151 ;  /* 0x0006949701007387 */ /* 0x0003e80000100800 */
[----:B------:R1:W-:Y:S04]  /*37440*/  LDGSTS.E [R6+0x42100], desc[UR60][R10.64], P0 ;  /* 0x421000000a067fae */ /* 0x0003e8000812187c */
[----:B------:R-:W4:Y:S01]  /*37450*/  LDL.LU R147, [R1+0x798] ;  /* 0x0007980001937983 */ /* 0x000f220000300800 */
[----:B-1----:R-:W-:-:S03]  /*37460*/  MOV R10, R150 ;  /* 0x00000096000a7202 */ /* 0x002fc60000000f00 */
[----:B------:R-:W4:Y:S01]  /*37470*/  LDL.LU R150, [R1+0x754] ;  /* 0x0007540001967983 */ /* 0x000f220000300800 */
[----:B------:R-:W-:-:S03]  /*37480*/  IMAD.MOV.U32 R11, RZ, RZ, R151 ;  /* 0x000000ffff0b7224 */ /* 0x000fc600078e0097 */
[----:B------:R-:W4:Y:S01]  /*37490*/  LDL.LU R151, [R1+0x794] ;  /* 0x0007940001977983 */ /* 0x000f220000300800 */
[-C--:B------:R-:W-:Y:S02]  /*374a0*/  IADD3 R5, P1, R5, R4.reuse, RZ ;  /* 0x0000000405057210 */ /* 0x080fe40007f3e0ff */
[----:B------:R-:W-:Y:S01]  /*374b0*/  IADD3 R148, P2, R148, R4, RZ ;  /* 0x0000000494947210 */ /* 0x000fe20007f5e0ff */
[----:B------:R1:W-:Y:S04]  /*374c0*/  LDGSTS.E [R6+0x42500], desc[UR60][R10.64], P0 ;  /* 0x425000000a067fae */ /* 0x0003e8000812187c */
[----:B------:R3:W-:Y:S01]  /*374d0*/  STL [R1+0x6d8], R5 ;  /* 0x0006d80501007387 */ /* 0x0007e20000100800 */
[----:B-1----:R-:W-:Y:S02]  /*374e0*/  IMAD.MOV.U32 R10, RZ, RZ, R5 ;  /* 0x000000ffff0a7224 */ /* 0x002fe400078e0005 */
[----:B--2---:R-:W-:Y:S01]  /*374f0*/  IMAD.X R9, R9, 0x1, R3, P1 ;  /* 0x0000000109097824 */ /* 0x004fe200008e0603 */
[----:B---3--:R-:W-:-:S04]  /*37500*/  IADD3.X R149, R149, R3, RZ, P2, !PT ;  /* 0x0000000395957210 */ /* 0x008fc800017fe4ff */
[----:B------:R1:W-:Y:S01]  /*37510*/  STL [R1+0x6d4], R9 ;  /* 0x0006d40901007387 */ /* 0x0003e20000100800 */
[----:B------:R-:W-:-:S03]  /*37520*/  IMAD.MOV.U32 R11, RZ, RZ, R9 ;  /* 0x000000ffff0b7224 */ /* 0x000fc600078e0009 */
[----:B------:R2:W-:Y:S04]  /*37530*/  STL [R1+0x718], R148 ;  /* 0x0007189401007387 */ /* 0x0005e80000100800 */
[----:B------:R-:W3:Y:S04]  /*37540*/  LDL.LU R5, [R1+0x7d8] ;  /* 0x0007d80001057983 */ /* 0x000ee80000300800 */
[----:B------:R2:W-:Y:S04]  /*37550*/  STL [R1+0x714], R149 ;  /* 0x0007149501007387 */ /* 0x0005e80000100800 */
[----:B------:R2:W-:Y:S04]  /*37560*/  LDGSTS.E [R6+0x42900], desc[UR60][R10.64], P0 ;  /* 0x429000000a067fae */ /* 0x0005e8000812187c */
[----:B-1----:R-:W3:Y:S01]  /*37570*/  LDL.LU R9, [R1+0x818] ;  /* 0x0008180001097983 */ /* 0x002ee20000300800 */
[----:B----4-:R-:W-:-:S02]  /*37580*/  IADD3 R8, P1, R8, R4, RZ ;  /* 0x0000000408087210 */ /* 0x010fc40007f3e0ff */
[----:B--2---:R-:W-:Y:S01]  /*37590*/  MOV R10, R148 ;  /* 0x00000094000a7202 */ /* 0x004fe20000000f00 */
[----:B------:R-:W-:Y:S01]  /*375a0*/  IMAD.MOV.U32 R11, RZ, RZ, R149 ;  /* 0x000000ffff0b7224 */ /* 0x000fe200078e0095 */
[----:B------:R-:W2:Y:S01]  /*375b0*/  LDL.LU R148, [R1+0x7d4] ;  /* 0x0007d40001947983 */ /* 0x000ea20000300800 */
[----:B------:R-:W-:-:S03]  /*375c0*/  IADD3 R147, P2, R147, R4, RZ ;  /* 0x0000000493937210 */ /* 0x000fc60007f5e0ff */
[----:B------:R-:W4:Y:S04]  /*375d0*/  LDL.LU R149, [R1+0x814] ;  /* 0x0008140001957983 */ /* 0x000f280000300800 */
[----:B------:R1:W-:Y:S01]  /*375e0*/  LDGSTS.E [R6+0x42d00], desc[UR60][R10.64], P0 ;  /* 0x42d000000a067fae */ /* 0x0003e2000812187c */
[----:B------:R-:W-:-:S03]  /*375f0*/  IMAD.X R150, R150, 0x1, R3, P1 ;  /* 0x0000000196967824 */ /* 0x000fc600008e0603 */
[----:B------:R-:W-:Y:S01]  /*37600*/  STL [R1+0x758], R8 ;  /* 0x0007580801007387 */ /* 0x000fe20000100800 */
[----:B------:R-:W-:-:S03]  /*37610*/  IADD3.X R151, R151, R3, RZ, P2, !PT ;  /* 0x0000000397977210 */ /* 0x000fc600017fe4ff */
[----:B------:R1:W-:Y:S02]  /*37620*/  STL [R1+0x754], R150 ;  /* 0x0007549601007387 */ /* 0x0003e40000100800 */
[----:B-1----:R-:W-:Y:S02]  /*37630*/  IMAD.MOV.U32 R10, RZ, RZ, R8 ;  /* 0x000000ffff0a7224 */ /* 0x002fe400078e0008 */
[----:B------:R-:W-:Y:S01]  /*37640*/  IMAD.MOV.U32 R11, RZ, RZ, R150 ;  /* 0x000000ffff0b7224 */ /* 0x000fe200078e0096 */
[----:B------:R-:W-:Y:S04]  /*37650*/  STL [R1+0x798], R147 ;  /* 0x0007989301007387 */ /* 0x000fe80000100800 */
[----:B------:R1:W-:Y:S04]  /*37660*/  LDGSTS.E [R6+0x43100], desc[UR60][R10.64], P0 ;  /* 0x431000000a067fae */ /* 0x0003e8000812187c */
[----:B------:R-:W4:Y:S04]  /*37670*/  LDL.LU R150, [R1+0x858] ;  /* 0x0008580001967983 */ /* 0x000f280000300800 */
[----:B------:R1:W-:Y:S04]  /*37680*/  STL [R1+0x794], R151 ;  /* 0x0007949701007387 */ /* 0x0003e80000100800 */
[----:B------:R-:W4:Y:S01]  /*37690*/  LDL.LU R8, [R1+0x898] ;  /* 0x0008980001087983 */ /* 0x000f220000300800 */
[----:B-1----:R-:W-:Y:S01]  /*376a0*/  IMAD.MOV.U32 R11, RZ, RZ, R151 ;  /* 0x000000ffff0b7224 */ /* 0x002fe200078e0097 */
[----:B------:R-:W-:-:S02]  /*376b0*/  MOV R10, R147 ;  /* 0x00000093000a7202 */ /* 0x000fc40000000f00 */
[----:B------:R-:W4:Y:S04]  /*376c0*/  LDL.LU R151, [R1+0x854] ;  /* 0x0008540001977983 */ /* 0x000f280000300800 */
[----:B------:R-:W4:Y:S04]  /*376d0*/  LDL.LU R147, [R1+0x894] ;  /* 0x0008940001937983 */ /* 0x000f280000300800 */
[----:B------:R1:W-:Y:S01]  /*376e0*/  LDGSTS.E [R6+0x43500], desc[UR60][R10.64], P0 ;  /* 0x435000000a067fae */ /* 0x0003e2000812187c */
[----:B---3--:R-:W-:-:S05]  /*376f0*/  IADD3 R5, P1, R5, R4, RZ ;  /* 0x0000000405057210 */ /* 0x008fca0007f3e0ff */
[----:B------:R-:W-:Y:S01]  /*37700*/  STL [R1+0x7d8], R5 ;  /* 0x0007d80501007387 */ /* 0x000fe20000100800 */
[----:B-1----:R-:W-:Y:S01]  /*37710*/  IMAD.MOV.U32 R10, RZ, RZ, R5 ;  /* 0x000000ffff0a7224 */ /* 0x002fe200078e0005 */
[----:B------:R-:W-:Y:S01]  /*37720*/  IADD3 R9, P2, R9, R4, RZ ;  /* 0x0000000409097210 */ /* 0x000fe20007f5e0ff */
[----:B--2---:R-:W-:-:S04]  /*37730*/  IMAD.X R148, R148, 0x1, R3, P1 ;  /* 0x0000000194947824 */ /* 0x004fc800008e0603 */
[----:B------:R-:W-:Y:S01]  /*37740*/  IMAD.MOV.U32 R11, RZ, RZ, R148 ;  /* 0x000000ffff0b7224 */ /* 0x000fe200078e0094 */
[----:B----4-:R-:W-:Y:S01]  /*37750*/  IADD3.X R149, R149, R3, RZ, P2, !PT ;  /* 0x0000000395957210 */ /* 0x010fe200017fe4ff */
[----:B------:R1:W-:Y:S04]  /*37760*/  STL [R1+0x7d4], R148 ;  /* 0x0007d49401007387 */ /* 0x0003e80000100800 */
[----:B------:R-:W-:Y:S04]  /*37770*/  STL [R1+0x818], R9 ;  /* 0x0008180901007387 */ /* 0x000fe80000100800 */
[----:B------:R2:W-:Y:S04]  /*37780*/  LDGSTS.E [R6+0x43900], desc[UR60][R10.64], P0 ;  /* 0x439000000a067fae */ /* 0x0005e8000812187c */
[----:B-1----:R-:W3:Y:S04]  /*37790*/  LDL.LU R148, [R1+0x8d8] ;  /* 0x0008d80001947983 */ /* 0x002ee80000300800 */
[----:B------:R1:W-:Y:S01]  /*377a0*/  STL [R1+0x814], R149 ;  /* 0x0008149501007387 */ /* 0x0003e20000100800 */
[----:B--2---:R-:W-:Y:S01]  /*377b0*/  MOV R10, R9 ;  /* 0x00000009000a7202 */ /* 0x004fe20000000f00 */
[----:B------:R-:W-:-:S02]  /*377c0*/  IMAD.MOV.U32 R11, RZ, RZ, R149 ;  /* 0x000000ffff0b7224 */ /* 0x000fc400078e0095 */
[----:B------:R-:W2:Y:S01]  /*377d0*/  LDL.LU R5, [R1+0x918] ;  /* 0x0009180001057983 */ /* 0x000ea20000300800 */
[----:B------:R-:W-:-:S03]  /*377e0*/  IADD3 R150, P1, R150, R4, RZ ;  /* 0x0000000496967210 */ /* 0x000fc60007f3e0ff */
[----:B-1----:R-:W4:Y:S04]  /*377f0*/  LDL.LU R149, [R1+0x8d4] ;  /* 0x0008d40001957983 */ /* 0x002f280000300800 */
[----:B------:R1:W-:Y:S01]  /*37800*/  LDGSTS.E [R6+0x43d00], desc[UR60][R10.64], P0 ;  /* 0x43d000000a067fae */ /* 0x0003e2000812187c */
[----:B------:R-:W-:-:S03]  /*37810*/  IADD3 R8, P2, R8, R4, RZ ;  /* 0x0000000408087210 */ /* 0x000fc60007f5e0ff */
[----:B------:R-:W4:Y:S01]  /*37820*/  LDL.LU R9, [R1+0x914] ;  /* 0x0009140001097983 */ /* 0x000f220000300800 */
[----:B------:R-:W-:Y:S02]  /*37830*/  IMAD.X R151, R151, 0x1, R3, P1 ;  /* 0x0000000197977824 */ /* 0x000fe400008e0603 */
[----:B-1----:R-:W-:Y:S01]  /*37840*/  IMAD.MOV.U32 R10, RZ, RZ, R150 ;  /* 0x000000ffff0a7224 */ /* 0x002fe200078e0096 */
[----:B------:R-:W-:Y:S01]  /*37850*/  IADD3.X R147, R147, R3, RZ, P2, !PT ;  /* 0x0000000393937210 */ /* 0x000fe200017fe4ff */
[----:B------:R-:W-:Y:S01]  /*37860*/  IMAD.MOV.U32 R11, RZ, RZ, R151 ;  /* 0x000000ffff0b7224 */ /* 0x000fe200078e0097 */
[----:B------:R-:W-:Y:S04]  /*37870*/  STL [R1+0x858], R150 ;  /* 0x0008589601007387 */ /* 0x000fe80000100800 */
[----:B------:R-:W-:Y:S04]  /*37880*/  STL [R1+0x854], R151 ;  /* 0x0008549701007387 */ /* 0x000fe80000100800 */
[----:B------:R-:W-:Y:S04]  /*37890*/  STL [R1+0x898], R8 ;  /* 0x0008980801007387 */ /* 0x000fe80000100800 */
[----:B------:R1:W-:Y:S04]  /*378a0*/  LDGSTS.E [R6+0x44100], desc[UR60][R10.64], P0 ;  /* 0x441000000a067fae */ /* 0x0003e8000812187c */
[----:B------:R1:W-:Y:S02]  /*378b0*/  STL [R1+0x894], R147 ;  /* 0x0008949301007387 */ /* 0x0003e40000100800 */
[----:B-1----:R-:W-:Y:S01]  /*378c0*/  IMAD.MOV.U32 R11, RZ, RZ, R147 ;  /* 0x000000ffff0b7224 */ /* 0x002fe200078e0093 */
[----:B------:R-:W-:Y:S01]  /*378d0*/  MOV R10, R8 ;  /* 0x00000008000a7202 */ /* 0x000fe20000000f00 */
        /* <DEDUP_REMOVED lines=10> */
[----:B------:R-:W-:-:S03]  /*37980*/  IADD3.X R9, R9, R3, RZ, P2, !PT ;  /* 0x0000000309097210 */ /* 0x000fc600017fe4ff */
[----:B------:R-:W-:Y:S01]  /*37990*/  STL [R1+0x918], R5 ;  /* 0x0009180501007387 */ /* 0x000fe20000100800 */
[----:B-1----:R-:W-:-:S03]  /*379a0*/  IMAD.MOV.U32 R10, RZ, RZ, R148 ;  /* 0x000000ffff0a7224 */ /* 0x002fc600078e0094 */
[----:B------:R-:W4:Y:S01]  /*379b0*/  LDL.LU R150, [R1+0x9d8] ;  /* 0x0009d80001967983 */ /* 0x000f220000300800 */
[----:B------:R-:W-:-:S03]  /*379c0*/  IMAD.MOV.U32 R11, RZ, RZ, R149 ;  /* 0x000000ffff0b7224 */ /* 0x000fc600078e0095 */
[----:B------:R1:W-:Y:S04]  /*379d0*/  STL [R1+0x914], R9 ;  /* 0x0009140901007387 */ /* 0x0003e80000100800 */
[----:B---3--:R-:W3:Y:S04]  /*379e0*/  LDL.LU R148, [R1+0xa18] ;  /* 0x000a180001947983 */ /* 0x008ee80000300800 */
[----:B------:R-:W3:Y:S04]  /*379f0*/  LDL.LU R151, [R1+0x9d4] ;  /* 0x0009d40001977983 */ /* 0x000ee80000300800 */
[----:B------:R1:W-:Y:S04]  /*37a00*/  LDGSTS.E [R6+0x44900], desc[UR60][R10.64], P0 ;  /* 0x449000000a067fae */ /* 0x0003e8000812187c */
[----:B--2---:R-:W2:Y:S01]  /*37a10*/  LDL.LU R149, [R1+0xa14] ;  /* 0x000a140001957983 */ /* 0x004ea20000300800 */
[----:B-1----:R-:W-:Y:S01]  /*37a20*/  MOV R10, R5 ;  /* 0x00000005000a7202 */ /* 0x002fe20000000f00 */
[----:B------:R-:W-:-:S02]  /*37a30*/  IMAD.MOV.U32 R11, RZ, RZ, R9 ;  /* 0x000000ffff0b7224 */ /* 0x000fc400078e0009 */
[----:B------:R-:W2:Y:S04]  /*37a40*/  LDL.LU R9, [R1+0xa58] ;  /* 0x000a580001097983 */ /* 0x000ea80000300800 */
[----:B------:R-:W2:Y:S01]  /*37a50*/  LDL.LU R5, [R1+0xa98] ;  /* 0x000a980001057983 */ /* 0x000ea20000300800 */
[----:B------:R-:W-:-:S03]  /*37a60*/  IADD3 R8, P1, R8, R4, RZ ;  /* 0x0000000408087210 */ /* 0x000fc60007f3e0ff */
[----:B------:R1:W-:Y:S02]  /*37a70*/  LDGSTS.E [R6+0x44d00], desc[UR60][R10.64], P0 ;  /* 0x44d000000a067fae */ /* 0x0003e4000812187c */
[----:B------:R-:W-:Y:S01]  /*37a80*/  IMAD.X R147, R147, 0x1, R3, P1 ;  /* 0x0000000193937824 */ /* 0x000fe200008e0603 */
[----:B------:R-:W-:Y:S01]  /*37a90*/  IADD3 R236, P2, R236, R4, RZ ;  /* 0x00000004ecec7210 */ /* 0x000fe20007f5e0ff */
[----:B------:R-:W-:Y:S03]  /*37aa0*/  STL [R1+0x958], R8 ;  /* 0x0009580801007387 */ /* 0x000fe60000100800 */
[----:B------:R-:W-:Y:S01]  /*37ab0*/  IADD3.X R252, R252, R3, RZ, P2, !PT ;  /* 0x00000003fcfc7210 */ /* 0x000fe200017fe4ff */
[----:B------:R1:W-:Y:S02]  /*37ac0*/  STL [R1+0x954], R147 ;  /* 0x0009549301007387 */ /* 0x0003e40000100800 */
[----:B-1----:R-:W-:-:S02]  /*37ad0*/  IMAD.MOV.U32 R11, RZ, RZ, R147 ;  /* 0x000000ffff0b7224 */ /* 0x002fc400078e0093 */
[----:B------:R-:W-:Y:S01]  /*37ae0*/  STL [R1+0x998], R236 ;  /* 0x000998ec01007387 */ /* 0x000fe20000100800 */
[----:B------:R-:W-:-:S03]  /*37af0*/  IMAD.MOV.U32 R10, RZ, RZ, R8 ;  /* 0x000000ffff0a7224 */ /* 0x000fc600078e0008 */
[----:B------:R-:W2:Y:S04]  /*37b00*/  LDL.LU R147, [R1+0xa54] ;  /* 0x000a540001937983 */ /* 0x000ea80000300800 */
[----:B------:R1:W-:Y:S04]  /*37b10*/  STL [R1+0x994], R252 ;  /* 0x000994fc01007387 */ /* 0x0003e80000100800 */
[----:B------:R-:W2:Y:S04]  /*37b20*/  LDL.LU R8, [R1+0xa94] ;  /* 0x000a940001087983 */ /* 0x000ea80000300800 */
[----:B------:R1:W-:Y:S02]  /*37b30*/  LDGSTS.E [R6+0x45100], desc[UR60][R10.64], P0 ;  /* 0x451000000a067fae */ /* 0x0003e4000812187c */
[----:B-1----:R-:W-:Y:S01]  /*37b40*/  MOV R10, R236 ;  /* 0x000000ec000a7202 */ /* 0x002fe20000000f00 */
[----:B------:R-:W-:-:S05]  /*37b50*/  IMAD.MOV.U32 R11, RZ, RZ, R252 ;  /* 0x000000ffff0b7224 */ /* 0x000fca00078e00fc */
[----:B------:R1:W-:Y:S01]  /*37b60*/  LDGSTS.E [R6+0x45500], desc[UR60][R10.64], P0 ;  /* 0x455000000a067fae */ /* 0x0003e2000812187c */
[----:B----4-:R-:W-:-:S05]  /*37b70*/  IADD3 R150, P1, R150, R4, RZ ;  /* 0x0000000496967210 */ /* 0x010fca0007f3e0ff */
[----:B-1----:R-:W-:Y:S01]  /*37b80*/  IMAD.MOV.U32 R10, RZ, RZ, R150 ;  /* 0x000000ffff0a7224 */ /* 0x002fe200078e0096 */
[----:B---3--:R-:W-:Y:S01]  /*37b90*/  IADD3 R148, P2, R148, R4, RZ ;  /* 0x0000000494947210 */ /* 0x008fe20007f5e0ff */
[----:B------:R-:W-:-:S04]  /*37ba0*/  IMAD.X R151, R151, 0x1, R3, P1 ;  /* 0x0000000197977824 */ /* 0x000fc800008e0603 */
[----:B------:R-:W-:Y:S01]  /*37bb0*/  IMAD.MOV.U32 R11, RZ, RZ, R151 ;  /* 0x000000ffff0b7224 */ /* 0x000fe200078e0097 */
[----:B--2---:R-:W-:-:S04]  /*37bc0*/  IADD3.X R149, R149, R3, RZ, P2, !PT ;  /* 0x0000000395957210 */ /* 0x004fc800017fe4ff */
[----:B------:R1:W-:Y:S04]  /*37bd0*/  LDGSTS.E [R6+0x45900], desc[UR60][R10.64], P0 ;  /* 0x459000000a067fae */ /* 0x0003e8000812187c */
[----:B------:R2:W-:Y:S01]  /*37be0*/  STL [R1+0x9d8], R150 ;  /* 0x0009d89601007387 */ /* 0x0005e20000100800 */
[----:B------:R-:W-:-:S03]  /*37bf0*/  IADD3 R9, P1, R9, R4, RZ ;  /* 0x0000000409097210 */ /* 0x000fc60007f3e0ff */
[----:B------:R-:W-:Y:S01]  /*37c00*/  STL [R1+0x9d4], R151 ;  /* 0x0009d49701007387 */ /* 0x000fe20000100800 */
[----:B-1----:R-:W-:Y:S01]  /*37c10*/  MOV R10, R148 ;  /* 0x00000094000a7202 */ /* 0x002fe20000000f00 */
[----:B------:R-:W-:Y:S01]  /*37c20*/  IMAD.MOV.U32 R11, RZ, RZ, R149 ;  /* 0x000000ffff0b7224 */ /* 0x000fe200078e0095 */
[----:B------:R-:W-:Y:S01]  /*37c30*/  IADD3 R5, P2, R5, R4, RZ ;  /* 0x0000000405057210 */ /* 0x000fe20007f5e0ff */
[----:B------:R1:W-:Y:S04]  /*37c40*/  STL [R1+0xa18], R148 ;  /* 0x000a189401007387 */ /* 0x0003e80000100800 */
[----:B------:R3:W-:Y:S04]  /*37c50*/  STL [R1+0xa14], R149 ;  /* 0x000a149501007387 */ /* 0x0007e80000100800 */
[----:B------:R-:W4:Y:S04]  /*37c60*/  LDL.LU R252, [R1+0xb14] ;  /* 0x000b140001fc7983 */ /* 0x000f280000300800 */
[----:B------:R-:W4:Y:S04]  /*37c70*/  LDL.LU R236, [R1+0xb18] ;  /* 0x000b180001ec7983 */ /* 0x000f280000300800 */
[----:B------:R1:W-:Y:S01]  /*37c80*/  LDGSTS.E [R6+0x45d00], desc[UR60][R10.64], P0 ;  /* 0x45d000000a067fae */ /* 0x0003e2000812187c */
[----:B------:R-:W-:-:S03]  /*37c90*/  IMAD.X R147, R147, 0x1, R3, P1 ;  /* 0x0000000193937824 */ /* 0x000fc600008e0603 */
[----:B------:R-:W-:Y:S01]  /*37ca0*/  STL [R1+0xa58], R9 ;  /* 0x000a580901007387 */ /* 0x000fe20000100800 */
[----:B-1----:R-:W-:-:S03]  /*37cb0*/  IMAD.MOV.U32 R10, RZ, RZ, R9 ;  /* 0x000000ffff0a7224 */ /* 0x002fc600078e0009 */
[----:B------:R1:W-:Y:S01]  /*37cc0*/  STL [R1+0xa54], R147 ;  /* 0x000a549301007387 */ /* 0x0003e20000100800 */
[----:B------:R-:W-:Y:S01]  /*37cd0*/  IMAD.MOV.U32 R11, RZ, RZ, R147 ;  /* 0x000000ffff0b7224 */ /* 0x000fe200078e0093 */
[----:B------:R-:W-:Y:S02]  /*37ce0*/  IADD3.X R8, R8, R3, RZ, P2, !PT ;  /* 0x0000000308087210 */ /* 0x000fe400017fe4ff */
[----:B------:R-:W-:Y:S04]  /*37cf0*/  STL [R1+0xa98], R5 ;  /* 0x000a980501007387 */ /* 0x000fe80000100800 */
[----:B--2---:R-:W2:Y:S04]  /*37d00*/  LDL.LU R150, [R1+0xb58] ;  /* 0x000b580001967983 */ /* 0x004ea80000300800 */
[----:B------:R1:W-:Y:S04]  /*37d10*/  STL [R1+0xa94], R8 ;  /* 0x000a940801007387 */ /* 0x0003e80000100800 */
[----:B------:R-:W2:Y:S04]  /*37d20*/  LDL.LU R148, [R1+0xb98] ;  /* 0x000b980001947983 */ /* 0x000ea80000300800 */
[----:B------:R1:W-:Y:S04]  /*37d30*/  LDGSTS.E [R6+0x46100], desc[UR60][R10.64], P0 ;  /* 0x461000000a067fae */ /* 0x0003e8000812187c */
[----:B------:R-:W2:Y:S04]  /*37d40*/  LDL.LU R151, [R1+0xb54] ;  /* 0x000b540001977983 */ /* 0x000ea80000300800 */
[----:B---3--:R-:W3:Y:S01]  /*37d50*/  LDL.LU R149, [R1+0xb94] ;  /* 0x000b940001957983 */ /* 0x008ee20000300800 */
[----:B-1----:R-:W-:Y:S01]  /*37d60*/  MOV R10, R5 ;  /* 0x00000005000a7202 */ /* 0x002fe20000000f00 */
[----:B------:R-:W-:-:S02]  /*37d70*/  IMAD.MOV.U32 R11, RZ, RZ, R8 ;  /* 0x000000ffff0b7224 */ /* 0x000fc400078e0008 */
[----:B------:R-:W3:Y:S04]  /*37d80*/  LDL.LU R147, [R1+0xbd4] ;  /* 0x000bd40001937983 */ /* 0x000ee80000300800 */
[----:B------:R-:W3:Y:S04]  /*37d90*/  LDL.LU R9, [R1+0xbd8] ;  /* 0x000bd80001097983 */ /* 0x000ee80000300800 */
[----:B------:R-:W3:Y:S04]  /*37da0*/  LDL.LU R8, [R1+0xc14] ;  /* 0x000c140001087983 */ /* 0x000ee80000300800 */
[----:B------:R-:W3:Y:S04]  /*37db0*/  LDL.LU R5, [R1+0xc18] ;  /* 0x000c180001057983 */ /* 0x000ee80000300800 */
[----:B------:R1:W-:Y:S04]  /*37dc0*/  LDGSTS.E [R6+0x46500], desc[UR60][R10.64], P0 ;  /* 0x465000000a067fae */ /* 0x0003e8000812187c */
[----:B------:R-:W3:Y:S04]  /*37dd0*/  LDL.LU R10, [R1+0xad4] ;  /* 0x000ad400010a7983 */ /* 0x000ee80000300800 */
[----:B------:R-:W1:Y:S01]  /*37de0*/  LDL.LU R11, [R1+0xad8] ;  /* 0x000ad800010b7983 */ /* 0x000e620000300800 */
[----:B----4-:R-:W-:-:S04]  /*37df0*/  IADD3 R236, P2, R236, R4, RZ ;  /* 0x00000004ecec7210 */ /* 0x010fc80007f5e0ff */
[----:B------:R-:W-:Y:S02]  /*37e00*/  IADD3.X R252, R252, R3, RZ, P2, !PT ;  /* 0x00000003fcfc7210 */ /* 0x000fe400017fe4ff */
[----:B--2---:R-:W-:-:S05]  /*37e10*/  IADD3 R148, P2, R148, R4, RZ ;  /* 0x0000000494947210 */ /* 0x004fca0007f5e0ff */
[----:B---3--:R-:W-:Y:S01]  /*37e20*/  IMAD.X R149, R149, 0x1, R3, P2 ;  /* 0x0000000195957824 */ /* 0x008fe200010e0603 */
        /* <DEDUP_REMOVED lines=8> */
[----:B------:R1:W-:Y:S01]  /*37eb0*/  LDGSTS.E [R6+0x46900], desc[UR60][R10.64], P0 ;  /* 0x469000000a067fae */ /* 0x0003e2000812187c */
[----:B------:R-:W-:Y:S02]  /*37ec0*/  IADD3.X R151, R151, R3, RZ, P1, !PT ;  /* 0x0000000397977210 */ /* 0x000fe40000ffe4ff */
[-C--:B------:R-:W-:Y:S01]  /*37ed0*/  IADD3 R9, P2, R9, R4.reuse, RZ ;  /* 0x0000000409097210 */ /* 0x080fe20007f5e0ff */
[----:B-1----:R-:W-:Y:S02]  /*37ee0*/  IMAD.MOV.U32 R10, RZ, RZ, R236 ;  /* 0x000000ffff0a7224 */ /* 0x002fe400078e00ec */
[----:B------:R-:W-:Y:S01]  /*37ef0*/  IMAD.MOV.U32 R11, RZ, RZ, R252 ;  /* 0x000000ffff0b7224 */ /* 0x000fe200078e00fc */
[----:B------:R-:W-:-:S04]  /*37f00*/  IADD3 R5, P1, R5, R4, RZ ;  /* 0x0000000405057210 */ /* 0x000fc80007f3e0ff */
[----:B------:R1:W-:Y:S01]  /*37f10*/  LDGSTS.E [R6+0x46d00], desc[UR60][R10.64], P0 ;  /* 0x46d000000a067fae */ /* 0x0003e2000812187c */
[----:B------:R-:W-:-:S03]  /*37f20*/  IADD3.X R147, R147, R3, RZ, P2, !PT ;  /* 0x0000000393937210 */ /* 0x000fc600017fe4ff */
[----:B------:R-:W-:Y:S01]  /*37f30*/  STL [R1+0xb18], R236 ;  /* 0x000b18ec01007387 */ /* 0x000fe20000100800 */
[----:B------:R-:W-:-:S03]  /*37f40*/  IMAD.X R8, R8, 0x1, R3, P1 ;  /* 0x0000000108087824 */ /* 0x000fc600008e0603 */
[----:B------:R-:W-:Y:S01]  /*37f50*/  STL [R1+0xb14], R252 ;  /* 0x000b14fc01007387 */ /* 0x000fe20000100800 */
[----:B-1----:R-:W-:Y:S01]  /*37f60*/  IMAD.MOV.U32 R10, RZ, RZ, R150 ;  /* 0x000000ffff0a7224 */ /* 0x002fe200078e0096 */
[----:B------:R-:W-:Y:S02]  /*37f70*/  MOV R11, R151 ;  /* 0x00000097000b7202 */ /* 0x000fe40000000f00 */
[----:B------:R-:W-:Y:S04]  /*37f80*/  STL [R1+0xb58], R150 ;  /* 0x000b589601007387 */ /* 0x000fe80000100800 */
[----:B------:R1:W-:Y:S04]  /*37f90*/  LDGSTS.E [R6+0x47100], desc[UR60][R10.64], P0 ;  /* 0x471000000a067fae */ /* 0x0003e8000812187c */
[----:B------:R-:W-:Y:S04]  /*37fa0*/  STL [R1+0xb54], R151 ;  /* 0x000b549701007387 */ /* 0x000fe80000100800 */
[----:B------:R-:W-:Y:S01]  /*37fb0*/  STL [R1+0xb98], R148 ;  /* 0x000b989401007387 */ /* 0x000fe20000100800 */
[----:B-1----:R-:W-:-:S02]  /*37fc0*/  IMAD.MOV.U32 R10, RZ, RZ, R148 ;  /* 0x000000ffff0a7224 */ /* 0x002fc400078e0094 */
[----:B------:R-:W-:Y:S01]  /*37fd0*/  IMAD.MOV.U32 R11, RZ, RZ, R149 ;  /* 0x000000ffff0b7224 */ /* 0x000fe200078e0095 */
[----:B------:R-:W-:Y:S04]  /*37fe0*/  STL [R1+0xb94], R149 ;  /* 0x000b949501007387 */ /* 0x000fe80000100800 */
[----:B------:R1:W-:Y:S04]  /*37ff0*/  STL [R1+0xbd8], R9 ;  /* 0x000bd80901007387 */ /* 0x0003e80000100800 */
[----:B------:R2:W-:Y:S04]  /*38000*/  STL [R1+0xbd4], R147 ;  /* 0x000bd49301007387 */ /* 0x0005e80000100800 */
[----:B------:R3:W-:Y:S04]  /*38010*/  LDGSTS.E [R6+0x47500], desc[UR60][R10.64], P0 ;  /* 0x475000000a067fae */ /* 0x0007e8000812187c */
[----:B------:R-:W-:Y:S04]  /*38020*/  STL [R1+0xc18], R5 ;  /* 0x000c180501007387 */ /* 0x000fe80000100800 */
[----:B------:R4:W-:Y:S01]  /*38030*/  STL [R1+0xc14], R8 ;  /* 0x000c140801007387 */ /* 0x0009e20000100800 */
[----:B---3--:R-:W-:Y:S01]  /*38040*/  IMAD.MOV.U32 R10, RZ, RZ, R9 ;  /* 0x000000ffff0a7224 */ /* 0x008fe200078e0009 */
[----:B------:R-:W-:-:S02]  /*38050*/  MOV R11, R147 ;  /* 0x00000093000b7202 */ /* 0x000fc40000000f00 */
[----:B-1----:R-:W3:Y:S04]  /*38060*/  LDL.LU R9, [R1+0x620] ;  /* 0x0006200001097983 */ /* 0x002ee80000300800 */
[----:B------:R1:W-:Y:S04]  /*38070*/  LDGSTS.E [R6+0x47900], desc[UR60][R10.64], P0 ;  /* 0x479000000a067fae */ /* 0x0003e8000812187c */
[----:B------:R-:W3:Y:S04]  /*38080*/  LDL.LU R149, [R1+0x61c] ;  /* 0x00061c0001957983 */ /* 0x000ee80000300800 */
[----:B--2---:R-:W2:Y:S01]  /*38090*/  LDL.LU R147, [R1+0x65c] ;  /* 0x00065c0001937983 */ /* 0x004ea20000300800 */
[----:B-1----:R-:W-:-:S03]  /*380a0*/  IMAD.MOV.U32 R11, RZ, RZ, R8 ;  /* 0x000000ffff0b7224 */ /* 0x002fc600078e0008 */
[----:B----4-:R-:W4:Y:S04]  /*380b0*/  LDL.LU R8, [R1+0x660] ;  /* 0x0006600001087983 */ /* 0x010f280000300800 */
[----:B------:R-:W2:Y:S04]  /*380c0*/  LDL.LU R151, [R1+0x69c] ;  /* 0x00069c0001977983 */ /* 0x000ea80000300800 */
[----:B------:R-:W2:Y:S01]  /*380d0*/  LDL.LU R150, [R1+0x6a0] ;  /* 0x0006a00001967983 */ /* 0x000ea20000300800 */
[----:B------:R-:W-:Y:S01]  /*380e0*/  IADD3 R21, P1, R21, R4, RZ ;  /* 0x0000000415157210 */ /* 0x000fe20007f3e0ff */
[----:B------:R-:W-:Y:S01]  /*380f0*/  IMAD.MOV.U32 R10, RZ, RZ, R5 ;  /* 0x000000ffff0a7224 */ /* 0x000fe200078e0005 */
[----:B------:R-:W-:-:S02]  /*38100*/  LOP3.LUT R5, R13, 0x30, RZ, 0x3c, !PT ;  /* 0x000000300d057812 */ /* 0x000fc400078e3cff */
[----:B------:R-:W-:Y:S02]  /*38110*/  IADD3.X R20, R20, R3, RZ, P1, !PT ;  /* 0x0000000314147210 */ /* 0x000fe40000ffe4ff */
[-C--:B------:R-:W-:Y:S01]  /*38120*/  IADD3 R165, P2, R165, R4.reuse, RZ ;  /* 0x00000004a5a57210 */ /* 0x080fe20007f5e0ff */
[----:B------:R1:W-:Y:S01]  /*38130*/  LDGSTS.E [R6+0x47d00], desc[UR60][R10.64], P0 ;  /* 0x47d000000a067fae */ /* 0x0003e2000812187c */
[----:B------:R-:W-:-:S03]  /*38140*/  IADD3 R181, P1, R181, R4, RZ ;  /* 0x00000004b5b57210 */ /* 0x000fc60007f3e0ff */
[--C-:B------:R-:W-:Y:S02]  /*38150*/  IMAD.X R164, R164, 0x1, R3.reuse, P2 ;  /* 0x00000001a4a47824 */ /* 0x100fe400010e0603 */
[----:B-1----:R-:W-:Y:S01]  /*38160*/  VIADD R6, R5, UR6 ;  /* 0x0000000605067c36 */ /* 0x002fe20008000000 */
[----:B------:R-:W-:Y:S01]  /*38170*/  MOV R10, R21 ;  /* 0x00000015000a7202 */ /* 0x000fe20000000f00 */
[----:B------:R-:W-:Y:S01]  /*38180*/  IMAD.MOV.U32 R11, RZ, RZ, R20 ;  /* 0x000000ffff0b7224 */ /* 0x000fe200078e0014 */
[-C--:B------:R-:W-:Y:S01]  /*38190*/  IADD3 R197, P2, R197, R4.reuse, RZ ;  /* 0x00000004c5c57210 */ /* 0x080fe20007f5e0ff */
[--C-:B------:R-:W-:Y:S01]  /*381a0*/  IMAD.X R180, R180, 0x1, R3.reuse, P1 ;  /* 0x00000001b4b47824 */ /* 0x100fe200008e0603 */
[----:B------:R-:W2:Y:S04]  /*381b0*/  LDL.LU R5, [R1+0x6e0] ;  /* 0x0006e00001057983 */ /* 0x000ea80000300800 */
[----:B------:R1:W-:Y:S01]  /*381c0*/  LDGSTS.E [R6+0x40180], desc[UR60][R10.64], P0 ;  /* 0x401800000a067fae */ /* 0x0003e2000812187c */
[----:B------:R-:W-:Y:S01]  /*381d0*/  IMAD.X R196, R196, 0x1, R3, P2 ;  /* 0x00000001c4c47824 */ /* 0x000fe200010e0603 */
[----:B------:R-:W-:-:S02]  /*381e0*/  IADD3 R213, P1, R213, R4, RZ ;  /* 0x00000004d5d57210 */ /* 0x000fc40007f3e0ff */
[----:B------:R-:W2:Y:S01]  /*381f0*/  LDL.LU R148, [R1+0x720] ;  /* 0x0007200001947983 */ /* 0x000ea20000300800 */
[----:B-1----:R-:W-:Y:S01]  /*38200*/  IMAD.MOV.U32 R10, RZ, RZ, R165 ;  /* 0x000000ffff0a7224 */ /* 0x002fe200078e00a5 */
[----:B------:R-:W-:-:S05]  /*38210*/  MOV R11, R164 ;  /* 0x000000a4000b7202 */ /* 0x000fca0000000f00 */
[----:B------:R1:W-:Y:S01]  /*38220*/  LDGSTS.E [R6+0x40580], desc[UR60][R10.64], P0 ;  /* 0x405800000a067fae */ /* 0x0003e2000812187c */
[----:B------:R-:W-:Y:S01]  /*38230*/  IADD3 R229, P2, R229, R4, RZ ;  /* 0x00000004e5e57210 */ /* 0x000fe20007f5e0ff */
[----:B------:R-:W-:Y:S01]  /*38240*/  IMAD.X R212, R212, 0x1, R3, P1 ;  /* 0x00000001d4d47824 */ /* 0x000fe200008e0603 */
[----:B-1----:R-:W-:Y:S01]  /*38250*/  MOV R10, R181 ;  /* 0x000000b5000a7202 */ /* 0x002fe20000000f00 */
[----:B------:R-:W-:-:S05]  /*38260*/  IMAD.MOV.U32 R11, RZ, RZ, R180 ;  /* 0x000000ffff0b7224 */ /* 0x000fca00078e00b4 */
        /* <DEDUP_REMOVED lines=17> */
[----:B------:R-:W-:Y:S01]  /*38380*/  IMAD.X R149, R149, 0x1, R3, P2 ;  /* 0x0000000195957824 */ /* 0x000fe200010e0603 */
[----:B------:R3:W-:Y:S01]  /*38390*/  STL [R1+0x620], R9 ;  /* 0x0006200901007387 */ /* 0x0007e20000100800 */
[----:B-1----:R-:W-:-:S03]  /*383a0*/  IMAD.MOV.U32 R10, RZ, RZ, R9 ;  /* 0x000000ffff0a7224 */ /* 0x002fc600078e0009 */
[----:B------:R1:W-:Y:S01]  /*383b0*/  STL [R1+0x61c], R149 ;  /* 0x00061c9501007387 */ /* 0x0003e20000100800 */
[----:B------:R-:W-:Y:S02]  /*383c0*/  MOV R11, R149 ;  /* 0x00000095000b7202 */ /* 0x000fe40000000f00 */
[-C--:B----4-:R-:W-:Y:S01]  /*383d0*/  IADD3 R8, P1, R8, R4.reuse, RZ ;  /* 0x0000000408087210 */ /* 0x090fe20007f3e0ff */
[----:B---3--:R-:W3:Y:S04]  /*383e0*/  LDL.LU R9, [R1+0x6dc] ;  /* 0x0006dc0001097983 */ /* 0x008ee80000300800 */
[----:B--2---:R-:W-:Y:S01]  /*383f0*/  IMAD.X R147, R147, 0x1, R3, P1 ;  /* 0x0000000193937824 */ /* 0x004fe200008e0603 */
[----:B-1----:R-:W2:Y:S01]  /*38400*/  LDL.LU R149, [R1+0x71c] ;  /* 0x00071c0001957983 */ /* 0x002ea20000300800 */
[----:B------:R-:W-:-:S03]  /*38410*/  IADD3 R150, P2, R150, R4, RZ ;  /* 0x0000000496967210 */ /* 0x000fc60007f5e0ff */
[----:B------:R1:W-:Y:S02]  /*38420*/  LDGSTS.E [R6+0x41d80], desc[UR60][R10.64], P0 ;  /* 0x41d800000a067fae */ /* 0x0003e4000812187c */
[----:B------:R-:W-:Y:S02]  /*38430*/  IMAD.X R151, R151, 0x1, R3, P2 ;  /* 0x0000000197977824 */ /* 0x000fe400010e0603 */
[----:B------:R4:W-:Y:S04]  /*38440*/  STL [R1+0x660], R8 ;  /* 0x0006600801007387 */ /* 0x0009e80000100800 */
[----:B------:R4:W-:Y:S01]  /*38450*/  STL [R1+0x65c], R147 ;  /* 0x00065c9301007387 */ /* 0x0009e20000100800 */
[----:B-1----:R-:W-:Y:S01]  /*38460*/  MOV R10, R8 ;  /* 0x00000008000a7202 */ /* 0x002fe20000000f00 */
[----:B------:R-:W-:-:S02]  /*38470*/  IMAD.MOV.U32 R11, RZ, RZ, R147 ;  /* 0x000000ffff0b7224 */ /* 0x000fc400078e0093 */
[----:B------:R1:W-:Y:S04]  /*38480*/  STL [R1+0x6a0], R150 ;  /* 0x0006a09601007387 */ /* 0x0003e80000100800 */
[----:B----4-:R-:W4:Y:S04]  /*38490*/  LDL.LU R8, [R1+0x760] ;  /* 0x0007600001087983 */ /* 0x010f280000300800 */
[----:B------:R1:W-:Y:S04]  /*384a0*/  STL [R1+0x69c], R151 ;  /* 0x00069c9701007387 */ /* 0x0003e80000100800 */
[----:B------:R1:W-:Y:S04]  /*384b0*/  LDGSTS.E [R6+0x42180], desc[UR60][R10.64], P0 ;  /* 0x421800000a067fae */ /* 0x0003e8000812187c */
[----:B------:R-:W4:Y:S01]  /*384c0*/  LDL.LU R147, [R1+0x7a0] ;  /* 0x0007a00001937983 */ /* 0x000f220000300800 */
[----:B-1----:R-:W-:-:S03]  /*384d0*/  IMAD.MOV.U32 R10, RZ, RZ, R150 ;  /* 0x000000ffff0a7224 */ /* 0x002fc600078e0096 */
[----:B------:R-:W4:Y:S01]  /*384e0*/  LDL.LU R150, [R1+0x75c] ;  /* 0x00075c0001967983 */ /* 0x000f220000300800 */
[----:B------:R-:W-:-:S03]  /*384f0*/  MOV R11, R151 ;  /* 0x00000097000b7202 */ /* 0x000fc60000000f00 */
[----:B------:R-:W4:Y:S01]  /*38500*/  LDL.LU R151, [R1+0x79c] ;  /* 0x00079c0001977983 */ /* 0x000f220000300800 */
[-C--:B------:R-:W-:Y:S02]  /*38510*/  IADD3 R5, P1, R5, R4.reuse, RZ ;  /* 0x0000000405057210 */ /* 0x080fe40007f3e0ff */
[----:B------:R-:W-:Y:S01]  /*38520*/  IADD3 R148, P2, R148, R4, RZ ;  /* 0x0000000494947210 */ /* 0x000fe20007f5e0ff */
[----:B------:R1:W-:Y:S04]  /*38530*/  LDGSTS.E [R6+0x42580], desc[UR60][R10.64], P0 ;  /* 0x425800000a067fae */ /* 0x0003e8000812187c */
[----:B------:R2:W-:Y:S01]  /*38540*/  STL [R1+0x6e0], R5 ;  /* 0x0006e00501007387 */ /* 0x0005e20000100800 */
[----:B-1----:R-:W-:Y:S01]  /*38550*/  MOV R10, R5 ;  /* 0x00000005000a7202 */ /* 0x002fe20000000f00 */
[----:B---3--:R-:W-:-:S04]  /*38560*/  IMAD.X R9, R9, 0x1, R3, P1 ;  /* 0x0000000109097824 */ /* 0x008fc800008e0603 */
[----:B------:R-:W-:Y:S01]  /*38570*/  IMAD.MOV.U32 R11, RZ, RZ, R9 ;  /* 0x000000ffff0b7224 */ /* 0x000fe200078e0009 */
[----:B------:R1:W-:Y:S01]  /*38580*/  STL [R1+0x6dc], R9 ;  /* 0x0006dc0901007387 */ /* 0x0003e20000100800 */
[----:B--2---:R-:W-:-:S03]  /*38590*/  IMAD.X R149, R149, 0x1, R3, P2 ;  /* 0x0000000195957824 */ /* 0x004fc600010e0603 */
[----:B------:R2:W-:Y:S04]  /*385a0*/  STL [R1+0x720], R148 ;  /* 0x0007209401007387 */ /* 0x0005e80000100800 */
[----:B------:R-:W3:Y:S04]  /*385b0*/  LDL.LU R5, [R1+0x7e0] ;  /* 0x0007e00001057983 */ /* 0x000ee80000300800 */
[----:B------:R2:W-:Y:S04]  /*385c0*/  STL [R1+0x71c], R149 ;  /* 0x00071c9501007387 */ /* 0x0005e80000100800 */
[----:B------:R2:W-:Y:S04]  /*385d0*/  LDGSTS.E [R6+0x42980], desc[UR60][R10.64], P0 ;  /* 0x429800000a067fae */ /* 0x0005e8000812187c */
[----:B-1----:R-:W3:Y:S01]  /*385e0*/  LDL.LU R9, [R1+0x820] ;  /* 0x0008200001097983 */ /* 0x002ee20000300800 */
[-C--:B----4-:R-:W-:Y:S01]  /*385f0*/  IADD3 R8, P1, R8, R4.reuse, RZ ;  /* 0x0000000408087210 */ /* 0x090fe20007f3e0ff */
[----:B--2---:R-:W-:Y:S01]  /*38600*/  IMAD.MOV.U32 R10, RZ, RZ, R148 ;  /* 0x000000ffff0a7224 */ /* 0x004fe200078e0094 */
[----:B------:R-:W-:Y:S01]  /*38610*/  MOV R11, R149 ;  /* 0x00000095000b7202 */ /* 0x000fe20000000f00 */
[----:B------:R-:W2:Y:S01]  /*38620*/  LDL.LU R148, [R1+0x7dc] ;  /* 0x0007dc0001947983 */ /* 0x000ea20000300800 */
[----:B------:R-:W-:-:S03]  /*38630*/  IADD3 R147, P2, R147, R4, RZ ;  /* 0x0000000493937210 */ /* 0x000fc60007f5e0ff */
[----:B------:R-:W4:Y:S04]  /*38640*/  LDL.LU R149, [R1+0x81c] ;  /* 0x00081c0001957983 */ /* 0x000f280000300800 */
[----:B------:R1:W-:Y:S01]  /*38650*/  LDGSTS.E [R6+0x42d80], desc[UR60][R10.64], P0 ;  /* 0x42d800000a067fae */ /* 0x0003e2000812187c */
[----:B------:R-:W-:-:S03]  /*38660*/  IMAD.X R150, R150, 0x1, R3, P1 ;  /* 0x0000000196967824 */ /* 0x000fc600008e0603 */
[----:B------:R-:W-:Y:S01]  /*38670*/  STL [R1+0x760], R8 ;  /* 0x0007600801007387 */ /* 0x000fe20000100800 */
[----:B------:R-:W-:-:S03]  /*38680*/  IMAD.X R151, R151, 0x1, R3, P2 ;  /* 0x0000000197977824 */ /* 0x000fc600010e0603 */
[----:B------:R1:W-:Y:S02]  /*38690*/  STL [R1+0x75c], R150 ;  /* 0x00075c9601007387 */ /* 0x0003e40000100800 */
[----:B-1----:R-:W-:Y:S01]  /*386a0*/  MOV R10, R8 ;  /* 0x00000008000a7202 */ /* 0x002fe20000000f00 */
[----:B------:R-:W-:Y:S01]  /*386b0*/  IMAD.MOV.U32 R11, RZ, RZ, R150 ;  /* 0x000000ffff0b7224 */ /* 0x000fe200078e0096 */
[----:B------:R-:W-:Y:S04]  /*386c0*/  STL [R1+0x7a0], R147 ;  /* 0x0007a09301007387 */ /* 0x000fe80000100800 */
[----:B------:R1:W-:Y:S04]  /*386d0*/  LDGSTS.E [R6+0x43180], desc[UR60][R10.64], P0 ;  /* 0x431800000a067fae */ /* 0x0003e8000812187c */
[----:B------:R-:W4:Y:S04]  /*386e0*/  LDL.LU R150, [R1+0x860] ;  /* 0x0008600001967983 */ /* 0x000f280000300800 */
[----:B------:R1:W-:Y:S04]  /*386f0*/  STL [R1+0x79c], R151 ;  /* 0x00079c9701007387 */ /* 0x0003e80000100800 */
[----:B------:R-:W4:Y:S01]  /*38700*/  LDL.LU R8, [R1+0x8a0] ;  /* 0x0008a00001087983 */ /* 0x000f220000300800 */
[----:B-1----:R-:W-:Y:S01]  /*38710*/  MOV R11, R151 ;  /* 0x00000097000b7202 */ /* 0x002fe20000000f00 */
[----:B------:R-:W-:-:S02]  /*38720*/  IMAD.MOV.U32 R10, RZ, RZ, R147 ;  /* 0x000000ffff0a7224 */ /* 0x000fc400078e0093 */
[----:B------:R-:W4:Y:S04]  /*38730*/  LDL.LU R151, [R1+0x85c] ;  /* 0x00085c0001977983 */ /* 0x000f280000300800 */
[----:B------:R-:W4:Y:S04]  /*38740*/  LDL.LU R147, [R1+0x89c] ;  /* 0x00089c0001937983 */ /* 0x000f280000300800 */
[----:B------:R1:W-:Y:S01]  /*38750*/  LDGSTS.E [R6+0x43580], desc[UR60][R10.64], P0 ;  /* 0x435800000a067fae */ /* 0x0003e2000812187c */
[----:B---3--:R-:W-:-:S04]  /*38760*/  IADD3 R5, P1, R5, R4, RZ ;  /* 0x0000000405057210 */ /* 0x008fc80007f3e0ff */
[----:B-1----:R-:W-:Y:S01]  /*38770*/  MOV R10, R5 ;  /* 0x00000005000a7202 */ /* 0x002fe20000000f00 */
[----:B------:R-:W-:Y:S01]  /*38780*/  STL [R1+0x7e0], R5 ;  /* 0x0007e00501007387 */ /* 0x000fe20000100800 */
[----:B------:R-:W-:Y:S01]  /*38790*/  IADD3 R9, P2, R9, R4, RZ ;  /* 0x0000000409097210 */ /* 0x000fe20007f5e0ff */
[----:B--2---:R-:W-:-:S04]  /*387a0*/  IMAD.X R148, R148, 0x1, R3, P1 ;  /* 0x0000000194947824 */ /* 0x004fc800008e0603 */
[----:B------:R-:W-:Y:S01]  /*387b0*/  IMAD.MOV.U32 R11, RZ, RZ, R148 ;  /* 0x000000ffff0b7224 */ /* 0x000fe200078e0094 */
[----:B------:R1:W-:Y:S01]  /*387c0*/  STL [R1+0x7dc], R148 ;  /* 0x0007dc9401007387 */ /* 0x0003e20000100800 */
[----:B----4-:R-:W-:-:S03]  /*387d0*/  IMAD.X R149, R149, 0x1, R3, P2 ;  /* 0x0000000195957824 */ /* 0x010fc600010e0603 */
[----:B------:R-:W-:Y:S04]  /*387e0*/  STL [R1+0x820], R9 ;  /* 0x0008200901007387 */ /* 0x000fe80000100800 */
[----:B------:R2:W-:Y:S04]  /*387f0*/  LDGSTS.E [R6+0x43980], desc[UR60][R10.64], P0 ;  /* 0x439800000a067fae */ /* 0x0005e8000812187c */
[----:B-1----:R-:W3:Y:S04]  /*38800*/  LDL.LU R148, [R1+0x8e0] ;  /* 0x0008e00001947983 */ /* 0x002ee80000300800 */
[----:B------:R1:W-:Y:S01]  /*38810*/  STL [R1+0x81c], R149 ;  /* 0x00081c9501007387 */ /* 0x0003e20000100800 */
[----:B--2---:R-:W-:Y:S01]  /*38820*/  IMAD.MOV.U32 R10, RZ, RZ, R9 ;  /* 0x000000ffff0a7224 */ /* 0x004fe200078e0009 */
[----:B------:R-:W-:-:S02]  /*38830*/  MOV R11, R149 ;  /* 0x00000095000b7202 */ /* 0x000fc40000000f00 */
[----:B------:R-:W2:Y:S01]  /*38840*/  LDL.LU R5, [R1+0x920] ;  /* 0x0009200001057983 */ /* 0x000ea20000300800 */
[----:B------:R-:W-:-:S03]  /*38850*/  IADD3 R150, P1, R150, R4, RZ ;  /* 0x0000000496967210 */ /* 0x000fc60007f3e0ff */
        /* <DEDUP_REMOVED lines=110> */
[----:B------:R-:W-:Y:S02]  /*38f40*/  IADD3 R9, P2, R9, R4, RZ ;  /* 0x0000000409097210 */ /* 0x000fe40007f5e0ff */
[----:B-1----:R-:W-:Y:S01]  /*38f50*/  MOV R10, R236 ;  /* 0x000000ec000a7202 */ /* 0x002fe20000000f00 */
[----:B------:R-:W-:Y:S01]  /*38f60*/  IMAD.MOV.U32 R11, RZ, RZ, R252 ;  /* 0x000000ffff0b7224 */ /* 0x000fe200078e00fc */
[----:B------:R-:W-:Y:S04]  /*38f70*/  STL [R1+0xb20], R236 ;  /* 0x000b20ec01007387 */ /* 0x000fe80000100800 */
[----:B------:R1:W-:Y:S01]  /*38f80*/  LDGSTS.E [R6+0x46d80], desc[UR60][R10.64], P0 ;  /* 0x46d800000a067fae */ /* 0x0003e2000812187c */
[----:B------:R-:W-:Y:S01]  /*38f90*/  IADD3 R5, P1, R5, R4, RZ ;  /* 0x0000000405057210 */ /* 0x000fe20007f3e0ff */
[----:B------:R-:W-:-:S02]  /*38fa0*/  IMAD.X R147, R147, 0x1, R3, P2 ;  /* 0x0000000193937824 */ /* 0x000fc400010e0603 */
[----:B------:R-:W-:Y:S01]  /*38fb0*/  STL [R1+0xb1c], R252 ;  /* 0x000b1cfc01007387 */ /* 0x000fe20000100800 */
[----:B------:R-:W-:Y:S01]  /*38fc0*/  IADD3.X R8, R8, R3, RZ, P1, !PT ;  /* 0x0000000308087210 */ /* 0x000fe20000ffe4ff */
[----:B-1----:R-:W-:Y:S02]  /*38fd0*/  IMAD.MOV.U32 R10, RZ, RZ, R150 ;  /* 0x000000ffff0a7224 */ /* 0x002fe400078e0096 */
[----:B------:R-:W-:Y:S01]  /*38fe0*/  IMAD.MOV.U32 R11, RZ, RZ, R151 ;  /* 0x000000ffff0b7224 */ /* 0x000fe200078e0097 */
[----:B------:R-:W-:Y:S04]  /*38ff0*/  STL [R1+0xb60], R150 ;  /* 0x000b609601007387 */ /* 0x000fe80000100800 */
[----:B------:R1:W-:Y:S04]  /*39000*/  LDGSTS.E [R6+0x47180], desc[UR60][R10.64], P0 ;  /* 0x471800000a067fae */ /* 0x0003e8000812187c */
[----:B------:R-:W-:Y:S04]  /*39010*/  STL [R1+0xb5c], R151 ;  /* 0x000b5c9701007387 */ /* 0x000fe80000100800 */
[----:B------:R-:W-:Y:S01]  /*39020*/  STL [R1+0xba0], R148 ;  /* 0x000ba09401007387 */ /* 0x000fe20000100800 */
[----:B-1----:R-:W-:Y:S01]  /*39030*/  MOV R10, R148 ;  /* 0x00000094000a7202 */ /* 0x002fe20000000f00 */
[----:B------:R-:W-:-:S02]  /*39040*/  IMAD.MOV.U32 R11, RZ, RZ, R149 ;  /* 0x000000ffff0b7224 */ /* 0x000fc400078e0095 */
[----:B------:R-:W-:Y:S04]  /*39050*/  STL [R1+0xb9c], R149 ;  /* 0x000b9c9501007387 */ /* 0x000fe80000100800 */
[----:B------:R1:W-:Y:S04]  /*39060*/  STL [R1+0xbe0], R9 ;  /* 0x000be00901007387 */ /* 0x0003e80000100800 */
[----:B------:R2:W-:Y:S04]  /*39070*/  STL [R1+0xbdc], R147 ;  /* 0x000bdc9301007387 */ /* 0x0005e80000100800 */
[----:B------:R3:W-:Y:S04]  /*39080*/  LDGSTS.E [R6+0x47580], desc[UR60][R10.64], P0 ;  /* 0x475800000a067fae */ /* 0x0007e8000812187c */
[----:B------:R-:W-:Y:S04]  /*39090*/  STL [R1+0xc20], R5 ;  /* 0x000c200501007387 */ /* 0x000fe80000100800 */
[----:B------:R4:W-:Y:S01]  /*390a0*/  STL [R1+0xc1c], R8 ;  /* 0x000c1c0801007387 */ /* 0x0009e20000100800 */
[----:B---3--:R-:W-:-:S03]  /*390b0*/  IMAD.MOV.U32 R10, RZ, RZ, R9 ;  /* 0x000000ffff0a7224 */ /* 0x008fc600078e0009 */
[----:B-1----:R-:W3:Y:S01]  /*390c0*/  LDL.LU R9, [R1+0x628] ;  /* 0x0006280001097983 */ /* 0x002ee20000300800 */
[----:B------:R-:W-:-:S03]  /*390d0*/  IMAD.MOV.U32 R11, RZ, RZ, R147 ;  /* 0x000000ffff0b7224 */ /* 0x000fc600078e0093 */
[----:B------:R-:W3:Y:S04]  /*390e0*/  LDL.LU R149, [R1+0x624] ;  /* 0x0006240001957983 */ /* 0x000ee80000300800 */
[----:B------:R1:W-:Y:S04]  /*390f0*/  LDGSTS.E [R6+0x47980], desc[UR60][R10.64], P0 ;  /* 0x479800000a067fae */ /* 0x0003e8000812187c */
[----:B--2---:R-:W2:Y:S01]  /*39100*/  LDL.LU R147, [R1+0x664] ;  /* 0x0006640001937983 */ /* 0x004ea20000300800 */
[----:B-1----:R-:W-:-:S03]  /*39110*/  IMAD.MOV.U32 R11, RZ, RZ, R8 ;  /* 0x000000ffff0b7224 */ /* 0x002fc600078e0008 */
[----:B----4-:R-:W4:Y:S04]  /*39120*/  LDL.LU R8, [R1+0x668] ;  /* 0x0006680001087983 */ /* 0x010f280000300800 */
[----:B------:R-:W2:Y:S04]  /*39130*/  LDL.LU R151, [R1+0x6a4] ;  /* 0x0006a40001977983 */ /* 0x000ea80000300800 */
[----:B------:R-:W2:Y:S01]  /*39140*/  LDL.LU R150, [R1+0x6a8] ;  /* 0x0006a80001967983 */ /* 0x000ea20000300800 */
[----:B------:R-:W-:Y:S02]  /*39150*/  IADD3 R23, P1, R23, R4, RZ ;  /* 0x0000000417177210 */ /* 0x000fe40007f3e0ff */
[----:B------:R-:W-:-:S02]  /*39160*/  MOV R10, R5 ;  /* 0x00000005000a7202 */ /* 0x000fc40000000f00 */
[----:B------:R-:W-:Y:S01]  /*39170*/  LOP3.LUT R5, R13, 0x40, RZ, 0x3c, !PT ;  /* 0x000000400d057812 */ /* 0x000fe200078e3cff */
[----:B------:R-:W-:Y:S01]  /*39180*/  IMAD.X R22, R22, 0x1, R3, P1 ;  /* 0x0000000116167824 */ /* 0x000fe200008e0603 */
[-C--:B------:R-:W-:Y:S01]  /*39190*/  IADD3 R167, P2, R167, R4.reuse, RZ ;  /* 0x00000004a7a77210 */ /* 0x080fe20007f5e0ff */
[----:B------:R1:W-:Y:S03]  /*391a0*/  LDGSTS.E [R6+0x47d80], desc[UR60][R10.64], P0 ;  /* 0x47d800000a067fae */ /* 0x0003e6000812187c */
[-C--:B------:R-:W-:Y:S02]  /*391b0*/  IADD3.X R166, R166, R3.reuse, RZ, P2, !PT ;  /* 0x00000003a6a67210 */ /* 0x080fe400017fe4ff */
[----:B------:R-:W-:Y:S01]  /*391c0*/  IADD3 R183, P1, R183, R4, RZ ;  /* 0x00000004b7b77210 */ /* 0x000fe20007f3e0ff */
[----:B-1----:R-:W-:Y:S01]  /*391d0*/  VIADD R6, R5, UR6 ;  /* 0x0000000605067c36 */ /* 0x002fe20008000000 */
[----:B------:R-:W-:Y:S01]  /*391e0*/  MOV R11, R22 ;  /* 0x00000016000b7202 */ /* 0x000fe20000000f00 */
[----:B------:R-:W-:Y:S01]  /*391f0*/  IMAD.MOV.U32 R10, RZ, RZ, R23 ;  /* 0x000000ffff0a7224 */ /* 0x000fe200078e0017 */
[----:B------:R-:W-:Y:S01]  /*39200*/  IADD3.X R182, R182, R3, RZ, P1, !PT ;  /* 0x00000003b6b67210 */ /* 0x000fe20000ffe4ff */
[----:B------:R-:W2:Y:S04]  /*39210*/  LDL.LU R5, [R1+0x6e8] ;  /* 0x0006e80001057983 */ /* 0x000ea80000300800 */
[----:B------:R1:W-:Y:S01]  /*39220*/  LDGSTS.E [R6+0x40200], desc[UR60][R10.64], P0 ;  /* 0x402000000a067fae */ /* 0x0003e2000812187c */
[----:B------:R-:W-:-:S02]  /*39230*/  IADD3 R199, P2, R199, R4, RZ ;  /* 0x00000004c7c77210 */ /* 0x000fc40007f5e0ff */
[----:B------:R-:W-:Y:S01]  /*39240*/  IADD3 R215, P1, R215, R4, RZ ;  /* 0x00000004d7d77210 */ /* 0x000fe20007f3e0ff */
[----:B------:R-:W2:Y:S01]  /*39250*/  LDL.LU R148, [R1+0x728] ;  /* 0x0007280001947983 */ /* 0x000ea20000300800 */
[----:B-1----:R-:W-:Y:S02]  /*39260*/  IMAD.MOV.U32 R10, RZ, RZ, R167 ;  /* 0x000000ffff0a7224 */ /* 0x002fe400078e00a7 */
[----:B------:R-:W-:Y:S02]  /*39270*/  IMAD.MOV.U32 R11, RZ, RZ, R166 ;  /* 0x000000ffff0b7224 */ /* 0x000fe400078e00a6 */
[----:B------:R-:W-:-:S03]  /*39280*/  IMAD.X R198, R198, 0x1, R3, P2 ;  /* 0x00000001c6c67824 */ /* 0x000fc600010e0603 */
[----:B------:R1:W-:Y:S01]  /*39290*/  LDGSTS.E [R6+0x40600], desc[UR60][R10.64], P0 ;  /* 0x406000000a067fae */ /* 0x0003e2000812187c */
[----:B------:R-:W-:Y:S02]  /*392a0*/  IADD3.X R214, R214, R3, RZ, P1, !PT ;  /* 0x00000003d6d67210 */ /* 0x000fe40000ffe4ff */
[----:B------:R-:W-:Y:S01]  /*392b0*/  IADD3 R231, P2, R231, R4, RZ ;  /* 0x00000004e7e77210 */ /* 0x000fe20007f5e0ff */
[----:B-1----:R-:W-:Y:S01]  /*392c0*/  IMAD.MOV.U32 R10, RZ, RZ, R183 ;  /* 0x000000ffff0a7224 */ /* 0x002fe200078e00b7 */
[----:B------:R-:W-:-:S05]  /*392d0*/  MOV R11, R182 ;  /* 0x000000b6000b7202 */ /* 0x000fca0000000f00 */
        /* <DEDUP_REMOVED lines=16> */
[----:B---3--:R-:W-:-:S05]  /*393e0*/  IADD3 R9, P2, R9, R4, RZ ;  /* 0x0000000409097210 */ /* 0x008fca0007f5e0ff */
[----:B------:R-:W-:Y:S01]  /*393f0*/  IMAD.X R149, R149, 0x1, R3, P2 ;  /* 0x0000000195957824 */ /* 0x000fe200010e0603 */
[----:B------:R3:W-:Y:S01]  /*39400*/  STL [R1+0x628], R9 ;  /* 0x0006280901007387 */ /* 0x0007e20000100800 */
[----:B-1----:R-:W-:Y:S02]  /*39410*/  IMAD.MOV.U32 R10, RZ, RZ, R9 ;  /* 0x000000ffff0a7224 */ /* 0x002fe400078e0009 */
[----:B------:R-:W-:Y:S01]  /*39420*/  IMAD.MOV.U32 R11, RZ, RZ, R149 ;  /* 0x000000ffff0b7224 */ /* 0x000fe200078e0095 */
[----:B------:R1:W-:Y:S04]  /*39430*/  STL [R1+0x624], R149 ;  /* 0x0006249501007387 */ /* 0x0003e80000100800 */
[----:B------:R2:W-:Y:S04]  /*39440*/  LDGSTS.E [R6+0x41e00], desc[UR60][R10.64], P0 ;  /* 0x41e000000a067fae */ /* 0x0005e8000812187c */
[----:B---3--:R-:W3:Y:S01]  /*39450*/  LDL.LU R9, [R1+0x6e4] ;  /* 0x0006e40001097983 */ /* 0x008ee20000300800 */
[----:B----4-:R-:W-:-:S03]  /*39460*/  IADD3 R8, P1, R8, R4, RZ ;  /* 0x0000000408087210 */ /* 0x010fc60007f3e0ff */
[----:B-1----:R-:W4:Y:S01]  /*39470*/  LDL.LU R149, [R1+0x724] ;  /* 0x0007240001957983 */ /* 0x002f220000300800 */
[----:B--2---:R-:W-:Y:S02]  /*39480*/  IADD3.X R147, R147, R3, RZ, P1, !PT ;  /* 0x0000000393937210 */ /* 0x004fe40000ffe4ff */
[----:B------:R-:W-:Y:S01]  /*39490*/  IADD3 R150, P2, R150, R4, RZ ;  /* 0x0000000496967210 */ /* 0x000fe20007f5e0ff */
[----:B------:R1:W-:Y:S01]  /*394a0*/  STL [R1+0x668], R8 ;  /* 0x0006680801007387 */ /* 0x0003e20000100800 */
[----:B------:R-:W-:Y:S01]  /*394b0*/  IMAD.MOV.U32 R10, RZ, RZ, R8 ;  /* 0x000000ffff0a7224 */ /* 0x000fe200078e0008 */
[----:B------:R-:W-:Y:S02]  /*394c0*/  MOV R11, R147 ;  /* 0x00000093000b7202 */ /* 0x000fe40000000f00 */
[----:B------:R-:W-:Y:S01]  /*394d0*/  IMAD.X R151, R151, 0x1, R3, P2 ;  /* 0x0000000197977824 */ /* 0x000fe200010e0603 */
[----:B------:R2:W-:Y:S04]  /*394e0*/  STL [R1+0x664], R147 ;  /* 0x0006649301007387 */ /* 0x0005e80000100800 */
[----:B------:R2:W-:Y:S04]  /*394f0*/  STL [R1+0x6a8], R150 ;  /* 0x0006a89601007387 */ /* 0x0005e80000100800 */
[----:B-1----:R-:W4:Y:S04]  /*39500*/  LDL.LU R8, [R1+0x768] ;  /* 0x0007680001087983 */ /* 0x002f280000300800 */
[----:B------:R1:W-:Y:S04]  /*39510*/  STL [R1+0x6a4], R151 ;  /* 0x0006a49701007387 */ /* 0x0003e80000100800 */
[----:B------:R1:W-:Y:S04]  /*39520*/  LDGSTS.E [R6+0x42200], desc[UR60][R10.64], P0 ;  /* 0x422000000a067fae */ /* 0x0003e8000812187c */
[----:B--2---:R-:W2:Y:S01]  /*39530*/  LDL.LU R147, [R1+0x7a8] ;  /* 0x0007a80001937983 */ /* 0x004ea20000300800 */
[----:B-1----:R-:W-:-:S03]  /*39540*/  IMAD.MOV.U32 R10, RZ, RZ, R150 ;  /* 0x000000ffff0a7224 */ /* 0x002fc600078e0096 */
[----:B------:R-:W2:Y:S01]  /*39550*/  LDL.LU R150, [R1+0x764] ;  /* 0x0007640001967983 */ /* 0x000ea20000300800 */
[----:B------:R-:W-:-:S03]  /*39560*/  IMAD.MOV.U32 R11, RZ, RZ, R151 ;  /* 0x000000ffff0b7224 */ /* 0x000fc600078e0097 */
[----:B------:R-:W2:Y:S01]  /*39570*/  LDL.LU R151, [R1+0x7a4] ;  /* 0x0007a40001977983 */ /* 0x000ea20000300800 */
[-C--:B------:R-:W-:Y:S02]  /*39580*/  IADD3 R5, P1, R5, R4.reuse, RZ ;  /* 0x0000000405057210 */ /* 0x080fe40007f3e0ff */
[----:B------:R-:W-:Y:S01]  /*39590*/  IADD3 R148, P2, R148, R4, RZ ;  /* 0x0000000494947210 */ /* 0x000fe20007f5e0ff */
[----:B------:R1:W-:Y:S04]  /*395a0*/  LDGSTS.E [R6+0x42600], desc[UR60][R10.64], P0 ;  /* 0x426000000a067fae */ /* 0x0003e8000812187c */
[----:B------:R4:W-:Y:S01]  /*395b0*/  STL [R1+0x6e8], R5 ;  /* 0x0006e80501007387 */ /* 0x0009e20000100800 */
[----:B-1----:R-:W-:Y:S01]  /*395c0*/  IMAD.MOV.U32 R10, RZ, RZ, R5 ;  /* 0x000000ffff0a7224 */ /* 0x002fe200078e0005 */
[----:B---3--:R-:W-:-:S04]  /*395d0*/  IADD3.X R9, R9, R3, RZ, P1, !PT ;  /* 0x0000000309097210 */ /* 0x008fc80000ffe4ff */
[----:B------:R-:W-:Y:S01]  /*395e0*/  MOV R11, R9 ;  /* 0x00000009000b7202 */ /* 0x000fe20000000f00 */
[----:B----4-:R-:W-:Y:S01]  /*395f0*/  IMAD.X R149, R149, 0x1, R3, P2 ;  /* 0x0000000195957824 */ /* 0x010fe200010e0603 */
[----:B------:R1:W-:Y:S04]  /*39600*/  STL [R1+0x6e4], R9 ;  /* 0x0006e40901007387 */ /* 0x0003e80000100800 */
[----:B------:R3:W-:Y:S04]  /*39610*/  STL [R1+0x728], R148 ;  /* 0x0007289401007387 */ /* 0x0007e80000100800 */
[----:B------:R-:W4:Y:S04]  /*39620*/  LDL.LU R5, [R1+0x7e8] ;  /* 0x0007e80001057983 */ /* 0x000f280000300800 */
[----:B------:R2:W-:Y:S04]  /*39630*/  STL [R1+0x724], R149 ;  /* 0x0007249501007387 */ /* 0x0005e80000100800 */
[----:B------:R3:W-:Y:S01]  /*39640*/  LDGSTS.E [R6+0x42a00], desc[UR60][R10.64], P0 ;  /* 0x42a000000a067fae */ /* 0x0007e2000812187c */
[----:B------:R-:W-:-:S03]  /*39650*/  IADD3 R8, P1, R8, R4, RZ ;  /* 0x0000000408087210 */ /* 0x000fc60007f3e0ff */
[----:B-1----:R-:W4:Y:S01]  /*39660*/  LDL.LU R9, [R1+0x828] ;  /* 0x0008280001097983 */ /* 0x002f220000300800 */
[----:B---3--:R-:W-:Y:S02]  /*39670*/  IMAD.MOV.U32 R10, RZ, RZ, R148 ;  /* 0x000000ffff0a7224 */ /* 0x008fe400078e0094 */
[----:B------:R-:W-:Y:S01]  /*39680*/  IMAD.MOV.U32 R11, RZ, RZ, R149 ;  /* 0x000000ffff0b7224 */ /* 0x000fe200078e0095 */
[----:B------:R-:W3:Y:S01]  /*39690*/  LDL.LU R148, [R1+0x7e4] ;  /* 0x0007e40001947983 */ /* 0x000ee20000300800 */
[----:B--2---:R-:W-:-:S03]  /*396a0*/  IADD3 R147, P2, R147, R4, RZ ;  /* 0x0000000493937210 */ /* 0x004fc60007f5e0ff */
[----:B------:R-:W2:Y:S04]  /*396b0*/  LDL.LU R149, [R1+0x824] ;  /* 0x0008240001957983 */ /* 0x000ea80000300800 */
        /* <DEDUP_REMOVED lines=8> */
[----:B------:R-:W2:Y:S04]  /*39740*/  LDL.LU R150, [R1+0x868] ;  /* 0x0008680001967983 */ /* 0x000ea80000300800 */
[----:B------:R1:W-:Y:S04]  /*39750*/  STL [R1+0x7a4], R151 ;  /* 0x0007a49701007387 */ /* 0x0003e80000100800 */
[----:B------:R1:W-:Y:S04]  /*39760*/  LDGSTS.E [R6+0x43200], desc[UR60][R10.64], P0 ;  /* 0x432000000a067fae */ /* 0x0003e8000812187c */
[----:B------:R-:W2:Y:S01]  /*39770*/  LDL.LU R8, [R1+0x8a8] ;  /* 0x0008a80001087983 */ /* 0x000ea20000300800 */
[----:B-1----:R-:W-:-:S03]  /*39780*/  IMAD.MOV.U32 R11, RZ, RZ, R151 ;  /* 0x000000ffff0b7224 */ /* 0x002fc600078e0097 */
[----:B------:R-:W2:Y:S01]  /*39790*/  LDL.LU R151, [R1+0x864] ;  /* 0x0008640001977983 */ /* 0x000ea20000300800 */
[----:B------:R-:W-:-:S03]  /*397a0*/  IMAD.MOV.U32 R10, RZ, RZ, R147 ;  /* 0x000000ffff0a7224 */ /* 0x000fc600078e0093 */
[----:B------:R-:W2:Y:S04]  /*397b0*/  LDL.LU R147, [R1+0x8a4] ;  /* 0x0008a40001937983 */ /* 0x000ea80000300800 */
[----:B------:R1:W-:Y:S01]  /*397c0*/  LDGSTS.E [R6+0x43600], desc[UR60][R10.64], P0 ;  /* 0x436000000a067fae */ /* 0x0003e2000812187c */
[----:B----4-:R-:W-:-:S05]  /*397d0*/  IADD3 R5, P1, R5, R4, RZ ;  /* 0x0000000405057210 */ /* 0x010fca0007f3e0ff */
[----:B-1----:R-:W-:Y:S01]  /*397e0*/  IMAD.MOV.U32 R10, RZ, RZ, R5 ;  /* 0x000000ffff0a7224 */ /* 0x002fe200078e0005 */
[----:B------:R-:W-:Y:S01]  /*397f0*/  STL [R1+0x7e8], R5 ;  /* 0x0007e80501007387 */ /* 0x000fe20000100800 */
[----:B------:R-:W-:Y:S02]  /*39800*/  IADD3 R9, P2, R9, R4, RZ ;  /* 0x0000000409097210 */ /* 0x000fe40007f5e0ff */
[----:B---3--:R-:W-:-:S04]  /*39810*/  IADD3.X R148, R148, R3, RZ, P1, !PT ;  /* 0x0000000394947210 */ /* 0x008fc80000ffe4ff */
[----:B------:R-:W-:Y:S01]  /*39820*/  MOV R11, R148 ;  /* 0x00000094000b7202 */ /* 0x000fe20000000f00 */
[----:B--2---:R-:W-:Y:S01]  /*39830*/  IMAD.X R149, R149, 0x1, R3, P2 ;  /* 0x0000000195957824 */ /* 0x004fe200010e0603 */
        /* <DEDUP_REMOVED lines=109> */
[----:B-1----:R-:W-:-:S04]  /*39f10*/  IADD3 R11, P1, R11, R4, RZ ;  /* 0x000000040b0b7210 */ /* 0x002fc80007f3e0ff */
[----:B--2---:R-:W-:Y:S01]  /*39f20*/  IADD3.X R10, R10, R3, RZ, P1, !PT ;  /* 0x000000030a0a7210 */ /* 0x004fe20000ffe4ff */
        /* <DEDUP_REMOVED lines=9> */
[----:B-1----:R-:W-:Y:S01]  /*39fc0*/  IMAD.MOV.U32 R10, RZ, RZ, R236 ;  /* 0x000000ffff0a7224 */ /* 0x002fe200078e00ec */
[----:B------:R-:W-:-:S05]  /*39fd0*/  MOV R11, R252 ;  /* 0x000000fc000b7202 */ /* 0x000fca0000000f00 */
[----:B------:R1:W-:Y:S01]  /*39fe0*/  LDGSTS.E [R6+0x46e00], desc[UR60][R10.64], P0 ;  /* 0x46e000000a067fae */ /* 0x0003e2000812187c */
[----:B------:R-:W-:Y:S01]  /*39ff0*/  IADD3 R5, P1, R5, R4, RZ ;  /* 0x0000000405057210 */ /* 0x000fe20007f3e0ff */
[----:B------:R-:W-:Y:S02]  /*3a000*/  IMAD.X R147, R147, 0x1, R3, P2 ;  /* 0x0000000193937824 */ /* 0x000fe400010e0603 */
[----:B------:R-:W-:Y:S01]  /*3a010*/  STL [R1+0xb28], R236 ;  /* 0x000b28ec01007387 */ /* 0x000fe20000100800 */
[----:B-1----:R-:W-:Y:S01]  /*3a020*/  MOV R10, R150 ;  /* 0x00000096000a7202 */ /* 0x002fe20000000f00 */
[----:B------:R-:W-:Y:S02]  /*3a030*/  IMAD.MOV.U32 R11, RZ, RZ, R151 ;  /* 0x000000ffff0b7224 */ /* 0x000fe400078e0097 */
[----:B------:R-:W-:Y:S01]  /*3a040*/  STL [R1+0xb24], R252 ;  /* 0x000b24fc01007387 */ /* 0x000fe20000100800 */
[----:B------:R-:W-:-:S03]  /*3a050*/  IMAD.X R8, R8, 0x1, R3, P1 ;  /* 0x0000000108087824 */ /* 0x000fc600008e0603 */
[----:B------:R1:W-:Y:S04]  /*3a060*/  LDGSTS.E [R6+0x47200], desc[UR60][R10.64], P0 ;  /* 0x472000000a067fae */ /* 0x0003e8000812187c */
[----:B------:R-:W-:Y:S04]  /*3a070*/  STL [R1+0xb68], R150 ;  /* 0x000b689601007387 */ /* 0x000fe80000100800 */
[----:B------:R-:W-:Y:S01]  /*3a080*/  STL [R1+0xb64], R151 ;  /* 0x000b649701007387 */ /* 0x000fe20000100800 */
[----:B-1----:R-:W-:Y:S01]  /*3a090*/  IMAD.MOV.U32 R10, RZ, RZ, R148 ;  /* 0x000000ffff0a7224 */ /* 0x002fe200078e0094 */
[----:B------:R-:W-:-:S02]  /*3a0a0*/  MOV R11, R149 ;  /* 0x00000095000b7202 */ /* 0x000fc40000000f00 */
[----:B------:R-:W-:Y:S04]  /*3a0b0*/  STL [R1+0xba8], R148 ;  /* 0x000ba89401007387 */ /* 0x000fe80000100800 */
[----:B------:R-:W-:Y:S04]  /*3a0c0*/  STL [R1+0xba4], R149 ;  /* 0x000ba49501007387 */ /* 0x000fe80000100800 */
[----:B------:R1:W-:Y:S04]  /*3a0d0*/  STL [R1+0xbe8], R9 ;  /* 0x000be80901007387 */ /* 0x0003e80000100800 */
[----:B------:R2:W-:Y:S04]  /*3a0e0*/  LDGSTS.E [R6+0x47600], desc[UR60][R10.64], P0 ;  /* 0x476000000a067fae */ /* 0x0005e8000812187c */
[----:B------:R3:W-:Y:S04]  /*3a0f0*/  STL [R1+0xbe4], R147 ;  /* 0x000be49301007387 */ /* 0x0007e80000100800 */
[----:B------:R-:W-:Y:S01]  /*3a100*/  STL [R1+0xc28], R5 ;  /* 0x000c280501007387 */ /* 0x000fe20000100800 */
[----:B--2---:R-:W-:Y:S01]  /*3a110*/  MOV R10, R9 ;  /* 0x00000009000a7202 */ /* 0x004fe20000000f00 */
[----:B------:R-:W-:-:S02]  /*3a120*/  IMAD.MOV.U32 R11, RZ, RZ, R147 ;  /* 0x000000ffff0b7224 */ /* 0x000fc400078e0093 */
[----:B------:R2:W-:Y:S04]  /*3a130*/  STL [R1+0xc24], R8 ;  /* 0x000c240801007387 */ /* 0x0005e80000100800 */
[----:B-1----:R-:W4:Y:S04]  /*3a140*/  LDL.LU R9, [R1+0x630] ;  /* 0x0006300001097983 */ /* 0x002f280000300800 */
[----:B------:R1:W-:Y:S04]  /*3a150*/  LDGSTS.E [R6+0x47a00], desc[UR60][R10.64], P0 ;  /* 0x47a000000a067fae */ /* 0x0003e8000812187c */
[----:B------:R-:W4:Y:S04]  /*3a160*/  LDL.LU R149, [R1+0x62c] ;  /* 0x00062c0001957983 */ /* 0x000f280000300800 */
[----:B---3--:R-:W3:Y:S01]  /*3a170*/  LDL.LU R147, [R1+0x66c] ;  /* 0x00066c0001937983 */ /* 0x008ee20000300800 */
[----:B-1----:R-:W-:-:S03]  /*3a180*/  MOV R11, R8 ;  /* 0x00000008000b7202 */ /* 0x002fc60000000f00 */
[----:B--2---:R-:W2:Y:S04]  /*3a190*/  LDL.LU R8, [R1+0x670] ;  /* 0x0006700001087983 */ /* 0x004ea80000300800 */
[----:B------:R-:W3:Y:S04]  /*3a1a0*/  LDL.LU R151, [R1+0x6ac] ;  /* 0x0006ac0001977983 */ /* 0x000ee80000300800 */
[----:B------:R-:W3:Y:S01]  /*3a1b0*/  LDL.LU R150, [R1+0x6b0] ;  /* 0x0006b00001967983 */ /* 0x000ee20000300800 */
[----:B------:R-:W-:Y:S01]  /*3a1c0*/  IADD3 R153, P1, R153, R4, RZ ;  /* 0x0000000499997210 */ /* 0x000fe20007f3e0ff */
[----:B------:R-:W-:Y:S01]  /*3a1d0*/  IMAD.MOV.U32 R10, RZ, RZ, R5 ;  /* 0x000000ffff0a7224 */ /* 0x000fe200078e0005 */
[----:B------:R-:W-:-:S02]  /*3a1e0*/  LOP3.LUT R5, R13, 0x50, RZ, 0x3c, !PT ;  /* 0x000000500d057812 */ /* 0x000fc400078e3cff */
[-C--:B------:R-:W-:Y:S01]  /*3a1f0*/  IADD3 R169, P2, R169, R4.reuse, RZ ;  /* 0x00000004a9a97210 */ /* 0x080fe20007f5e0ff */
[--C-:B------:R-:W-:Y:S01]  /*3a200*/  IMAD.X R152, R152, 0x1, R3.reuse, P1 ;  /* 0x0000000198987824 */ /* 0x100fe200008e0603 */
[----:B------:R1:W-:Y:S01]  /*3a210*/  LDGSTS.E [R6+0x47e00], desc[UR60][R10.64], P0 ;  /* 0x47e000000a067fae */ /* 0x0003e2000812187c */
[-C--:B------:R-:W-:Y:S02]  /*3a220*/  IADD3 R185, P1, R185, R4.reuse, RZ ;  /* 0x00000004b9b97210 */ /* 0x080fe40007f3e0ff */
[----:B------:R-:W-:Y:S01]  /*3a230*/  IMAD.X R168, R168, 0x1, R3, P2 ;  /* 0x00000001a8a87824 */ /* 0x000fe200010e0603 */
[----:B-1----:R-:W-:Y:S01]  /*3a240*/  IADD3 R6, R5, UR6, RZ ;  /* 0x0000000605067c10 */ /* 0x002fe2000fffe0ff */
[----:B------:R-:W-:Y:S02]  /*3a250*/  IMAD.MOV.U32 R10, RZ, RZ, R153 ;  /* 0x000000ffff0a7224 */ /* 0x000fe400078e0099 */
[----:B------:R-:W-:Y:S01]  /*3a260*/  IMAD.MOV.U32 R11, RZ, RZ, R152 ;  /* 0x000000ffff0b7224 */ /* 0x000fe200078e0098 */
[----:B------:R-:W-:Y:S01]  /*3a270*/  IADD3 R201, P2, R201, R4, RZ ;  /* 0x00000004c9c97210 */ /* 0x000fe20007f5e0ff */
[----:B------:R-:W-:Y:S01]  /*3a280*/  IMAD.X R184, R184, 0x1, R3, P1 ;  /* 0x00000001b8b87824 */ /* 0x000fe200008e0603 */
[----:B------:R-:W3:Y:S04]  /*3a290*/  LDL.LU R5, [R1+0x6f0] ;  /* 0x0006f00001057983 */ /* 0x000ee80000300800 */
[----:B------:R1:W-:Y:S01]  /*3a2a0*/  LDGSTS.E [R6+0x40280], desc[UR60][R10.64], P0 ;  /* 0x402800000a067fae */ /* 0x0003e2000812187c */
[----:B------:R-:W-:-:S02]  /*3a2b0*/  IADD3.X R200, R200, R3, RZ, P2, !PT ;  /* 0x00000003c8c87210 */ /* 0x000fc400017fe4ff */
[----:B------:R-:W-:Y:S01]  /*3a2c0*/  IADD3 R217, P1, R217, R4, RZ ;  /* 0x00000004d9d97210 */ /* 0x000fe20007f3e0ff */
[----:B------:R-:W3:Y:S01]  /*3a2d0*/  LDL.LU R148, [R1+0x730] ;  /* 0x0007300001947983 */ /* 0x000ee20000300800 */
        /* <DEDUP_REMOVED lines=23> */
[----:B----4-:R-:W-:-:S04]  /*3a450*/  IADD3 R9, P2, R9, R4, RZ ;  /* 0x0000000409097210 */ /* 0x010fc80007f5e0ff */
[----:B------:R-:W-:Y:S01]  /*3a460*/  IADD3.X R149, R149, R3, RZ, P2, !PT ;  /* 0x0000000395957210 */ /* 0x000fe200017fe4ff */
[----:B------:R4:W-:Y:S01]  /*3a470*/  STL [R1+0x630], R9 ;  /* 0x0006300901007387 */ /* 0x0009e20000100800 */
[----:B-1----:R-:W-:-:S03]  /*3a480*/  MOV R10, R9 ;  /* 0x00000009000a7202 */ /* 0x002fc60000000f00 */
[----:B------:R1:W-:Y:S01]  /*3a490*/  STL [R1+0x62c], R149 ;  /* 0x00062c9501007387 */ /* 0x0003e20000100800 */
[----:B------:R-:W-:Y:S01]  /*3a4a0*/  IMAD.MOV.U32 R11, RZ, RZ, R149 ;  /* 0x000000ffff0b7224 */ /* 0x000fe200078e0095 */
[-C--:B--2---:R-:W-:Y:S02]  /*3a4b0*/  IADD3 R8, P1, R8, R4.reuse, RZ ;  /* 0x0000000408087210 */ /* 0x084fe40007f3e0ff */
[----:B----4-:R-:W2:Y:S03]  /*3a4c0*/  LDL.LU R9, [R1+0x6ec] ;  /* 0x0006ec0001097983 */ /* 0x010ea60000300800 */
[----:B---3--:R-:W-:Y:S01]  /*3a4d0*/  IMAD.X R147, R147, 0x1, R3, P1 ;  /* 0x0000000193937824 */ /* 0x008fe200008e0603 */
[----:B-1----:R-:W3:Y:S01]  /*3a4e0*/  LDL.LU R149, [R1+0x72c] ;  /* 0x00072c0001957983 */ /* 0x002ee20000300800 */
[----:B------:R-:W-:-:S03]  /*3a4f0*/  IADD3 R150, P2, R150, R4, RZ ;  /* 0x0000000496967210 */ /* 0x000fc60007f5e0ff */
[----:B------:R1:W-:Y:S01]  /*3a500*/  LDGSTS.E [R6+0x41e80], desc[UR60][R10.64], P0 ;  /* 0x41e800000a067fae */ /* 0x0003e2000812187c */
[----:B------:R-:W-:-:S03]  /*3a510*/  IADD3.X R151, R151, R3, RZ, P2, !PT ;  /* 0x0000000397977210 */ /* 0x000fc600017fe4ff */
[----:B------:R4:W-:Y:S04]  /*3a520*/  STL [R1+0x670], R8 ;  /* 0x0006700801007387 */ /* 0x0009e80000100800 */
        /* <DEDUP_REMOVED lines=17> */
[----:B--2---:R-:W-:-:S04]  /*3a640*/  IMAD.X R9, R9, 0x1, R3, P1 ;  /* 0x0000000109097824 */ /* 0x004fc800008e0603 */
[----:B------:R-:W-:Y:S01]  /*3a650*/  IMAD.MOV.U32 R11, RZ, RZ, R9 ;  /* 0x000000ffff0b7224 */ /* 0x000fe200078e0009 */
[----:B---3--:R-:W-:Y:S01]  /*3a660*/  IADD3.X R149, R149, R3, RZ, P2, !PT ;  /* 0x0000000395957210 */ /* 0x008fe200017fe4ff */
[----:B------:R1:W-:Y:S04]  /*3a670*/  STL [R1+0x6ec], R9 ;  /* 0x0006ec0901007387 */ /* 0x0003e80000100800 */
[----:B------:R2:W-:Y:S04]  /*3a680*/  STL [R1+0x730], R148 ;  /* 0x0007309401007387 */ /* 0x0005e80000100800 */
[----:B------:R-:W3:Y:S04]  /*3a690*/  LDL.LU R5, [R1+0x7f0] ;  /* 0x0007f00001057983 */ /* 0x000ee80000300800 */
[----:B------:R2:W-:Y:S04]  /*3a6a0*/  STL [R1+0x72c], R149 ;  /* 0x00072c9501007387 */ /* 0x0005e80000100800 */
[----:B------:R2:W-:Y:S01]  /*3a6b0*/  LDGSTS.E [R6+0x42a80], desc[UR60][R10.64], P0 ;  /* 0x42a800000a067fae */ /* 0x0005e2000812187c */
[----:B----4-:R-:W-:-:S03]  /*3a6c0*/  IADD3 R8, P1, R8, R4, RZ ;  /* 0x0000000408087210 */ /* 0x010fc60007f3e0ff */
[----:B-1----:R-:W4:Y:S01]  /*3a6d0*/  LDL.LU R9, [R1+0x830] ;  /* 0x0008300001097983 */ /* 0x002f220000300800 */
[----:B--2---:R-:W-:Y:S01]  /*3a6e0*/  MOV R10, R148 ;  /* 0x00000094000a7202 */ /* 0x004fe20000000f00 */
[----:B------:R-:W-:Y:S02]  /*3a6f0*/  IMAD.MOV.U32 R11, RZ, RZ, R149 ;  /* 0x000000ffff0b7224 */ /* 0x000fe400078e0095 */
[----:B------:R-:W2:Y:S01]  /*3a700*/  LDL.LU R148, [R1+0x7ec] ;  /* 0x0007ec0001947983 */ /* 0x000ea20000300800 */
[----:B------:R-:W-:-:S03]  /*3a710*/  IADD3 R147, P2, R147, R4, RZ ;  /* 0x0000000493937210 */ /* 0x000fc60007f5e0ff */
[----:B------:R-:W2:Y:S04]  /*3a720*/  LDL.LU R149, [R1+0x82c] ;  /* 0x00082c0001957983 */ /* 0x000ea80000300800 */
[----:B------:R1:W-:Y:S01]  /*3a730*/  LDGSTS.E [R6+0x42e80], desc[UR60][R10.64], P0 ;  /* 0x42e800000a067fae */ /* 0x0003e2000812187c */
[----:B------:R-:W-:-:S03]  /*3a740*/  IMAD.X R150, R150, 0x1, R3, P1 ;  /* 0x0000000196967824 */ /* 0x000fc600008e0603 */
[----:B------:R-:W-:Y:S01]  /*3a750*/  STL [R1+0x770], R8 ;  /* 0x0007700801007387 */ /* 0x000fe20000100800 */
[----:B------:R-:W-:-:S03]  /*3a760*/  IADD3.X R151, R151, R3, RZ, P2, !PT ;  /* 0x0000000397977210 */ /* 0x000fc600017fe4ff */
[----:B------:R1:W-:Y:S02]  /*3a770*/  STL [R1+0x76c], R150 ;  /* 0x00076c9601007387 */ /* 0x0003e40000100800 */
[----:B-1----:R-:W-:Y:S02]  /*3a780*/  IMAD.MOV.U32 R10, RZ, RZ, R8 ;  /* 0x000000ffff0a7224 */ /* 0x002fe400078e0008 */
[----:B------:R-:W-:Y:S01]  /*3a790*/  STL [R1+0x7b0], R147 ;  /* 0x0007b09301007387 */ /* 0x000fe20000100800 */
[----:B------:R-:W-:-:S03]  /*3a7a0*/  IMAD.MOV.U32 R11, RZ, RZ, R150 ;  /* 0x000000ffff0b7224 */ /* 0x000fc600078e0096 */
[----:B------:R-:W2:Y:S04]  /*3a7b0*/  LDL.LU R150, [R1+0x870] ;  /* 0x0008700001967983 */ /* 0x000ea80000300800 */
[----:B------:R1:W-:Y:S04]  /*3a7c0*/  STL [R1+0x7ac], R151 ;  /* 0x0007ac9701007387 */ /* 0x0003e80000100800 */
[----:B------:R1:W-:Y:S04]  /*3a7d0*/  LDGSTS.E [R6+0x43280], desc[UR60][R10.64], P0 ;  /* 0x432800000a067fae */ /* 0x0003e8000812187c */
[----:B------:R-:W2:Y:S01]  /*3a7e0*/  LDL.LU R8, [R1+0x8b0] ;  /* 0x0008b00001087983 */ /* 0x000ea20000300800 */
[----:B-1----:R-:W-:-:S03]  /*3a7f0*/  IMAD.MOV.U32 R11, RZ, RZ, R151 ;  /* 0x000000ffff0b7224 */ /* 0x002fc600078e0097 */
[----:B------:R-:W2:Y:S01]  /*3a800*/  LDL.LU R151, [R1+0x86c] ;  /* 0x00086c0001977983 */ /* 0x000ea20000300800 */
[----:B------:R-:W-:-:S03]  /*3a810*/  MOV R10, R147 ;  /* 0x00000093000a7202 */ /* 0x000fc60000000f00 */
[----:B------:R-:W2:Y:S04]  /*3a820*/  LDL.LU R147, [R1+0x8ac] ;  /* 0x0008ac0001937983 */ /* 0x000ea80000300800 */
[----:B------:R1:W-:Y:S01]  /*3a830*/  LDGSTS.E [R6+0x43680], desc[UR60][R10.64], P0 ;  /* 0x436800000a067fae */ /* 0x0003e2000812187c */
[----:B---3--:R-:W-:-:S05]  /*3a840*/  IADD3 R5, P1, R5, R4, RZ ;  /* 0x0000000405057210 */ /* 0x008fca0007f3e0ff */
[----:B------:R-:W-:Y:S01]  /*3a850*/  STL [R1+0x7f0], R5 ;  /* 0x0007f00501007387 */ /* 0x000fe20000100800 */
[----:B-1----:R-:W-:Y:S01]  /*3a860*/  IMAD.MOV.U32 R10, RZ, RZ, R5 ;  /* 0x000000ffff0a7224 */ /* 0x002fe200078e0005 */
[----:B----4-:R-:W-:Y:S01]  /*3a870*/  IADD3 R9, P2, R9, R4, RZ ;  /* 0x0000000409097210 */ /* 0x010fe20007f5e0ff */
[----:B--2---:R-:W-:-:S04]  /*3a880*/  IMAD.X R148, R148, 0x1, R3, P1 ;  /* 0x0000000194947824 */ /* 0x004fc800008e0603 */
[----:B------:R-:W-:Y:S01]  /*3a890*/  IMAD.MOV.U32 R11, RZ, RZ, R148 ;  /* 0x000000ffff0b7224 */ /* 0x000fe200078e0094 */
[----:B------:R-:W-:Y:S01]  /*3a8a0*/  IADD3.X R149, R149, R3, RZ, P2, !PT ;  /* 0x0000000395957210 */ /* 0x000fe200017fe4ff */
[----:B------:R1:W-:Y:S04]  /*3a8b0*/  STL [R1+0x7ec], R148 ;  /* 0x0007ec9401007387 */ /* 0x0003e80000100800 */
        /* <DEDUP_REMOVED lines=12> */
[----:B------:R-:W-:Y:S02]  /*3a980*/  IMAD.X R151, R151, 0x1, R3, P1 ;  /* 0x0000000197977824 */ /* 0x000fe400008e0603 */
[----:B-1----:R-:W-:Y:S02]  /*3a990*/  IMAD.MOV.U32 R10, RZ, RZ, R150 ;  /* 0x000000ffff0a7224 */ /* 0x002fe400078e0096 */
[----:B------:R-:W-:Y:S01]  /*3a9a0*/  IMAD.MOV.U32 R11, RZ, RZ, R151 ;  /* 0x000000ffff0b7224 */ /* 0x000fe200078e0097 */
[----:B------:R-:W-:Y:S01]  /*3a9b0*/  IADD3.X R147, R147, R3, RZ, P2, !PT ;  /* 0x0000000393937210 */ /* 0x000fe200017fe4ff */
        /* <DEDUP_REMOVED lines=67> */
[----:B------:R-:W-:-:S02]  /*3adf0*/  IMAD.X R147, R147, 0x1, R3, P1 ;  /* 0x0000000193937824 */ /* 0x000fc400008e0603 */
[----:B-1----:R-:W-:Y:S02]  /*3ae00*/  IMAD.MOV.U32 R10, RZ, RZ, R9 ;  /* 0x000000ffff0a7224 */ /* 0x002fe400078e0009 */
[----:B------:R-:W-:Y:S01]  /*3ae10*/  IMAD.MOV.U32 R11, RZ, RZ, R147 ;  /* 0x000000ffff0b7224 */ /* 0x000fe200078e0093 */
[----:B------:R1:W-:Y:S01]  /*3ae20*/  STL [R1+0xa6c], R147 ;  /* 0x000a6c9301007387 */ /* 0x0003e20000100800 */
[----:B------:R-:W-:-:S03]  /*3ae30*/  IADD3.X R8, R8, R3, RZ, P2, !PT ;  /* 0x0000000308087210 */ /* 0x000fc600017fe4ff */
        /* <DEDUP_REMOVED lines=230> */
[----:B------:R1:W-:Y:S01]  /*3bca0*/  STL [R1+0x9b8], R236 ;  /* 0x0009b8ec01007387 */ /* 0x0003e20000100800 */
        /* <DEDUP_REMOVED lines=63> */
[----:B------:R-:W-:Y:S01]  /*3c0a0*/  STL [R1+0xb38], R252 ;  /* 0x000b38fc01007387 */ /* 0x000fe20000100800 */
[----:B-1----:R-:W-:Y:S01]  /*3c0b0*/  MOV R10, R252 ;  /* 0x000000fc000a7202 */ /* 0x002fe20000000f00 */
[----:B------:R-:W-:Y:S02]  /*3c0c0*/  IMAD.MOV.U32 R11, RZ, RZ, R236 ;  /* 0x000000ffff0b7224 */ /* 0x000fe400078e00ec */
[----:B------:R1:W-:Y:S04]  /*3c0d0*/  STL [R1+0xb34], R236 ;  /* 0x000b34ec01007387 */ /* 0x0003e80000100800 */
[----:B------:R2:W-:Y:S01]  /*3c0e0*/  LDGSTS.E [R6+0x46f00], desc[UR60][R10.64], P0 ;  /* 0x46f000000a067fae */ /* 0x0005e2000812187c */
[----:B------:R-:W-:Y:S01]  /*3c0f0*/  IADD3 R5, P2, R5, R4, RZ ;  /* 0x0000000405057210 */ /* 0x000fe20007f5e0ff */
[----:B------:R-:W-:-:S02]  /*3c100*/  IMAD.X R147, R147, 0x1, R3, P1 ;  /* 0x0000000193937824 */ /* 0x000fc400008e0603 */
[----:B-1----:R-:W3:Y:S01]  /*3c110*/  LDL.LU R236, [R1+0x1538] ;  /* 0x0015380001ec7983 */ /* 0x002ee20000300800 */
[----:B--2---:R-:W-:-:S03]  /*3c120*/  IMAD.MOV.U32 R10, RZ, RZ, R150 ;  /* 0x000000ffff0a7224 */ /* 0x004fc600078e0096 */
[----:B------:R-:W2:Y:S01]  /*3c130*/  LDL.LU R252, [R1+0x1534] ;  /* 0x0015340001fc7983 */ /* 0x000ea20000300800 */
[----:B------:R-:W-:Y:S01]  /*3c140*/  IMAD.MOV.U32 R11, RZ, RZ, R151 ;  /* 0x000000ffff0b7224 */ /* 0x000fe200078e0097 */
[----:B------:R-:W-:Y:S02]  /*3c150*/  IADD3.X R8, R8, R3, RZ, P2, !PT ;  /* 0x0000000308087210 */ /* 0x000fe400017fe4ff */
        /* <DEDUP_REMOVED lines=10> */
[----:B------:R4:W-:Y:S04]  /*3c200*/  STL [R1+0xc38], R5 ;  /* 0x000c380501007387 */ /* 0x0009e80000100800 */
[----:B------:R4:W-:Y:S01]  /*3c210*/  STL [R1+0xc34], R8 ;  /* 0x000c340801007387 */ /* 0x0009e20000100800 */
[----:B-1----:R-:W-:-:S02]  /*3c220*/  IMAD.MOV.U32 R10, RZ, RZ, R9 ;  /* 0x000000ffff0a7224 */ /* 0x002fc400078e0009 */
[----:B------:R-:W-:Y:S01]  /*3c230*/  IMAD.MOV.U32 R11, RZ, RZ, R147 ;  /* 0x000000ffff0b7224 */ /* 0x000fe200078e0093 */
[----:B------:R-:W2:Y:S04]  /*3c240*/  LDL.LU R9, [R1+0x600] ;  /* 0x0006000001097983 */ /* 0x000ea80000300800 */
[----:B------:R-:W2:Y:S04]  /*3c250*/  LDL.LU R150, [R1+0x63c] ;  /* 0x00063c0001967983 */ /* 0x000ea80000300800 */
[----:B----4-:R-:W4:Y:S04]  /*3c260*/  LDL.LU R147, [R1+0x640] ;  /* 0x0006400001937983 */ /* 0x010f280000300800 */
[----:B------:R1:W-:Y:S02]  /*3c270*/  LDGSTS.E [R6+0x47b00], desc[UR60][R10.64], P0 ;  /* 0x47b000000a067fae */ /* 0x0003e4000812187c */
[----:B-1----:R-:W-:Y:S01]  /*3c280*/  MOV R10, R5 ;  /* 0x00000005000a7202 */ /* 0x002fe20000000f00 */
[----:B------:R-:W-:Y:S01]  /*3c290*/  IMAD.MOV.U32 R11, RZ, RZ, R8 ;  /* 0x000000ffff0b7224 */ /* 0x000fe200078e0008 */
[----:B------:R-:W-:Y:S01]  /*3c2a0*/  LOP3.LUT R5, R13, 0x70, RZ, 0x3c, !PT ;  /* 0x000000700d057812 */ /* 0x000fe200078e3cff */
[----:B------:R-:W4:Y:S04]  /*3c2b0*/  LDL.LU R8, [R1+0x67c] ;  /* 0x00067c0001087983 */ /* 0x000f280000300800 */
[----:B------:R1:W-:Y:S02]  /*3c2c0*/  LDGSTS.E [R6+0x47f00], desc[UR60][R10.64], P0 ;  /* 0x47f000000a067fae */ /* 0x0003e4000812187c */
[----:B-1----:R-:W-:-:S02]  /*3c2d0*/  VIADD R6, R5, UR6 ;  /* 0x0000000605067c36 */ /* 0x002fc40008000000 */
[----:B------:R-:W4:Y:S04]  /*3c2e0*/  LDL.LU R5, [R1+0x680] ;  /* 0x0006800001057983 */ /* 0x000f280000300800 */
[----:B------:R-:W4:Y:S04]  /*3c2f0*/  LDL.LU R151, [R1+0x6bc] ;  /* 0x0006bc0001977983 */ /* 0x000f280000300800 */
[----:B------:R-:W4:Y:S01]  /*3c300*/  LDL.LU R148, [R1+0x6c0] ;  /* 0x0006c00001947983 */ /* 0x000f220000300800 */
[-C--:B------:R-:W-:Y:S02]  /*3c310*/  IADD3 R157, P1, R157, R4.reuse, RZ ;  /* 0x000000049d9d7210 */ /* 0x080fe40007f3e0ff */
[----:B------:R-:W-:-:S03]  /*3c320*/  IADD3 R173, P2, R173, R4, RZ ;  /* 0x00000004adad7210 */ /* 0x000fc60007f5e0ff */
[----:B------:R-:W-:Y:S01]  /*3c330*/  IMAD.X R156, R156, 0x1, R3, P1 ;  /* 0x000000019c9c7824 */ /* 0x000fe200008e0603 */
[----:B------:R-:W-:Y:S01]  /*3c340*/  IADD3.X R172, R172, R3, RZ, P2, !PT ;  /* 0x00000003acac7210 */ /* 0x000fe200017fe4ff */
[----:B------:R-:W-:-:S03]  /*3c350*/  IMAD.MOV.U32 R10, RZ, RZ, R157 ;  /* 0x000000ffff0a7224 */ /* 0x000fc600078e009d */
[----:B------:R-:W-:Y:S02]  /*3c360*/  MOV R11, R156 ;  /* 0x0000009c000b7202 */ /* 0x000fe40000000f00 */
[----:B------:R-:W-:-:S03]  /*3c370*/  IADD3 R189, P1, R189, R4, RZ ;  /* 0x00000004bdbd7210 */ /* 0x000fc60007f3e0ff */
[----:B------:R1:W-:Y:S01]  /*3c380*/  LDGSTS.E [R6+0x40380], desc[UR60][R10.64], P0 ;  /* 0x403800000a067fae */ /* 0x0003e2000812187c */
[----:B------:R-:W-:Y:S02]  /*3c390*/  IADD3.X R188, R188, R3, RZ, P1, !PT ;  /* 0x00000003bcbc7210 */ /* 0x000fe40000ffe4ff */
        /* <DEDUP_REMOVED lines=10> */
[----:B------:R1:W-:Y:S02]  /*3c440*/  LDGSTS.E [R6+0x40b80], desc[UR60][R10.64], P0 ;  /* 0x40b800000a067fae */ /* 0x0003e4000812187c */
[----:B-1----:R-:W-:Y:S02]  /*3c450*/  IMAD.MOV.U32 R10, RZ, RZ, R205 ;  /* 0x000000ffff0a7224 */ /* 0x002fe400078e00cd */
[----:B------:R-:W-:-:S05]  /*3c460*/  IMAD.MOV.U32 R11, RZ, RZ, R204 ;  /* 0x000000ffff0b7224 */ /* 0x000fca00078e00cc */
[----:B------:R1:W-:Y:S02]  /*3c470*/  LDGSTS.E [R6+0x40f80], desc[UR60][R10.64], P0 ;  /* 0x40f800000a067fae */ /* 0x0003e4000812187c */
[----:B-1----:R-:W-:Y:S01]  /*3c480*/  IMAD.MOV.U32 R10, RZ, RZ, R221 ;  /* 0x000000ffff0a7224 */ /* 0x002fe200078e00dd */
[----:B------:R-:W-:-:S05]  /*3c490*/  MOV R11, R220 ;  /* 0x000000dc000b7202 */ /* 0x000fca0000000f00 */
[----:B------:R1:W-:Y:S02]  /*3c4a0*/  LDGSTS.E [R6+0x41380], desc[UR60][R10.64], P0 ;  /* 0x413800000a067fae */ /* 0x0003e4000812187c */
[----:B-1----:R-:W-:Y:S02]  /*3c4b0*/  IMAD.MOV.U32 R10, RZ, RZ, R237 ;  /* 0x000000ffff0a7224 */ /* 0x002fe400078e00ed */
[----:B---3--:R-:W-:-:S04]  /*3c4c0*/  IMAD.X R236, R236, 0x1, R3, P2 ;  /* 0x00000001ecec7824 */ /* 0x008fc800010e0603 */
[----:B------:R-:W-:-:S05]  /*3c4d0*/  IMAD.MOV.U32 R11, RZ, RZ, R236 ;  /* 0x000000ffff0b7224 */ /* 0x000fca00078e00ec */
[----:B------:R1:W-:Y:S01]  /*3c4e0*/  LDGSTS.E [R6+0x41780], desc[UR60][R10.64], P0 ;  /* 0x417800000a067fae */ /* 0x0003e2000812187c */
[----:B--2---:R-:W-:-:S04]  /*3c4f0*/  IADD3 R9, P1, R9, R4, RZ ;  /* 0x0000000409097210 */ /* 0x004fc80007f3e0ff */
[----:B------:R-:W-:Y:S02]  /*3c500*/  IADD3.X R252, R252, R3, RZ, P1, !PT ;  /* 0x00000003fcfc7210 */ /* 0x000fe40000ffe4ff */
[----:B----4-:R-:W-:Y:S01]  /*3c510*/  IADD3 R147, P2, R147, R4, RZ ;  /* 0x0000000493937210 */ /* 0x010fe20007f5e0ff */
[----:B-1----:R-:W-:Y:S01]  /*3c520*/  IMAD.MOV.U32 R10, RZ, RZ, R9 ;  /* 0x000000ffff0a7224 */ /* 0x002fe200078e0009 */
[----:B------:R-:W-:Y:S01]  /*3c530*/  MOV R11, R252 ;  /* 0x000000fc000b7202 */ /* 0x000fe20000000f00 */
[----:B------:R1:W-:Y:S02]  /*3c540*/  STL [R1+0x600], R9 ;  /* 0x0006000901007387 */ /* 0x0003e40000100800 */
[----:B------:R-:W-:Y:S02]  /*3c550*/  IMAD.X R150, R150, 0x1, R3, P2 ;  /* 0x0000000196967824 */ /* 0x000fe400010e0603 */
[----:B------:R2:W-:Y:S04]  /*3c560*/  STL [R1+0x640], R147 ;  /* 0x0006409301007387 */ /* 0x0005e80000100800 */
[----:B------:R3:W-:Y:S04]  /*3c570*/  LDGSTS.E [R6+0x41b80], desc[UR60][R10.64], P0 ;  /* 0x41b800000a067fae */ /* 0x0007e8000812187c */
[----:B-1----:R-:W4:Y:S04]  /*3c580*/  LDL.LU R9, [R1+0x700] ;  /* 0x0007000001097983 */ /* 0x002f280000300800 */
[----:B------:R1:W-:Y:S04]  /*3c590*/  STL [R1+0x63c], R150 ;  /* 0x00063c9601007387 */ /* 0x0003e80000100800 */
[----:B------:R-:W4:Y:S01]  /*3c5a0*/  LDL.LU R149, [R1+0x740] ;  /* 0x0007400001957983 */ /* 0x000f220000300800 */
[----:B---3--:R-:W-:-:S02]  /*3c5b0*/  IMAD.MOV.U32 R10, RZ, RZ, R147 ;  /* 0x000000ffff0a7224 */ /* 0x008fc400078e0093 */
[----:B------:R-:W-:Y:S01]  /*3c5c0*/  IMAD.MOV.U32 R11, RZ, RZ, R150 ;  /* 0x000000ffff0b7224 */ /* 0x000fe200078e0096 */
[----:B--2---:R-:W2:Y:S04]  /*3c5d0*/  LDL.LU R147, [R1+0x6fc] ;  /* 0x0006fc0001937983 */ /* 0x004ea80000300800 */
[----:B-1----:R-:W3:Y:S04]  /*3c5e0*/  LDL.LU R150, [R1+0x73c] ;  /* 0x00073c0001967983 */ /* 0x002ee80000300800 */
[----:B------:R1:W-:Y:S01]  /*3c5f0*/  LDGSTS.E [R6+0x41f80], desc[UR60][R10.64], P0 ;  /* 0x41f800000a067fae */ /* 0x0003e2000812187c */
[----:B------:R-:W-:-:S04]  /*3c600*/  IADD3 R5, P1, R5, R4, RZ ;  /* 0x0000000405057210 */ /* 0x000fc80007f3e0ff */
[----:B------:R-:W-:Y:S02]  /*3c610*/  IADD3.X R8, R8, R3, RZ, P1, !PT ;  /* 0x0000000308087210 */ /* 0x000fe40000ffe4ff */
[----:B------:R-:W-:Y:S01]  /*3c620*/  IADD3 R148, P2, R148, R4, RZ ;  /* 0x0000000494947210 */ /* 0x000fe20007f5e0ff */
[----:B------:R1:W-:Y:S02]  /*3c630*/  STL [R1+0x680], R5 ;  /* 0x0006800501007387 */ /* 0x0003e40000100800 */
[----:B-1----:R-:W-:Y:S01]  /*3c640*/  IMAD.MOV.U32 R10, RZ, RZ, R5 ;  /* 0x000000ffff0a7224 */ /* 0x002fe200078e0005 */
[----:B------:R-:W-:Y:S01]  /*3c650*/  MOV R11, R8 ;  /* 0x00000008000b7202 */ /* 0x000fe20000000f00 */
[----:B------:R-:W-:Y:S01]  /*3c660*/  IMAD.X R151, R151, 0x1, R3, P2 ;  /* 0x0000000197977824 */ /* 0x000fe200010e0603 */
[----:B------:R1:W-:Y:S04]  /*3c670*/  STL [R1+0x67c], R8 ;  /* 0x00067c0801007387 */ /* 0x0003e80000100800 */
[----:B------:R1:W-:Y:S04]  /*3c680*/  STL [R1+0x6c0], R148 ;  /* 0x0006c09401007387 */ /* 0x0003e80000100800 */
[----:B------:R-:W3:Y:S04]  /*3c690*/  LDL.LU R5, [R1+0x780] ;  /* 0x0007800001057983 */ /* 0x000ee80000300800 */
[----:B------:R1:W-:Y:S04]  /*3c6a0*/  STL [R1+0x6bc], R151 ;  /* 0x0006bc9701007387 */ /* 0x0003e80000100800 */
[----:B------:R1:W-:Y:S04]  /*3c6b0*/  LDGSTS.E [R6+0x42380], desc[UR60][R10.64], P0 ;  /* 0x423800000a067fae */ /* 0x0003e8000812187c */
[----:B-1----:R-:W3:Y:S01]  /*3c6c0*/  LDL.LU R8, [R1+0x7c0] ;  /* 0x0007c00001087983 */ /* 0x002ee20000300800 */
[----:B------:R-:W-:-:S03]  /*3c6d0*/  IMAD.MOV.U32 R10, RZ, RZ, R148 ;  /* 0x000000ffff0a7224 */ /* 0x000fc600078e0094 */
[----:B------:R-:W3:Y:S01]  /*3c6e0*/  LDL.LU R148, [R1+0x77c] ;  /* 0x00077c0001947983 */ /* 0x000ee20000300800 */
[----:B------:R-:W-:-:S03]  /*3c6f0*/  IMAD.MOV.U32 R11, RZ, RZ, R151 ;  /* 0x000000ffff0b7224 */ /* 0x000fc600078e0097 */
[----:B------:R-:W3:Y:S04]  /*3c700*/  LDL.LU R151, [R1+0x7bc] ;  /* 0x0007bc0001977983 */ /* 0x000ee80000300800 */
[----:B------:R1:W-:Y:S01]  /*3c710*/  LDGSTS.E [R6+0x42780], desc[UR60][R10.64], P0 ;  /* 0x427800000a067fae */ /* 0x0003e2000812187c */
[-C--:B----4-:R-:W-:Y:S02]  /*3c720*/  IADD3 R9, P1, R9, R4.reuse, RZ ;  /* 0x0000000409097210 */ /* 0x090fe40007f3e0ff */
[----:B------:R-:W-:Y:S02]  /*3c730*/  IADD3 R149, P2, R149, R4, RZ ;  /* 0x0000000495957210 */ /* 0x000fe40007f5e0ff */
[----:B--2---:R-:W-:Y:S01]  /*3c740*/  IADD3.X R147, R147, R3, RZ, P1, !PT ;  /* 0x0000000393937210 */ /* 0x004fe20000ffe4ff */
[----:B------:R2:W-:Y:S01]  /*3c750*/  STL [R1+0x700], R9 ;  /* 0x0007000901007387 */ /* 0x0005e20000100800 */
[----:B-1----:R-:W-:-:S02]  /*3c760*/  IMAD.MOV.U32 R10, RZ, RZ, R9 ;  /* 0x000000ffff0a7224 */ /* 0x002fc400078e0009 */
[----:B---3--:R-:W-:Y:S01]  /*3c770*/  IMAD.X R150, R150, 0x1, R3, P2 ;  /* 0x0000000196967824 */ /* 0x008fe200010e0603 */
[----:B------:R-:W-:Y:S01]  /*3c780*/  MOV R11, R147 ;  /* 0x00000093000b7202 */ /* 0x000fe20000000f00 */
[----:B------:R1:W-:Y:S04]  /*3c790*/  STL [R1+0x6fc], R147 ;  /* 0x0006fc9301007387 */ /* 0x0003e80000100800 */
[----:B------:R3:W-:Y:S04]  /*3c7a0*/  STL [R1+0x740], R149 ;  /* 0x0007409501007387 */ /* 0x0007e80000100800 */
[----:B--2---:R-:W2:Y:S04]  /*3c7b0*/  LDL.LU R9, [R1+0x800] ;  /* 0x0008000001097983 */ /* 0x004ea80000300800 */
[----:B------:R4:W-:Y:S04]  /*3c7c0*/  STL [R1+0x73c], R150 ;  /* 0x00073c9601007387 */ /* 0x0009e80000100800 */
[----:B------:R4:W-:Y:S04]  /*3c7d0*/  LDGSTS.E [R6+0x42b80], desc[UR60][R10.64], P0 ;  /* 0x42b800000a067fae */ /* 0x0009e8000812187c */
[----:B-1----:R-:W2:Y:S01]  /*3c7e0*/  LDL.LU R147, [R1+0x840] ;  /* 0x0008400001937983 */ /* 0x002ea20000300800 */
[----:B------:R-:W-:Y:S01]  /*3c7f0*/  IADD3 R5, P1, R5, R4, RZ ;  /* 0x0000000405057210 */ /* 0x000fe20007f3e0ff */
[----:B----4-:R-:W-:-:S02]  /*3c800*/  IMAD.MOV.U32 R10, RZ, RZ, R149 ;  /* 0x000000ffff0a7224 */ /* 0x010fc400078e0095 */
[----:B------:R-:W-:Y:S01]  /*3c810*/  IMAD.MOV.U32 R11, RZ, RZ, R150 ;  /* 0x000000ffff0b7224 */ /* 0x000fe200078e0096 */
[----:B---3--:R-:W3:Y:S04]  /*3c820*/  LDL.LU R149, [R1+0x7fc] ;  /* 0x0007fc0001957983 */ /* 0x008ee80000300800 */
[----:B------:R-:W4:Y:S01]  /*3c830*/  LDL.LU R150, [R1+0x83c] ;  /* 0x00083c0001967983 */ /* 0x000f220000300800 */
[----:B------:R-:W-:-:S03]  /*3c840*/  IADD3 R8, P2, R8, R4, RZ ;  /* 0x0000000408087210 */ /* 0x000fc60007f5e0ff */
[----:B------:R1:W-:Y:S04]  /*3c850*/  LDGSTS.E [R6+0x42f80], desc[UR60][R10.64], P0 ;  /* 0x42f800000a067fae */ /* 0x0003e8000812187c */
[----:B------:R1:W-:Y:S01]  /*3c860*/  STL [R1+0x780], R5 ;  /* 0x0007800501007387 */ /* 0x0003e20000100800 */
[----:B------:R-:W-:Y:S01]  /*3c870*/  IADD3.X R148, R148, R3, RZ, P1, !PT ;  /* 0x0000000394947210 */ /* 0x000fe20000ffe4ff */
[----:B-1----:R-:W-:-:S03]  /*3c880*/  IMAD.MOV.U32 R10, RZ, RZ, R5 ;  /* 0x000000ffff0a7224 */ /* 0x002fc600078e0005 */
[----:B------:R-:W-:Y:S01]  /*3c890*/  MOV R11, R148 ;  /* 0x00000094000b7202 */ /* 0x000fe20000000f00 */
[----:B------:R-:W-:Y:S01]  /*3c8a0*/  IMAD.X R151, R151, 0x1, R3, P2 ;  /* 0x0000000197977824 */ /* 0x000fe200010e0603 */
[----:B------:R1:W-:Y:S04]  /*3c8b0*/  STL [R1+0x77c], R148 ;  /* 0x00077c9401007387 */ /* 0x0003e80000100800 */
[----:B------:R1:W-:Y:S04]  /*3c8c0*/  STL [R1+0x7c0], R8 ;  /* 0x0007c00801007387 */ /* 0x0003e80000100800 */
[----:B------:R-:W4:Y:S04]  /*3c8d0*/  LDL.LU R5, [R1+0x880] ;  /* 0x0008800001057983 */ /* 0x000f280000300800 */
[----:B------:R1:W-:Y:S04]  /*3c8e0*/  STL [R1+0x7bc], R151 ;  /* 0x0007bc9701007387 */ /* 0x0003e80000100800 */
[----:B------:R1:W-:Y:S04]  /*3c8f0*/  LDGSTS.E [R6+0x43380], desc[UR60][R10.64], P0 ;  /* 0x433800000a067fae */ /* 0x0003e8000812187c */
[----:B-1----:R-:W4:Y:S01]  /*3c900*/  LDL.LU R148, [R1+0x8c0] ;  /* 0x0008c00001947983 */ /* 0x002f220000300800 */
[----:B------:R-:W-:-:S03]  /*3c910*/  IMAD.MOV.U32 R10, RZ, RZ, R8 ;  /* 0x000000ffff0a7224 */ /* 0x000fc600078e0008 */
[----:B------:R-:W4:Y:S01]  /*3c920*/  LDL.LU R8, [R1+0x87c] ;  /* 0x00087c0001087983 */ /* 0x000f220000300800 */
[----:B------:R-:W-:-:S03]  /*3c930*/  IMAD.MOV.U32 R11, RZ, RZ, R151 ;  /* 0x000000ffff0b7224 */ /* 0x000fc600078e0097 */
[----:B------:R-:W4:Y:S04]  /*3c940*/  LDL.LU R151, [R1+0x8bc] ;  /* 0x0008bc0001977983 */ /* 0x000f280000300800 */
[----:B------:R1:W-:Y:S01]  /*3c950*/  LDGSTS.E [R6+0x43780], desc[UR60][R10.64], P0 ;  /* 0x437800000a067fae */ /* 0x0003e2000812187c */
[----:B--2---:R-:W-:-:S05]  /*3c960*/  IADD3 R9, P1, R9, R4, RZ ;  /* 0x0000000409097210 */ /* 0x004fca0007f3e0ff */
[----:B------:R2:W-:Y:S01]  /*3c970*/  STL [R1+0x800], R9 ;  /* 0x0008000901007387 */ /* 0x0005e20000100800 */
[----:B-1----:R-:W-:Y:S01]  /*3c980*/  IMAD.MOV.U32 R10, RZ, RZ, R9 ;  /* 0x000000ffff0a7224 */ /* 0x002fe200078e0009 */
[----:B------:R-:W-:Y:S02]  /*3c990*/  IADD3 R147, P2, R147, R4, RZ ;  /* 0x0000000493937210 */ /* 0x000fe40007f5e0ff */
[----:B---3--:R-:W-:-:S03]  /*3c9a0*/  IADD3.X R149, R149, R3, RZ, P1, !PT ;  /* 0x0000000395957210 */ /* 0x008fc60000ffe4ff */
[----:B----4-:R-:W-:Y:S01]  /*3c9b0*/  IMAD.X R150, R150, 0x1, R3, P2 ;  /* 0x0000000196967824 */ /* 0x010fe200010e0603 */
[----:B------:R-:W-:Y:S01]  /*3c9c0*/  MOV R11, R149 ;  /* 0x00000095000b7202 */ /* 0x000fe20000000f00 */
[----:B------:R1:W-:Y:S04]  /*3c9d0*/  STL [R1+0x7fc], R149 ;  /* 0x0007fc9501007387 */ /* 0x0003e80000100800 */
[----:B------:R-:W-:Y:S04]  /*3c9e0*/  STL [R1+0x840], R147 ;  /* 0x0008409301007387 */ /* 0x000fe80000100800 */
[----:B--2---:R-:W2:Y:S04]  /*3c9f0*/  LDL.LU R9, [R1+0x900] ;  /* 0x0009000001097983 */ /* 0x004ea80000300800 */
[----:B------:R3:W-:Y:S04]  /*3ca00*/  STL [R1+0x83c], R150 ;  /* 0x00083c9601007387 */ /* 0x0007e80000100800 */
[----:B------:R4:W-:Y:S04]  /*3ca10*/  LDGSTS.E [R6+0x43b80], desc[UR60][R10.64], P0 ;  /* 0x43b800000a067fae */ /* 0x0009e8000812187c */
[----:B-1----:R-:W2:Y:S01]  /*3ca20*/  LDL.LU R149, [R1+0x940] ;  /* 0x0009400001957983 */ /* 0x002ea20000300800 */
[----:B------:R-:W-:Y:S01]  /*3ca30*/  IADD3 R5, P1, R5, R4, RZ ;  /* 0x0000000405057210 */ /* 0x000fe20007f3e0ff */
[----:B----4-:R-:W-:-:S02]  /*3ca40*/  IMAD.MOV.U32 R10, RZ, RZ, R147 ;  /* 0x000000ffff0a7224 */ /* 0x010fc400078e0093 */
[----:B------:R-:W-:Y:S02]  /*3ca50*/  IMAD.MOV.U32 R11, RZ, RZ, R150 ;  /* 0x000000ffff0b7224 */ /* 0x000fe400078e0096 */
[----:B---3--:R-:W3:Y:S04]  /*3ca60*/  LDL.LU R150, [R1+0x8fc] ;  /* 0x0008fc0001967983 */ /* 0x008ee80000300800 */
[----:B------:R-:W4:Y:S01]  /*3ca70*/  LDL.LU R147, [R1+0x93c] ;  /* 0x00093c0001937983 */ /* 0x000f220000300800 */
[----:B------:R-:W-:-:S03]  /*3ca80*/  IADD3 R148, P2, R148, R4, RZ ;  /* 0x0000000494947210 */ /* 0x000fc60007f5e0ff */
[----:B------:R1:W-:Y:S01]  /*3ca90*/  LDGSTS.E [R6+0x43f80], desc[UR60][R10.64], P0 ;  /* 0x43f800000a067fae */ /* 0x0003e2000812187c */
[----:B------:R-:W-:-:S03]  /*3caa0*/  IADD3.X R8, R8, R3, RZ, P1, !PT ;  /* 0x0000000308087210 */ /* 0x000fc60000ffe4ff */
[----:B------:R1:W-:Y:S01]  /*3cab0*/  STL [R1+0x880], R5 ;  /* 0x0008800501007387 */ /* 0x0003e20000100800 */
[----:B------:R-:W-:Y:S01]  /*3cac0*/  IMAD.X R151, R151, 0x1, R3, P2 ;  /* 0x0000000197977824 */ /* 0x000fe200010e0603 */
[----:B-1----:R-:W-:Y:S01]  /*3cad0*/  MOV R11, R8 ;  /* 0x00000008000b7202 */ /* 0x002fe20000000f00 */
[----:B------:R-:W-:Y:S01]  /*3cae0*/  IMAD.MOV.U32 R10, RZ, RZ, R5 ;  /* 0x000000ffff0a7224 */ /* 0x000fe200078e0005 */
[----:B------:R1:W-:Y:S04]  /*3caf0*/  STL [R1+0x87c], R8 ;  /* 0x00087c0801007387 */ /* 0x0003e80000100800 */
[----:B------:R-:W-:Y:S04]  /*3cb00*/  STL [R1+0x8c0], R148 ;  /* 0x0008c09401007387 */ /* 0x000fe80000100800 */
        /* <DEDUP_REMOVED lines=10> */
[----:B-1----:R-:W-:Y:S01]  /*3cbb0*/  IMAD.MOV.U32 R10, RZ, RZ, R9 ;  /* 0x000000ffff0a7224 */ /* 0x002fe200078e0009 */
[----:B------:R-:W-:Y:S02]  /*3cbc0*/  IADD3 R149, P2, R149, R4, RZ ;  /* 0x0000000495957210 */ /* 0x000fe40007f5e0ff */
[----:B---3--:R-:W-:-:S04]  /*3cbd0*/  IADD3.X R150, R150, R3, RZ, P1, !PT ;  /* 0x0000000396967210 */ /* 0x008fc80000ffe4ff */
[----:B------:R-:W-:Y:S01]  /*3cbe0*/  MOV R11, R150 ;  /* 0x00000096000b7202 */ /* 0x000fe20000000f00 */
[----:B----4-:R-:W-:Y:S01]  /*3cbf0*/  IMAD.X R147, R147, 0x1, R3, P2 ;  /* 0x0000000193937824 */ /* 0x010fe200010e0603 */
[----:B------:R-:W-:Y:S04]  /*3cc00*/  STL [R1+0x900], R9 ;  /* 0x0009000901007387 */ /* 0x000fe80000100800 */
[----:B------:R1:W-:Y:S04]  /*3cc10*/  LDGSTS.E [R6+0x44b80], desc[UR60][R10.64], P0 ;  /* 0x44b800000a067fae */ /* 0x0003e8000812187c */
[----:B------:R2:W-:Y:S04]  /*3cc20*/  STL [R1+0x8fc], R150 ;  /* 0x0008fc9601007387 */ /* 0x0005e80000100800 */
[----:B------:R-:W-:Y:S01]  /*3cc30*/  STL [R1+0x940], R149 ;  /* 0x0009409501007387 */ /* 0x000fe20000100800 */
[----:B-1----:R-:W-:-:S02]  /*3cc40*/  IMAD.MOV.U32 R10, RZ, RZ, R149 ;  /* 0x000000ffff0a7224 */ /* 0x002fc400078e0095 */
[----:B------:R-:W-:Y:S01]  /*3cc50*/  IMAD.MOV.U32 R11, RZ, RZ, R147 ;  /* 0x000000ffff0b7224 */ /* 0x000fe200078e0093 */
[----:B--2---:R-:W2:Y:S04]  /*3cc60*/  LDL.LU R150, [R1+0xa00] ;  /* 0x000a000001967983 */ /* 0x004ea80000300800 */
[----:B------:R1:W-:Y:S01]  /*3cc70*/  LDGSTS.E [R6+0x44f80], desc[UR60][R10.64], P0 ;  /* 0x44f800000a067fae */ /* 0x0003e2000812187c */
[----:B------:R-:W-:-:S03]  /*3cc80*/  IADD3 R5, P1, R5, R4, RZ ;  /* 0x0000000405057210 */ /* 0x000fc60007f3e0ff */
[----:B------:R3:W-:Y:S04]  /*3cc90*/  STL [R1+0x93c], R147 ;  /* 0x00093c9301007387 */ /* 0x0007e80000100800 */
[----:B------:R-:W4:Y:S01]  /*3cca0*/  LDL.LU R9, [R1+0xa40] ;  /* 0x000a400001097983 */ /* 0x000f220000300800 */
[----:B------:R-:W-:Y:S01]  /*3ccb0*/  IADD3 R8, P2, R8, R4, RZ ;  /* 0x0000000408087210 */ /* 0x000fe20007f5e0ff */
[----:B-1----:R-:W-:Y:S02]  /*3ccc0*/  IMAD.MOV.U32 R10, RZ, RZ, R5 ;  /* 0x000000ffff0a7224 */ /* 0x002fe400078e0005 */
[----:B---3--:R-:W5:Y:S04]  /*3ccd0*/  LDL.LU R147, [R1+0x1530] ;  /* 0x0015300001937983 */ /* 0x008f680000300800 */
[----:B------:R-:W3:Y:S01]  /*3cce0*/  LDL.LU R149, [R1+0xa3c] ;  /* 0x000a3c0001957983 */ /* 0x000ee20000300800 */
[----:B------:R-:W-:-:S04]  /*3ccf0*/  IADD3.X R151, R151, R3, RZ, P1, !PT ;  /* 0x0000000397977210 */ /* 0x000fc80000ffe4ff */
[----:B------:R-:W-:Y:S01]  /*3cd00*/  MOV R11, R151 ;  /* 0x00000097000b7202 */ /* 0x000fe20000000f00 */
[----:B------:R-:W-:Y:S01]  /*3cd10*/  IMAD.X R148, R148, 0x1, R3, P2 ;  /* 0x0000000194947824 */ /* 0x000fe200010e0603 */
[----:B------:R-:W-:Y:S04]  /*3cd20*/  STL [R1+0x980], R5 ;  /* 0x0009800501007387 */ /* 0x000fe80000100800 */
[----:B------:R1:W-:Y:S04]  /*3cd30*/  STL [R1+0x97c], R151 ;  /* 0x00097c9701007387 */ /* 0x0003e80000100800 */
[----:B------:R1:W-:Y:S04]  /*3cd40*/  LDGSTS.E [R6+0x45380], desc[UR60][R10.64], P0 ;  /* 0x453800000a067fae */ /* 0x0003e8000812187c */
[----:B------:R-:W-:Y:S04]  /*3cd50*/  STL [R1+0x9c0], R8 ;  /* 0x0009c00801007387 */ /* 0x000fe80000100800 */
[----:B-1----:R-:W3:Y:S01]  /*3cd60*/  LDL.LU R151, [R1+0xa80] ;  /* 0x000a800001977983 */ /* 0x002ee20000300800 */
[----:B------:R-:W-:-:S02]  /*3cd70*/  IMAD.MOV.U32 R10, RZ, RZ, R8 ;  /* 0x000000ffff0a7224 */ /* 0x000fc400078e0008 */
[----:B------:R-:W-:Y:S01]  /*3cd80*/  IMAD.MOV.U32 R11, RZ, RZ, R148 ;  /* 0x000000ffff0b7224 */ /* 0x000fe200078e0094 */
[----:B------:R1:W-:Y:S04]  /*3cd90*/  STL [R1+0x9bc], R148 ;  /* 0x0009bc9401007387 */ /* 0x0003e80000100800 */
[----:B------:R-:W3:Y:S04]  /*3cda0*/  LDL.LU R5, [R1+0xac0] ;  /* 0x000ac00001057983 */ /* 0x000ee80000300800 */
[----:B------:R2:W-:Y:S04]  /*3cdb0*/  LDGSTS.E [R6+0x45780], desc[UR60][R10.64], P0 ;  /* 0x457800000a067fae */ /* 0x0005e8000812187c */
[----:B-1----:R-:W5:Y:S04]  /*3cdc0*/  LDL.LU R148, [R1+0x152c] ;  /* 0x00152c0001947983 */ /* 0x002f680000300800 */
[----:B------:R-:W3:Y:S04]  /*3cdd0*/  LDL.LU R8, [R1+0xabc] ;  /* 0x000abc0001087983 */ /* 0x000ee80000300800 */
[----:B------:R-:W3:Y:S01]  /*3cde0*/  LDL.LU R11, [R1+0x9fc] ;  /* 0x0009fc00010b7983 */ /* 0x000ee20000300800 */
[----:B--2---:R-:W-:-:S05]  /*3cdf0*/  IADD3 R150, P1, R150, R4, RZ ;  /* 0x0000000496967210 */ /* 0x004fca0007f3e0ff */
[----:B------:R-:W-:Y:S01]  /*3ce00*/  IMAD.MOV.U32 R10, RZ, RZ, R150 ;  /* 0x000000ffff0a7224 */ /* 0x000fe200078e0096 */
[----:B----4-:R-:W-:Y:S01]  /*3ce10*/  IADD3 R9, P2, R9, R4, RZ ;  /* 0x0000000409097210 */ /* 0x010fe20007f5e0ff */
[----:B------:R1:W-:Y:S04]  /*3ce20*/  STL [R1+0xa00], R150 ;  /* 0x000a009601007387 */ /* 0x0003e80000100800 */
[----:B---3--:R-:W-:Y:S01]  /*3ce30*/  IMAD.X R149, R149, 0x1, R3, P2 ;  /* 0x0000000195957824 */ /* 0x008fe200010e0603 */
[----:B------:R-:W-:-:S05]  /*3ce40*/  IADD3.X R11, R11, R3, RZ, P1, !PT ;  /* 0x000000030b0b7210 */ /* 0x000fca0000ffe4ff */
[----:B------:R2:W-:Y:S04]  /*3ce50*/  STL [R1+0x9fc], R11 ;  /* 0x0009fc0b01007387 */ /* 0x0005e80000100800 */
[----:B------:R3:W-:Y:S04]  /*3ce60*/  LDGSTS.E [R6+0x45b80], desc[UR60][R10.64], P0 ;  /* 0x45b800000a067fae */ /* 0x0007e8000812187c */
[----:B------:R-:W-:Y:S04]  /*3ce70*/  STL [R1+0xa40], R9 ;  /* 0x000a400901007387 */ /* 0x000fe80000100800 */
[----:B-1----:R-:W4:Y:S01]  /*3ce80*/  LDL.LU R150, [R1+0xb40] ;  /* 0x000b400001967983 */ /* 0x002f220000300800 */
[----:B---3--:R-:W-:Y:S01]  /*3ce90*/  MOV R10, R9 ;  /* 0x00000009000a7202 */ /* 0x008fe20000000f00 */
[----:B--2---:R-:W-:-:S02]  /*3cea0*/  IMAD.MOV.U32 R11, RZ, RZ, R149 ;  /* 0x000000ffff0b7224 */ /* 0x004fc400078e0095 */
[----:B------:R1:W-:Y:S04]  /*3ceb0*/  STL [R1+0xa3c], R149 ;  /* 0x000a3c9501007387 */ /* 0x0003e80000100800 */
[----:B------:R2:W-:Y:S04]  /*3cec0*/  LDGSTS.E [R6+0x45f80], desc[UR60][R10.64], P0 ;  /* 0x45f800000a067fae */ /* 0x0005e8000812187c */
[----:B-1----:R-:W3:Y:S04]  /*3ced0*/  LDL.LU R149, [R1+0xb3c] ;  /* 0x000b3c0001957983 */ /* 0x002ee80000300800 */
[----:B------:R-:W3:Y:S04]  /*3cee0*/  LDL.LU R9, [R1+0xbc0] ;  /* 0x000bc00001097983 */ /* 0x000ee80000300800 */
[----:B------:R-:W4:Y:S01]  /*3cef0*/  LDL.LU R11, [R1+0xa7c] ;  /* 0x000a7c00010b7983 */ /* 0x000f220000300800 */
[----:B------:R-:W-:-:S02]  /*3cf00*/  IADD3 R151, P1, R151, R4, RZ ;  /* 0x0000000497977210 */ /* 0x000fc40007f3e0ff */
[----:B------:R-:W-:-:S03]  /*3cf10*/  IADD3 R5, P2, R5, R4, RZ ;  /* 0x0000000405057210 */ /* 0x000fc60007f5e0ff */
[----:B--2---:R-:W-:Y:S01]  /*3cf20*/  IMAD.MOV.U32 R10, RZ, RZ, R151 ;  /* 0x000000ffff0a7224 */ /* 0x004fe200078e0097 */
[----:B------:R-:W-:Y:S01]  /*3cf30*/  IADD3.X R8, R8, R3, RZ, P2, !PT ;  /* 0x0000000308087210 */ /* 0x000fe200017fe4ff */
[----:B------:R1:W-:Y:S01]  /*3cf40*/  STL [R1+0xa80], R151 ;  /* 0x000a809701007387 */ /* 0x0003e20000100800 */
[----:B----4-:R-:W-:-:S05]  /*3cf50*/  IMAD.X R11, R11, 0x1, R3, P1 ;  /* 0x000000010b0b7824 */ /* 0x010fca00008e0603 */
[----:B------:R2:W-:Y:S04]  /*3cf60*/  STL [R1+0xa7c], R11 ;  /* 0x000a7c0b01007387 */ /* 0x0005e80000100800 */
[----:B------:R4:W-:Y:S04]  /*3cf70*/  LDGSTS.E [R6+0x46380], desc[UR60][R10.64], P0 ;  /* 0x463800000a067fae */ /* 0x0009e8000812187c */
[----:B------:R-:W-:Y:S04]  /*3cf80*/  STL [R1+0xac0], R5 ;  /* 0x000ac00501007387 */ /* 0x000fe80000100800 */
[----:B-1----:R-:W3:Y:S01]  /*3cf90*/  LDL.LU R151, [R1+0xbbc] ;  /* 0x000bbc0001977983 */ /* 0x002ee20000300800 */
[----:B----4-:R-:W-:Y:S01]  /*3cfa0*/  IMAD.MOV.U32 R10, RZ, RZ, R5 ;  /* 0x000000ffff0a7224 */ /* 0x010fe200078e0005 */
[----:B--2---:R-:W-:-:S02]  /*3cfb0*/  MOV R11, R8 ;  /* 0x00000008000b7202 */ /* 0x004fc40000000f00 */
[----:B------:R1:W-:Y:S04]  /*3cfc0*/  STL [R1+0xabc], R8 ;  /* 0x000abc0801007387 */ /* 0x0003e80000100800 */
[----:B------:R2:W-:Y:S04]  /*3cfd0*/  LDGSTS.E [R6+0x46780], desc[UR60][R10.64], P0 ;  /* 0x467800000a067fae */ /* 0x0005e8000812187c */
[----:B-1----:R-:W4:Y:S04]  /*3cfe0*/  LDL.LU R8, [R1+0xc3c] ;  /* 0x000c3c0001087983 */ /* 0x002f280000300800 */
[----:B------:R-:W4:Y:S04]  /*3cff0*/  LDL.LU R5, [R1+0xc40] ;  /* 0x000c400001057983 */ /* 0x000f280000300800 */
[----:B------:R-:W4:Y:S04]  /*3d000*/  LDL.LU R10, [R1+0xafc] ;  /* 0x000afc00010a7983 */ /* 0x000f280000300800 */
[----:B------:R-:W2:Y:S01]  /*3d010*/  LDL.LU R11, [R1+0xb00] ;  /* 0x000b0000010b7983 */ /* 0x000ea20000300800 */
[----:B------:R-:W-:-:S05]  /*3d020*/  IADD3 R150, P2, R150, R4, RZ ;  /* 0x0000000496967210 */ /* 0x000fca0007f5e0ff */
[----:B---3--:R-:W-:Y:S01]  /*3d030*/  IMAD.X R149, R149, 0x1, R3, P2 ;  /* 0x0000000195957824 */ /* 0x008fe200010e0603 */
[----:B--2---:R-:W-:-:S05]  /*3d040*/  IADD3 R11, P1, R11, R4, RZ ;  /* 0x000000040b0b7210 */ /* 0x004fca0007f3e0ff */
[----:B----4-:R-:W-:Y:S01]  /*3d050*/  IMAD.X R10, R10, 0x1, R3, P1 ;  /* 0x000000010a0a7824 */ /* 0x010fe200008e0603 */
[----:B------:R1:W-:Y:S04]  /*3d060*/  STL [R1+0xb00], R11 ;  /* 0x000b000b01007387 */ /* 0x0003e80000100800 */
[----:B------:R2:W-:Y:S01]  /*3d070*/  STL [R1+0xafc], R10 ;  /* 0x000afc0a01007387 */ /* 0x0005e20000100800 */
[----:B-1----:R-:W-:-:S04]  /*3d080*/  LOP3.LUT R11, R11, R10, RZ, 0x3c, !PT ;  /* 0x0000000a0b0b7212 */ /* 0x002fc800078e3cff */
[----:B--2---:R-:W-:-:S04]  /*3d090*/  LOP3.LUT R10, R11, R10, RZ, 0x3c, !PT ;  /* 0x0000000a0b0a7212 */ /* 0x004fc800078e3cff */
[----:B------:R-:W-:Y:S01]  /*3d0a0*/  LOP3.LUT R11, R11, R10, RZ, 0x3c, !PT ;  /* 0x0000000a0b0b7212 */ /* 0x000fe200078e3cff */
[----:B------:R-:W-:Y:S04]  /*3d0b0*/  STL [R1+0xb40], R150 ;  /* 0x000b409601007387 */ /* 0x000fe80000100800 */
[----:B------:R1:W-:Y:S04]  /*3d0c0*/  LDGSTS.E [R6+0x46b80], desc[UR60][R10.64], P0 ;  /* 0x46b800000a067fae */ /* 0x0003e8000812187c */
[----:B------:R2:W-:Y:S01]  /*3d0d0*/  STL [R1+0xb3c], R149 ;  /* 0x000b3c9501007387 */ /* 0x0005e20000100800 */
[----:B-1----:R-:W-:Y:S01]  /*3d0e0*/  MOV R10, R150 ;  /* 0x00000096000a7202 */ /* 0x002fe20000000f00 */
[----:B------:R-:W-:-:S02]  /*3d0f0*/  IMAD.MOV.U32 R11, RZ, RZ, R149 ;  /* 0x000000ffff0b7224 */ /* 0x000fc400078e0095 */
[----:B--2---:R-:W5:Y:S04]  /*3d100*/  LDL.LU R149, [R1+0x1528] ;  /* 0x0015280001957983 */ /* 0x004f680000300800 */
[----:B------:R-:W5:Y:S04]  /*3d110*/  LDL.LU R150, [R1+0x1524] ;  /* 0x0015240001967983 */ /* 0x000f680000300800 */
[----:B------:R1:W-:Y:S04]  /*3d120*/  LDGSTS.E [R6+0x46f80], desc[UR60][R10.64], P0 ;  /* 0x46f800000a067fae */ /* 0x0003e8000812187c */
[----:B------:R-:W2:Y:S04]  /*3d130*/  LDL.LU R10, [R1+0xb7c] ;  /* 0x000b7c00010a7983 */ /* 0x000ea80000300800 */
[----:B------:R-:W1:Y:S01]  /*3d140*/  LDL.LU R11, [R1+0xb80] ;  /* 0x000b8000010b7983 */ /* 0x000e620000300800 */
[----:B------:R-:W-:-:S04]  /*3d150*/  IADD3 R9, P2, R9, R4, RZ ;  /* 0x0000000409097210 */ /* 0x000fc80007f5e0ff */
[----:B------:R-:W-:Y:S02]  /*3d160*/  IADD3.X R151, R151, R3, RZ, P2, !PT ;  /* 0x0000000397977210 */ /* 0x000fe400017fe4ff */
[----:B-1----:R-:W-:-:S05]  /*3d170*/  IADD3 R11, P1, R11, R4, RZ ;  /* 0x000000040b0b7210 */ /* 0x002fca0007f3e0ff */
[----:B--2---:R-:W-:Y:S01]  /*3d180*/  IMAD.X R10, R10, 0x1, R3, P1 ;  /* 0x000000010a0a7824 */ /* 0x004fe200008e0603 */
        /* <DEDUP_REMOVED lines=8> */
[----:B-1----:R-:W-:-:S02]  /*3d210*/  IMAD.MOV.U32 R10, RZ, RZ, R9 ;  /* 0x000000ffff0a7224 */ /* 0x002fc400078e0009 */
[----:B------:R-:W-:Y:S02]  /*3d220*/  IMAD.MOV.U32 R11, RZ, RZ, R151 ;  /* 0x000000ffff0b7224 */ /* 0x000fe400078e0097 */
[----:B--2---:R-:W5:Y:S04]  /*3d230*/  LDL.LU R151, [R1+0x1520] ;  /* 0x0015200001977983 */ /* 0x004f680000300800 */
[----:B------:R-:W5:Y:S04]  /*3d240*/  LDL.LU R9, [R1+0x151c] ;  /* 0x00151c0001097983 */ /* 0x000f680000300800 */
[----:B------:R1:W-:Y:S04]  /*3d250*/  LDGSTS.E [R6+0x47780], desc[UR60][R10.64], P0 ;  /* 0x477800000a067fae */ /* 0x0003e8000812187c */
[----:B------:R-:W2:Y:S04]  /*3d260*/  LDL.LU R10, [R1+0xbfc] ;  /* 0x000bfc00010a7983 */ /* 0x000ea80000300800 */
[----:B------:R-:W1:Y:S01]  /*3d270*/  LDL.LU R11, [R1+0xc00] ;  /* 0x000c0000010b7983 */ /* 0x000e620000300800 */
[----:B------:R-:W-:-:S05]  /*3d280*/  IADD3 R5, P2, R5, R4, RZ ;  /* 0x0000000405057210 */ /* 0x000fca0007f5e0ff */
[----:B------:R-:W-:Y:S01]  /*3d290*/  IMAD.X R8, R8, 0x1, R3, P2 ;  /* 0x0000000108087824 */ /* 0x000fe200010e0603 */
[----:B-1----:R-:W-:-:S04]  /*3d2a0*/  IADD3 R11, P1, R11, R4, RZ ;  /* 0x000000040b0b7210 */ /* 0x002fc80007f3e0ff */
[----:B--2---:R-:W-:Y:S01]  /*3d2b0*/  IADD3.X R10, R10, R3, RZ, P1, !PT ;  /* 0x000000030a0a7210 */ /* 0x004fe20000ffe4ff */
        /* <DEDUP_REMOVED lines=11> */
[----:B------:R-:W5:Y:S01]  /*3d370*/  LDL.LU R5, [R1+0x1514] ;  /* 0x0015140001057983 */ /* 0x000f620000300800 */
[----:B------:R-:W-:-:S03]  /*3d380*/  UISETP.NE.U32.AND UP0, UPT, UR4, UR8, UPT ;  /* 0x000000080400728c */ /* 0x000fc6000bf05070 */
[----:B------:R1:W-:Y:S03]  /*3d390*/  LDGSTS.E [R6+0x47f80], desc[UR60][R10.64], P0 ;  /* 0x47f800000a067fae */ /* 0x0003e6000812187c */
[----:B------:R-:W-:Y:S01]  /*3d3a0*/  PLOP3.LUT P0, PT, PT, PT, UP0, 0x80, 0x0 ;  /* 0x000000000000781c */ /* 0x000fe20003f0f008 */
[----:B------:R-:W0:Y:S01]  /*3d3b0*/  LDGDEPBAR ;  /* 0x00000000000079af */ /* 0x000e220000000000 */
[----:B-1----:R-:W-:-:S11]  /*3d3c0*/  IMAD.U32 R6, RZ, RZ, UR4 ;  /* 0x00000004ff067e24 */ /* 0x002fd6000f8e00ff */
[----:B------:R-:W-:Y:S05]  /*3d3d0*/  @P0 BRA `(.L_x_1) ;  /* 0xfffffe8800000947 */ /* 0x000fea000383ffff */
.L_x_0:
[----:B------:R-:W2:Y:S01]  /*3d3e0*/  LDL.LU R6, [R1+0x1448] ;  /* 0x0014480001067983 */ /* 0x000ea20000300800 */
[----:B------:R-:W-:-:S04]  /*3d3f0*/  DEPBAR.LE SB0, 0x0 ;  /* 0x000080000000791a */ /* 0x000fc80000000000 */
[----:B------:R-:W3:Y:S01]  /*3d400*/  LDL.LU R11, [R1+0x145c] ;  /* 0x00145c00010b7983 */ /* 0x000ee20000300800 */
[----:B------:R-:W-:Y:S01]  /*3d410*/  ULDC UR4, c[0x0][0x22c] ;  /* 0x00008b0000047ab9 */ /* 0x000fe20000000800 */
[----:B------:R-:W1:Y:S01]  /*3d420*/  S2R R3, SR_TID.X ;  /* 0x0000000000037919 */ /* 0x000e620000002100 */
[C---:B-----5:R-:W-:Y:S01]  /*3d430*/  IADD3 R4, R5.reuse, 0x2, RZ ;  /* 0x0000000205047810 */ /* 0x060fe20007ffe0ff */
[----:B------:R-:W-:Y:S01]  /*3d440*/  ULDC UR5, c[0x0][0x22c] ;  /* 0x00008b0000057ab9 */ /* 0x000fe20000000800 */
[----:B------:R-:W-:Y:S01]  /*3d450*/  VIADD R7, R5, 0x4 ;  /* 0x0000000405077836 */ /* 0x000fe20000000000 */
[----:B------:R-:W4:Y:S01]  /*3d460*/  LDL.LU R10, [R1+0x1458] ;  /* 0x00145800010a7983 */ /* 0x000f220000300800 */
[----:B------:R-:W-:Y:S01]  /*3d470*/  ULDC UR6, c[0x0][0x22c] ;  /* 0x00008b0000067ab9 */ /* 0x000fe20000000800 */
[----:B------:R-:W-:Y:S01]  /*3d480*/  IMAD.MOV.U32 R18, RZ, RZ, R24 ;  /* 0x000000ffff127224 */ /* 0x000fe200078e0018 */
[----:B------:R-:W-:Y:S01]  /*3d490*/  MOV R19, R26 ;  /* 0x0000001a00137202 */ /* 0x000fe20000000f00 */
[----:B------:R-:W4:Y:S01]  /*3d4a0*/  LDL.LU R12, [R1+0x400] ;  /* 0x00040000010c7983 */ /* 0x000f220000300800 */
[----:B------:R-:W-:Y:S01]  /*3d4b0*/  ULDC.64 UR28, c[0x0][0x228] ;  /* 0x00008a00001c7ab9 */ /* 0x000fe20000000a00 */
[----:B------:R-:W-:Y:S01]  /*3d4c0*/  ULDC UR26, c[0x0][0x248] ;  /* 0x00009200001a7ab9 */ /* 0x000fe20000000800 */
[----:B------:R-:W-:Y:S01]  /*3d4d0*/  ULDC.64 UR10, c[0x0][0x228] ;  /* 0x00008a00000a7ab9 */ /* 0x000fe20000000a00 */
[----:B------:R-:W4:Y:S01]  /*3d4e0*/  LDL.LU R13, [R1+0x408] ;  /* 0x00040800010d7983 */ /* 0x000f220000300800 */
[----:B------:R-:W-:Y:S01]  /*3d4f0*/  ULDC.64 UR8, c[0x0][0x228] ;  /* 0x00008a0000087ab9 */ /* 0x000fe20000000a00 */
[----:B------:R-:W-:Y:S01]  /*3d500*/  ULDC.64 UR18, c[0x0][0x228] ;  /* 0x00008a0000127ab9 */ /* 0x000fe20000000a00 */
[----:B------:R-:W-:Y:S01]  /*3d510*/  ULDC.64 UR16, c[0x0][0x228] ;  /* 0x00008a0000107ab9 */ /* 0x000fe20000000a00 */
[----:B------:R-:W4:Y:S01]  /*3d520*/  LDL.LU R14, [R1+0x200] ;  /* 0x00020000010e7983 */ /* 0x000f220000300800 */
[----:B------:R-:W-:Y:S01]  /*3d530*/  ULDC.64 UR14, c[0x0][0x228] ;  /* 0x00008a00000e7ab9 */ /* 0x000fe20000000a00 */
[----:B------:R-:W-:Y:S01]  /*3d540*/  ULDC.64 UR12, c[0x0][0x228] ;  /* 0x00008a00000c7ab9 */ /* 0x000fe20000000a00 */
[----:B------:R-:W-:Y:S01]  /*3d550*/  ULDC.64 UR20, c[0x0][0x228] ;  /* 0x00008a0000147ab9 */ /* 0x000fe20000000a00 */
[----:B------:R-:W4:Y:S01]  /*3d560*/  LDL.LU R15, [R1+0x208] ;  /* 0x00020800010f7983 */ /* 0x000f220000300800 */
[----:B------:R-:W-:Y:S01]  /*3d570*/  ULDC.64 UR24, c[0x0][0x228] ;  /* 0x00008a0000187ab9 */ /* 0x000fe20000000a00 */
[----:B------:R-:W-:-:S02]  /*3d580*/  ULDC.64 UR22, c[0x0][0x228] ;  /* 0x00008a0000167ab9 */ /* 0x000fc40000000a00 */
[----:B------:R-:W4:Y:S04]  /*3d590*/  LDL.LU R16, [R1] ;  /* 0x0000000001107983 */ /* 0x000f280000300800 */
[----:B------:R-:W4:Y:S01]  /*3d5a0*/  LDL.LU R17, [R1+0x8] ;  /* 0x0000080001117983 */ /* 0x000f220000300800 */
[C---:B-1----:R-:W-:Y:S01]  /*3d5b0*/  IMAD.SHL.U32 R2, R3.reuse, 0x10, RZ ;  /* 0x0000001003027824 */ /* 0x042fe200078e00ff */
[C---:B------:R-:W-:Y:S02]  /*3d5c0*/  SHF.L.U32 R0, R3.reuse, 0x6, RZ ;  /* 0x0000000603007819 */ /* 0x040fe400000006ff */
[----:B------:R-:W-:Y:S02]  /*3d5d0*/  LOP3.LUT R3, R3, 0x60, RZ, 0xc0, !PT ;  /* 0x0000006003037812 */ /* 0x000fe400078ec0ff */
[----:B------:R-:W-:-:S02]  /*3d5e0*/  LOP3.LUT R2, R2, 0xf0, RZ, 0xc0, !PT ;  /* 0x000000f002027812 */ /* 0x000fc400078ec0ff */
[----:B------:R-:W-:Y:S01]  /*3d5f0*/  LOP3.LUT R0, R0, 0x400, RZ, 0xc0, !PT ;  /* 0x0000040000007812 */ /* 0x000fe200078ec0ff */
[----:B------:R-:W-:Y:S01]  /*3d600*/  BAR.SYNC.DEFER_BLOCKING 0x0 ;  /* 0x0000000000007b1d */ /* 0x000fe20000010000 */
[----:B--2---:R-:W-:-:S07]  /*3d610*/  R2UR UR7, R6 ;  /* 0x00000000060772ca */ /* 0x004fce00000e0000 */
[----:B------:R-:W1:Y:S01]  /*3d620*/  LDC R6, c[0x0][0x244] ;  /* 0x00009100ff067b82 */ /* 0x000e620000000800 */
[C---:B---3--:R-:W-:Y:S02]  /*3d630*/  ISETP.GE.AND P5, PT, R5.reuse, R11, PT ;  /* 0x0000000b0500720c */ /* 0x048fe40003fa6270 */
[----:B------:R-:W2:Y:S03]  /*3d640*/  S2R R11, SR_TID.X ;  /* 0x00000000000b7919 */ /* 0x000ea60000002100 */
[----:B------:R-:W-:Y:S01]  /*3d650*/  IADD3 R0, R0, UR7, R2 ;  /* 0x0000000700007c10 */ /* 0x000fe2000fffe002 */
[C---:B------:R-:W-:Y:S01]  /*3d660*/  VIADD R2, R5.reuse, 0x1 ;  /* 0x0000000105027836 */ /* 0x040fe20000000000 */
[----:B----4-:R-:W-:Y:S01]  /*3d670*/  ISETP.GE.AND P0, PT, R8, R10, PT ;  /* 0x0000000a0800720c */ /* 0x010fe20003f06270 */
[----:B------:R-:W-:Y:S02]  /*3d680*/  VIADD R10, R5, 0x5 ;  /* 0x00000005050a7836 */ /* 0x000fe40000000000 */
[----:B------:R-:W-:Y:S01]  /*3d690*/  IMAD R0, R3, 0x8, R0 ;  /* 0x0000000803007824 */ /* 0x000fe200078e0200 */
[----:B------:R-:W-:Y:S01]  /*3d6a0*/  ISETP.GE.AND P6, PT, R2, UR4, PT ;  /* 0x0000000402007c0c */ /* 0x000fe2000bfc6270 */
[----:B------:R-:W-:Y:S01]  /*3d6b0*/  VIADD R2, R5, 0x3 ;  /* 0x0000000305027836 */ /* 0x000fe20000000000 */
[----:B------:R-:W-:-:S02]  /*3d6c0*/  ULDC UR4, c[0x0][0x22c] ;  /* 0x00008b0000047ab9 */ /* 0x000fc40000000800 */
[----:B------:R-:W-:Y:S02]  /*3d6d0*/  ISETP.GE.AND P2, PT, R4, UR4, PT ;  /* 0x0000000404007c0c */ /* 0x000fe4000bf46270 */
[----:B------:R-:W-:Y:S01]  /*3d6e0*/  ISETP.GE.AND P1, PT, R2, UR5, PT ;  /* 0x0000000502007c0c */ /* 0x000fe2000bf26270 */
[----:B-1----:R-:W-:Y:S01]  /*3d6f0*/  IMAD R3, R8, R6, RZ ;  /* 0x0000000608037224 */ /* 0x002fe200078e02ff */
[----:B------:R-:W-:Y:S01]  /*3d700*/  ULDC.64 UR4, c[0x0][0x220] ;  /* 0x0000880000047ab9 */ /* 0x000fe20000000a00 */
[----:B------:R1:W-:Y:S03]  /*3d710*/  STSM.16.M88.4 [R0], R12 ;  /* 0x0000000c00007844 */ /* 0x0003e60000000200 */
[----:B------:R-:W-:Y:S01]  /*3d720*/  LEA R4, R6, R3, 0x7 ;  /* 0x0000000306047211 */ /* 0x000fe200078e38ff */
[----:B------:R-:W-:Y:S01]  /*3d730*/  BAR.SYNC.DEFER_BLOCKING 0x0 ;  /* 0x0000000000007b1d */ /* 0x000fe20000010000 */
[----:B------:R-:W-:-:S02]  /*3d740*/  LEA R2, P3, R3, UR4, 0x2 ;  /* 0x0000000403027c11 */ /* 0x000fc4000f8610ff */
[C---:B------:R-:W-:Y:S02]  /*3d750*/  LEA R6, P4, R4.reuse, UR4, 0x2 ;  /* 0x0000000404067c11 */ /* 0x040fe4000f8810ff */
[----:B------:R-:W-:Y:S01]  /*3d760*/  LEA.HI.X.SX32 R3, R3, UR5, 0x2, P3 ;  /* 0x0000000503037c11 */ /* 0x000fe200098f16ff */
[----:B------:R-:W-:Y:S01]  /*3d770*/  IMAD R252, R5, UR26, RZ ;  /* 0x0000001a05fc7c24 */ /* 0x000fe2000f8e02ff */
[----:B--2---:R-:W-:Y:S01]  /*3d780*/  LOP3.LUT R11, R11, 0x7f, RZ, 0xc0, !PT ;  /* 0x0000007f0b0b7812 */ /* 0x004fe200078ec0ff */
[----:B------:R-:W-:Y:S01]  /*3d790*/  ULDC UR4, c[0x0][0x22c] ;  /* 0x00008b0000047ab9 */ /* 0x000fe20000000800 */
[----:B------:R-:W-:Y:S02]  /*3d7a0*/  ISETP.GE.AND P3, PT, R7, UR6, PT ;  /* 0x0000000607007c0c */ /* 0x000fe4000bf66270 */
[----:B------:R-:W-:Y:S01]  /*3d7b0*/  LEA.HI.X.SX32 R7, R4, UR5, 0x2, P4 ;  /* 0x0000000504077c11 */ /* 0x000fe2000a0f16ff */
[----:B-1----:R-:W2:Y:S01]  /*3d7c0*/  LDL.LU R12, [R1+0x404] ;  /* 0x00040400010c7983 */ /* 0x002ea20000300800 */
[----:B------:R-:W-:Y:S01]  /*3d7d0*/  LEA R4, R11, UR7, 0x4 ;  /* 0x000000070b047c11 */ /* 0x000fe2000f8e20ff */
[----:B------:R-:W-:Y:S01]  /*3d7e0*/  ULDC.64 UR6, c[0x0][0x228] ;  /* 0x00008a0000067ab9 */ /* 0x000fe20000000a00 */
[----:B------:R-:W-:Y:S01]  /*3d7f0*/  ISETP.LT.AND P0, PT, R5, UR29, !P0 ;  /* 0x0000001d05007c0c */ /* 0x000fe2000c701270 */
[----:B------:R-:W2:Y:S01]  /*3d800*/  LDL.LU R13, [R1+0x40c] ;  /* 0x00040c00010d7983 */ /* 0x000ea20000300800 */
[----:B------:R-:W-:-:S03]  /*3d810*/  ISETP.GE.AND P4, PT, R10, UR4, PT ;  /* 0x000000040a007c0c */ /* 0x000fc6000bf86270 */
[----:B------:R-:W2:Y:S04]  /*3d820*/  LDL.LU R14, [R1+0x204] ;  /* 0x00020400010e7983 */ /* 0x000ea80000300800 */
[----:B------:R-:W1:Y:S01]  /*3d830*/  LDS.128 R20, [R4] ;  /* 0x0000000004147984 */ /* 0x000e620000000c00 */
[----:B------:R-:W-:Y:S01]  /*3d840*/  IMAD.WIDE R10, R252, 0x4, R2 ;  /* 0x00000004fc0a7825 */ /* 0x000fe200078e0202 */
[----:B------:R-:W-:Y:S01]  /*3d850*/  BAR.SYNC.DEFER_BLOCKING 0x0 ;  /* 0x0000000000007b1d */ /* 0x000fe20000010000 */
[----:B------:R-:W-:-:S05]  /*3d860*/  ISETP.LT.AND P5, PT, R9, UR10, !P5 ;  /* 0x0000000a09007c0c */ /* 0x000fca000efa1270 */
[----:B------:R-:W-:Y:S01]  /*3d870*/  ULDC.64 UR4, c[0x0][0x228] ;  /* 0x00008a0000047ab9 */ /* 0x000fe20000000a00 */
[----:B------:R-:W2:Y:S04]  /*3d880*/  LDL.LU R15, [R1+0x20c] ;  /* 0x00020c00010f7983 */ /* 0x000ea80000300800 */
[----:B------:R-:W-:Y:S01]  /*3d890*/  STSM.16.M88.4 [R0], R16 ;  /* 0x0000001000007844 */ /* 0x000fe20000000200 */
[----:B------:R-:W-:Y:S06]  /*3d8a0*/  BAR.SYNC.DEFER_BLOCKING 0x0 ;  /* 0x0000000000007b1d */ /* 0x000fec0000010000 */
[----:B------:R-:W3:Y:S04]  /*3d8b0*/  LDS.128 R16, [R4] ;  /* 0x0000000004107984 */ /* 0x000ee80000000c00 */
[----:B-1----:R-:W-:Y:S04]  /*3d8c0*/  STL.64 [R1+0x200], R20 ;  /* 0x0002001401007387 */ /* 0x002fe80000100a00 */
[----:B------:R-:W-:Y:S01]  /*3d8d0*/  STL.64 [R1+0x208], R22 ;  /* 0x0002081601007387 */ /* 0x000fe20000100a00 */
[----:B------:R-:W-:Y:S06]  /*3d8e0*/  BAR.SYNC.DEFER_BLOCKING 0x0 ;  /* 0x0000000000007b1d */ /* 0x000fec0000010000 */
[----:B---3--:R1:W-:Y:S04]  /*3d8f0*/  STL.64 [R1+0x600], R16 ;  /* 0x0006001001007387 */ /* 0x0083e80000100a00 */
[----:B------:R3:W-:Y:S04]  /*3d900*/  STL.64 [R1+0x608], R18 ;  /* 0x0006081201007387 */ /* 0x0007e80000100a00 */
[----:B-1----:R-:W4:Y:S04]  /*3d910*/  LDL.LU R16, [R1+0x4] ;  /* 0x0000040001107983 */ /* 0x002f280000300800 */
[----:B------:R-:W4:Y:S01]  /*3d920*/  LDL.LU R17, [R1+0xc] ;  /* 0x00000c0001117983 */ /* 0x000f220000300800 */
[----:B---3--:R-:W-:-:S02]  /*3d930*/  IMAD.MOV.U32 R18, RZ, RZ, R25 ;  /* 0x000000ffff127224 */ /* 0x008fc400078e0019 */
[----:B------:R-:W-:Y:S01]  /*3d940*/  IMAD.MOV.U32 R19, RZ, RZ, R27 ;  /* 0x000000ffff137224 */ /* 0x000fe200078e001b */
[----:B--2---:R1:W-:Y:S01]  /*3d950*/  STSM.16.M88.4 [R0], R12 ;  /* 0x0000000c00007844 */ /* 0x0043e20000000200 */
[----:B------:R-:W-:Y:S06]  /*3d960*/  BAR.SYNC.DEFER_BLOCKING 0x0 ;  /* 0x0000000000007b1d */ /* 0x000fec0000010000 */
[----:B-1----:R-:W2:Y:S04]  /*3d970*/  LDL.LU R12, [R1+0x410] ;  /* 0x00041000010c7983 */ /* 0x002ea80000300800 */
[----:B------:R-:W2:Y:S04]  /*3d980*/  LDL.LU R13, [R1+0x418] ;  /* 0x00041800010d7983 */ /* 0x000ea80000300800 */
[----:B------:R-:W2:Y:S04]  /*3d990*/  LDL.LU R14, [R1+0x210] ;  /* 0x00021000010e7983 */ /* 0x000ea80000300800 */
[----:B------:R-:W1:Y:S01]  /*3d9a0*/  LDS.128 R20, [R4] ;  /* 0x0000000004147984 */ /* 0x000e620000000c00 */
[----:B------:R-:W-:Y:S06]  /*3d9b0*/  BAR.SYNC.DEFER_BLOCKING 0x0 ;  /* 0x0000000000007b1d */ /* 0x000fec0000010000 */
[----:B------:R-:W2:Y:S04]  /*3d9c0*/  LDL.LU R15, [R1+0x218] ;  /* 0x00021800010f7983 */ /* 0x000ea80000300800 */
[----:B----4-:R-:W-:Y:S01]  /*3d9d0*/  STSM.16.M88.4 [R0], R16 ;  /* 0x0000001000007844 */ /* 0x010fe20000000200 */
[----:B------:R-:W-:Y:S06]  /*3d9e0*/  BAR.SYNC.DEFER_BLOCKING 0x0 ;  /* 0x0000000000007b1d */ /* 0x000fec0000010000 */
[----:B------:R-:W3:Y:S04]  /*3d9f0*/  LDS.128 R16, [R4] ;  /* 0x0000000004107984 */ /* 0x000ee80000000c00 */
[----:B-1----:R-:W-:Y:S04]  /*3da00*/  STL.64 [R1], R20 ;  /* 0x0000001401007387 */ /* 0x002fe80000100a00 */
[----:B------:R-:W-:Y:S01]  /*3da10*/  STL.64 [R1+0x8], R22 ;  /* 0x0000081601007387 */ /* 0x000fe20000100a00 */
[----:B------:R-:W-:Y:S06]  /*3da20*/  BAR.SYNC.DEFER_BLOCKING 0x0 ;  /* 0x0000000000007b1d */ /* 0x000fec0000010000 */
[----:B---3--:R1:W-:Y:S04]  /*3da30*/  STL.64 [R1+0x400], R16 ;  /* 0x0004001001007387 */ /* 0x0083e80000100a00 */
[----:B------:R3:W-:Y:S04]  /*3da40*/  STL.64 [R1+0x408], R18 ;  /* 0x0004081201007387 */ /* 0x0007e80000100a00 */
[----:B-1----:R-:W4:Y:S04]  /*3da50*/  LDL.LU R16, [R1+0x10] ;  /* 0x0000100001107983 */ /* 0x002f280000300800 */
[----:B------:R-:W4:Y:S01]  /*3da60*/  LDL.LU R17, [R1+0x18] ;  /* 0x0000180001117983 */ /* 0x000f220000300800 */
[----:B---3--:R-:W-:Y:S01]  /*3da70*/  MOV R18, R28 ;  /* 0x0000001c00127202 */ /* 0x008fe20000000f00 */
[----:B------:R-:W-:-:S02]  /*3da80*/  IMAD.MOV.U32 R19, RZ, RZ, R30 ;  /* 0x000000ffff137224 */ /* 0x000fc400078e001e */
        /* <DEDUP_REMOVED lines=8> */
[----:B-1----:R-:W-:Y:S04]  /*3db10*/  STL.64 [R1+0x210], R20 ;  /* 0x0002101401007387 */ /* 0x002fe80000100a00 */
[----:B------:R-:W-:Y:S04]  /*3db20*/  STL.64 [R1+0x218], R22 ;  /* 0x0002181601007387 */ /* 0x000fe80000100a00 */
[----:B----4-:R-:W-:Y:S01]  /*3db30*/  STSM.16.M88.4 [R0], R16 ;  /* 0x0000001000007844 */ /* 0x010fe20000000200 */
[----:B------:R-:W-:Y:S06]  /*3db40*/  BAR.SYNC.DEFER_BLOCKING 0x0 ;  /* 0x0000000000007b1d */ /* 0x000fec0000010000 */
[----:B------:R-:W1:Y:S02]  /*3db50*/  LDS.128 R16, [R4] ;  /* 0x0000000004107984 */ /* 0x000e640000000c00 */
[----:B------:R-:W-:Y:S06]  /*3db60*/  BAR.SYNC.DEFER_BLOCKING 0x0 ;  /* 0x0000000000007b1d */ /* 0x000fec0000010000 */
[----:B-1----:R1:W-:Y:S04]  /*3db70*/  STL.64 [R1+0x410], R16 ;  /* 0x0004101001007387 */ /* 0x0023e80000100a00 */
[----:B------:R3:W-:Y:S04]  /*3db80*/  STL.64 [R1+0x418], R18 ;  /* 0x0004181201007387 */ /* 0x0007e80000100a00 */
[----:B-1----:R-:W4:Y:S04]  /*3db90*/  LDL.LU R16, [R1+0x14] ;  /* 0x0000140001107983 */ /* 0x002f280000300800 */
[----:B------:R-:W4:Y:S01]  /*3dba0*/  LDL.LU R17, [R1+0x1c] ;  /* 0x00001c0001117983 */ /* 0x000f220000300800 */
[----:B---3--:R-:W-:Y:S01]  /*3dbb0*/  IMAD.MOV.U32 R18, RZ, RZ, R29 ;  /* 0x000000ffff127224 */ /* 0x008fe200078e001d */
[----:B------:R-:W-:-:S02]  /*3dbc0*/  MOV R19, R31 ;  /* 0x0000001f00137202 */ /* 0x000fc40000000f00 */
        /* <DEDUP_REMOVED lines=14> */
[----:B-1----:R-:W-:Y:S04]  /*3dcb0*/  STL [R1+0x153c], R251 ;  /* 0x00153cfb01007387 */ /* 0x002fe80000100800 */
[----:B------:R-:W3:Y:S04]  /*3dcc0*/  LDL.LU R16, [R1+0x20] ;  /* 0x0000200001107983 */ /* 0x000ee80000300800 */
[----:B------:R-:W3:Y:S01]  /*3dcd0*/  LDL.LU R17, [R1+0x28] ;  /* 0x0000280001117983 */ /* 0x000ee20000300800 */
[----:B------:R-:W-:-:S02]  /*3dce0*/  IMAD.MOV.U32 R18, RZ, RZ, R32 ;  /* 0x000000ffff127224 */ /* 0x000fc400078e0020 */
        /* <DEDUP_REMOVED lines=11> */
[----:B---3--:R-:W-:Y:S01]  /*3dda0*/  STSM.16.M88.4 [R0], R16 ;  /* 0x0000001000007844 */ /* 0x008fe20000000200 */
[----:B------:R-:W-:Y:S06]  /*3ddb0*/  BAR.SYNC.DEFER_BLOCKING 0x0 ;  /* 0x0000000000007b1d */ /* 0x000fec0000010000 */
[----:B------:R-:W1:Y:S02]  /*3ddc0*/  LDS.128 R16, [R4] ;  /* 0x0000000004107984 */ /* 0x000e640000000c00 */
[----:B------:R-:W-:Y:S06]  /*3ddd0*/  BAR.SYNC.DEFER_BLOCKING 0x0 ;  /* 0x0000000000007b1d */ /* 0x000fec0000010000 */
[----:B-1----:R1:W-:Y:S04]  /*3dde0*/  STL.64 [R1+0x420], R16 ;  /* 0x0004201001007387 */ /* 0x0023e80000100a00 */
[----:B------:R3:W-:Y:S04]  /*3ddf0*/  STL.64 [R1+0x428], R18 ;  /* 0x0004281201007387 */ /* 0x0007e80000100a00 */
[----:B-1----:R-:W4:Y:S04]  /*3de00*/  LDL.LU R16, [R1+0x24] ;  /* 0x0000240001107983 */ /* 0x002f280000300800 */
[----:B------:R-:W4:Y:S04]  /*3de10*/  LDL.LU R17, [R1+0x2c] ;  /* 0x00002c0001117983 */ /* 0x000f280000300800 */
[----:B--2---:R1:W-:Y:S01]  /*3de20*/  STSM.16.M88.4 [R0], R12 ;  /* 0x0000000c00007844 */ /* 0x0043e20000000200 */
[----:B------:R-:W-:Y:S01]  /*3de30*/  BAR.SYNC.DEFER_BLOCKING 0x0 ;  /* 0x0000000000007b1d */ /* 0x000fe20000010000 */
[----:B---3--:R-:W-:Y:S01]  /*3de40*/  MOV R18, R33 ;  /* 0x0000002100127202 */ /* 0x008fe20000000f00 */
[----:B------:R-:W-:-:S04]  /*3de50*/  IMAD.MOV.U32 R19, RZ, RZ, R35 ;  /* 0x000000ffff137224 */ /* 0x000fc800078e0023 */
        /* <DEDUP_REMOVED lines=18> */
[----:B---3--:R-:W-:Y:S01]  /*3df80*/  IMAD.MOV.U32 R18, RZ, RZ, R36 ;  /* 0x000000ffff127224 */ /* 0x008fe200078e0024 */
[----:B------:R-:W-:-:S04]  /*3df90*/  MOV R19, R38 ;  /* 0x0000002600137202 */ /* 0x000fc80000000f00 */
        /* <DEDUP_REMOVED lines=18> */
[----:B---3--:R-:W-:-:S02]  /*3e0c0*/  IMAD.MOV.U32 R18, RZ, RZ, R37 ;  /* 0x000000ffff127224 */ /* 0x008fc400078e0025 */
[----:B------:R-:W-:-:S03]  /*3e0d0*/  IMAD.MOV.U32 R19, RZ, RZ, R39 ;  /* 0x000000ffff137224 */ /* 0x000fc600078e0027 */
        /* <DEDUP_REMOVED lines=513> */
[----:B------:R-:W-:Y:S04]  /*400f0*/  STL.64 [R1+0x508], R18 ;  /* 0x0005081201007387 */ /* 0x000fe80000100a00 */
[----:B-1----:R-:W3:Y:S04]  /*40100*/  LDL.LU R16, [R1+0x104] ;  /* 0x0001040001107983 */ /* 0x002ee80000300800 */
[----:B------:R-:W3:Y:S04]  /*40110*/  LDL.LU R17, [R1+0x10c] ;  /* 0x00010c0001117983 */ /* 0x000ee80000300800 */
[----:B--2---:R1:W-:Y:S01]  /*40120*/  STSM.16.M88.4 [R0], R12 ;  /* 0x0000000c00007844 */ /* 0x0043e20000000200 */
[----:B------:R-:W-:Y:S06]  /*40130*/  BAR.SYNC.DEFER_BLOCKING 0x0 ;  /* 0x0000000000007b1d */ /* 0x000fec0000010000 */
[----:B-1----:R-:W2:Y:S04]  /*40140*/  LDL.LU R12, [R1+0x510] ;  /* 0x00051000010c7983 */ /* 0x002ea80000300800 */
[----:B------:R-:W2:Y:S04]  /*40150*/  LDL.LU R13, [R1+0x518] ;  /* 0x00051800010d7983 */ /* 0x000ea80000300800 */
[----:B------:R-:W2:Y:S04]  /*40160*/  LDL.LU R14, [R1+0x310] ;  /* 0x00031000010e7983 */ /* 0x000ea80000300800 */
[----:B------:R-:W2:Y:S04]  /*40170*/  LDL.LU R15, [R1+0x318] ;  /* 0x00031800010f7983 */ /* 0x000ea80000300800 */
[----:B------:R-:W1:Y:S01]  /*40180*/  LDS.128 R20, [R4] ;  /* 0x0000000004147984 */ /* 0x000e620000000c00 */
[----:B------:R-:W-:Y:S01]  /*40190*/  IMAD.MOV.U32 R18, RZ, RZ, R89 ;  /* 0x000000ffff127224 */ /* 0x000fe200078e0059 */
[----:B------:R-:W-:Y:S01]  /*401a0*/  MOV R19, R91 ;  /* 0x0000005b00137202 */ /* 0x000fe20000000f00 */
[----:B------:R-:W-:Y:S06]  /*401b0*/  BAR.SYNC.DEFER_BLOCKING 0x0 ;  /* 0x0000000000007b1d */ /* 0x000fec0000010000 */
[----:B-1----:R-:W-:Y:S04]  /*401c0*/  STL.64 [R1+0x300], R20 ;  /* 0x0003001401007387 */ /* 0x002fe80000100a00 */
[----:B------:R-:W-:Y:S04]  /*401d0*/  STL.64 [R1+0x308], R22 ;  /* 0x0003081601007387 */ /* 0x000fe80000100a00 */
[----:B---3--:R-:W-:Y:S01]  /*401e0*/  STSM.16.M88.4 [R0], R16 ;  /* 0x0000001000007844 */ /* 0x008fe20000000200 */
        /* <DEDUP_REMOVED lines=14> */
[----:B------:R-:W-:-:S02]  /*402d0*/  IMAD.MOV.U32 R18, RZ, RZ, R92 ;  /* 0x000000ffff127224 */ /* 0x000fc400078e005c */
[----:B------:R-:W-:Y:S01]  /*402e0*/  IMAD.MOV.U32 R19, RZ, RZ, R94 ;  /* 0x000000ffff137224 */ /* 0x000fe200078e005e */
[----:B------:R-:W-:Y:S06]  /*402f0*/  BAR.SYNC.DEFER_BLOCKING 0x0 ;  /* 0x0000000000007b1d */ /* 0x000fec0000010000 */
[----:B-1----:R-:W-:Y:S04]  /*40300*/  STL.64 [R1+0x310], R20 ;  /* 0x0003101401007387 */ /* 0x002fe80000100a00 */
[----:B------:R-:W-:Y:S04]  /*40310*/  STL.64 [R1+0x318], R22 ;  /* 0x0003181601007387 */ /* 0x000fe80000100a00 */
[----:B---3--:R-:W-:Y:S01]  /*40320*/  STSM.16.M88.4 [R0], R16 ;  /* 0x0000001000007844 */ /* 0x008fe20000000200 */
[----:B------:R-:W-:Y:S06]  /*40330*/  BAR.SYNC.DEFER_BLOCKING 0x0 ;  /* 0x0000000000007b1d */ /* 0x000fec0000010000 */
[----:B------:R-:W1:Y:S02]  /*40340*/  LDS.128 R244, [R4] ;  /* 0x0000000004f47984 */ /* 0x000e640000000c00 */
[----:B------:R-:W-:Y:S06]  /*40350*/  BAR.SYNC.DEFER_BLOCKING 0x0 ;  /* 0x0000000000007b1d */ /* 0x000fec0000010000 */
[----:B-1----:R-:W-:Y:S04]  /*40360*/  STL [R1+0x1520], R244 ;  /* 0x001520f401007387 */ /* 0x002fe80000100800 */
[----:B------:R-:W-:Y:S04]  /*40370*/  STL [R1+0x151c], R245 ;  /* 0x00151cf501007387 */ /* 0x000fe80000100800 */
[----:B------:R-:W-:Y:S04]  /*40380*/  STL [R1+0x1518], R246 ;  /* 0x001518f601007387 */ /* 0x000fe80000100800 */
[----:B------:R-:W-:Y:S04]  /*40390*/  STL [R1+0x1514], R247 ;  /* 0x001514f701007387 */ /* 0x000fe80000100800 */
[----:B------:R-:W3:Y:S04]  /*403a0*/  LDL.LU R16, [R1+0x114] ;  /* 0x0001140001107983 */ /* 0x000ee80000300800 */
        /* <DEDUP_REMOVED lines=8> */
[----:B------:R-:W-:Y:S01]  /*40430*/  MOV R18, R93 ;  /* 0x0000005d00127202 */ /* 0x000fe20000000f00 */
[----:B------:R-:W-:Y:S01]  /*40440*/  IMAD.MOV.U32 R19, RZ, RZ, R95 ;  /* 0x000000ffff137224 */ /* 0x000fe200078e005f */
[----:B------:R-:W-:Y:S06]  /*40450*/  BAR.SYNC.DEFER_BLOCKING 0x0 ;  /* 0x0000000000007b1d */ /* 0x000fec0000010000 */
[----:B-1----:R-:W-:Y:S04]  /*40460*/  STL [R1+0x1530], R240 ;  /* 0x001530f001007387 */ /* 0x002fe80000100800 */
[----:B------:R-:W-:Y:S04]  /*40470*/  STL [R1+0x152c], R241 ;  /* 0x00152cf101007387 */ /* 0x000fe80000100800 */
[----:B------:R-:W-:Y:S04]  /*40480*/  STL [R1+0x1528], R242 ;  /* 0x001528f201007387 */ /* 0x000fe80000100800 */
[----:B------:R-:W-:Y:S04]  /*40490*/  STL [R1+0x1524], R243 ;  /* 0x001524f301007387 */ /* 0x000fe80000100800 */
[----:B---3--:R-:W-:Y:S01]  /*404a0*/  STSM.16.M88.4 [R0], R16 ;  /* 0x0000001000007844 */ /* 0x008fe20000000200 */
[----:B------:R-:W-:Y:S06]  /*404b0*/  BAR.SYNC.DEFER_BLOCKING 0x0 ;  /* 0x0000000000007b1d */ /* 0x000fec0000010000 */
[----:B------:R-:W1:Y:S02]  /*404c0*/  LDS.128 R236, [R4] ;  /* 0x0000000004ec7984 */ /* 0x000e640000000c00 */
[----:B------:R-:W-:Y:S06]  /*404d0*/  BAR.SYNC.DEFER_BLOCKING 0x0 ;  /* 0x0000000000007b1d */ /* 0x000fec0000010000 */
[----:B-1----:R-:W-:Y:S04]  /*404e0*/  STL [R1+0x1538], R238 ;  /* 0x001538ee01007387 */ /* 0x002fe80000100800 */
        /* <DEDUP_REMOVED lines=13> */
[----:B---3--:R-:W-:Y:S02]  /*405c0*/  STSM.16.M88.4 [R0], R16 ;  /* 0x0000001000007844 */ /* 0x008fe40000000200 */
[----:B------:R-:W-:Y:S06]  /*405d0*/  BAR.SYNC.DEFER_BLOCKING 0x0 ;  /* 0x0000000000007b1d */ /* 0x000fec0000010000 */
[----:B------:R-:W3:Y:S02]  /*405e0*/  LDS.128 R228, [R4] ;  /* 0x0000000004e47984 */ /* 0x000ee40000000c00 */
[----:B------:R-:W-:Y:S06]  /*405f0*/  BAR.SYNC.DEFER_BLOCKING 0x0 ;  /* 0x0000000000007b1d */ /* 0x000fec0000010000 */
[----:B--2---:R2:W-:Y:S02]  /*40600*/  STSM.16.M88.4 [R0], R12 ;  /* 0x0000000c00007844 */ /* 0x0045e40000000200 */
[----:B------:R-:W-:Y:S06]  /*40610*/  BAR.SYNC.DEFER_BLOCKING 0x0 ;  /* 0x0000000000007b1d */ /* 0x000fec0000010000 */
[----:B--2---:R-:W2:Y:S04]  /*40620*/  LDL.LU R12, [R1+0x124] ;  /* 0x00012400010c7983 */ /* 0x004ea80000300800 */
[----:B------:R-:W2:Y:S04]  /*40630*/  LDL.LU R13, [R1+0x12c] ;  /* 0x00012c00010d7983 */ /* 0x000ea80000300800 */
[----:B------:R-:W4:Y:S04]  /*40640*/  LDL.LU R20, [R1+0x530] ;  /* 0x0005300001147983 */ /* 0x000f280000300800 */
[----:B------:R-:W4:Y:S04]  /*40650*/  LDL.LU R21, [R1+0x538] ;  /* 0x0005380001157983 */ /* 0x000f280000300800 */
[----:B------:R-:W4:Y:S04]  /*40660*/  LDL.LU R22, [R1+0x330] ;  /* 0x0003300001167983 */ /* 0x000f280000300800 */
[----:B------:R-:W4:Y:S04]  /*40670*/  LDL.LU R23, [R1+0x338] ;  /* 0x0003380001177983 */ /* 0x000f280000300800 */
[----:B------:R-:W3:Y:S01]  /*40680*/  LDS.128 R16, [R4] ;  /* 0x0000000004107984 */ /* 0x000ee20000000c00 */
[----:B------:R-:W-:-:S02]  /*40690*/  IMAD.MOV.U32 R14, RZ, RZ, R97 ;  /* 0x000000ffff0e7224 */ /* 0x000fc400078e0061 */
[----:B------:R-:W-:Y:S01]  /*406a0*/  IMAD.MOV.U32 R15, RZ, RZ, R99 ;  /* 0x000000ffff0f7224 */ /* 0x000fe200078e0063 */
[----:B------:R-:W-:Y:S06]  /*406b0*/  BAR.SYNC.DEFER_BLOCKING 0x0 ;  /* 0x0000000000007b1d */ /* 0x000fec0000010000 */
[----:B--2---:R-:W-:Y:S02]  /*406c0*/  STSM.16.M88.4 [R0], R12 ;  /* 0x0000000c00007844 */ /* 0x004fe40000000200 */
[----:B------:R-:W-:Y:S06]  /*406d0*/  BAR.SYNC.DEFER_BLOCKING 0x0 ;  /* 0x0000000000007b1d */ /* 0x000fec0000010000 */
[----:B------:R-:W2:Y:S02]  /*406e0*/  LDS.128 R12, [R4] ;  /* 0x00000000040c7984 */ /* 0x000ea40000000c00 */
[----:B------:R-:W-:Y:S06]  /*406f0*/  BAR.SYNC.DEFER_BLOCKING 0x0 ;  /* 0x0000000000007b1d */ /* 0x000fec0000010000 */
[----:B----4-:R4:W-:Y:S02]  /*40700*/  STSM.16.M88.4 [R0], R20 ;  /* 0x0000001400007844 */ /* 0x0109e40000000200 */
[----:B------:R-:W-:Y:S06]  /*40710*/  BAR.SYNC.DEFER_BLOCKING 0x0 ;  /* 0x0000000000007b1d */ /* 0x000fec0000010000 */
[----:B----4-:R-:W4:Y:S04]  /*40720*/  LDL.LU R20, [R1+0x130] ;  /* 0x0001300001147983 */ /* 0x010f280000300800 */
[----:B------:R-:W4:Y:S04]  /*40730*/  LDL.LU R21, [R1+0x138] ;  /* 0x0001380001157983 */ /* 0x000f280000300800 */
[----:B------:R-:W3:Y:S04]  /*40740*/  LDL.LU R24, [R1+0x534] ;  /* 0x0005340001187983 */ /* 0x000ee80000300800 */
[----:B------:R-:W3:Y:S04]  /*40750*/  LDL.LU R25, [R1+0x53c] ;  /* 0x00053c0001197983 */ /* 0x000ee80000300800 */
[----:B------:R-:W3:Y:S04]  /*40760*/  LDL.LU R26, [R1+0x334] ;  /* 0x00033400011a7983 */ /* 0x000ee80000300800 */
[----:B------:R-:W3:Y:S04]  /*40770*/  LDL.LU R27, [R1+0x33c] ;  /* 0x00033c00011b7983 */ /* 0x000ee80000300800 */
[----:B------:R-:W2:Y:S01]  /*40780*/  LDS.128 R28, [R4] ;  /* 0x00000000041c7984 */ /* 0x000ea20000000c00 */
[----:B------:R-:W-:Y:S01]  /*40790*/  MOV R22, R100 ;  /* 0x0000006400167202 */ /* 0x000fe20000000f00 */
[----:B------:R-:W-:Y:S01]  /*407a0*/  IMAD.MOV.U32 R23, RZ, RZ, R102 ;  /* 0x000000ffff177224 */ /* 0x000fe200078e0066 */
[----:B------:R-:W-:Y:S06]  /*407b0*/  BAR.SYNC.DEFER_BLOCKING 0x0 ;  /* 0x0000000000007b1d */ /* 0x000fec0000010000 */
[----:B----4-:R-:W-:Y:S02]  /*407c0*/  STSM.16.M88.4 [R0], R20 ;  /* 0x0000001400007844 */ /* 0x010fe40000000200 */
[----:B------:R-:W-:Y:S06]  /*407d0*/  BAR.SYNC.DEFER_BLOCKING 0x0 ;  /* 0x0000000000007b1d */ /* 0x000fec0000010000 */
[----:B------:R-:W4:Y:S02]  /*407e0*/  LDS.128 R20, [R4] ;  /* 0x0000000004147984 */ /* 0x000f240000000c00 */
[----:B------:R-:W-:Y:S06]  /*407f0*/  BAR.SYNC.DEFER_BLOCKING 0x0 ;  /* 0x0000000000007b1d */ /* 0x000fec0000010000 */
[----:B---3--:R3:W-:Y:S02]  /*40800*/  STSM.16.M88.4 [R0], R24 ;  /* 0x0000001800007844 */ /* 0x0087e40000000200 */
[----:B------:R-:W-:Y:S06]  /*40810*/  BAR.SYNC.DEFER_BLOCKING 0x0 ;  /* 0x0000000000007b1d */ /* 0x000fec0000010000 */
[----:B---3--:R-:W3:Y:S04]  /*40820*/  LDL.LU R24, [R1+0x134] ;  /* 0x0001340001187983 */ /* 0x008ee80000300800 */
[----:B------:R-:W3:Y:S04]  /*40830*/  LDL.LU R25, [R1+0x13c] ;  /* 0x00013c0001197983 */ /* 0x000ee80000300800 */
[----:B------:R-:W2:Y:S04]  /*40840*/  LDL.LU R36, [R1+0x540] ;  /* 0x0005400001247983 */ /* 0x000ea80000300800 */
[----:B------:R-:W2:Y:S04]  /*40850*/  LDL.LU R37, [R1+0x548] ;  /* 0x0005480001257983 */ /* 0x000ea80000300800 */
[----:B------:R-:W2:Y:S04]  /*40860*/  LDL.LU R38, [R1+0x340] ;  /* 0x0003400001267983 */ /* 0x000ea80000300800 */
[----:B------:R-:W2:Y:S04]  /*40870*/  LDL.LU R39, [R1+0x348] ;  /* 0x0003480001277983 */ /* 0x000ea80000300800 */
[----:B------:R-:W4:Y:S01]  /*40880*/  LDS.128 R32, [R4] ;  /* 0x0000000004207984 */ /* 0x000f220000000c00 */
        /* <DEDUP_REMOVED lines=183> */
[----:B---3--:R3:W-:Y:S04]  /*41400*/  STSM.16.M88.4 [R0], R120 ;  /* 0x0000007800007844 */ /* 0x0087e80000000200 */
[----:B---3--:R-:W3:Y:S04]  /*41410*/  LDL.LU R120, [R1+0x194] ;  /* 0x0001940001787983 */ /* 0x008ee80000300800 */
[----:B------:R-:W3:Y:S04]  /*41420*/  LDL.LU R121, [R1+0x19c] ;  /* 0x00019c0001797983 */ /* 0x000ee80000300800 */
[----:B------:R-:W2:Y:S04]  /*41430*/  LDL.LU R156, [R1+0x5a0] ;  /* 0x0005a000019c7983 */ /* 0x000ea80000300800 */
[----:B------:R-:W2:Y:S04]  /*41440*/  LDL.LU R157, [R1+0x5a8] ;  /* 0x0005a800019d7983 */ /* 0x000ea80000300800 */
[----:B------:R-:W2:Y:S04]  /*41450*/  LDL.LU R158, [R1+0x3a0] ;  /* 0x0003a000019e7983 */ /* 0x000ea80000300800 */
[----:B------:R-:W2:Y:S01]  /*41460*/  LDL.LU R159, [R1+0x3a8] ;  /* 0x0003a800019f7983 */ /* 0x000ea20000300800 */
[----:B------:R-:W-:Y:S01]  /*41470*/  BAR.SYNC.DEFER_BLOCKING 0x0 ;  /* 0x0000000000007b1d */ /* 0x000fe20000010000 */
[----:B------:R-:W-:Y:S01]  /*41480*/  IMAD.MOV.U32 R122, RZ, RZ, R125 ;  /* 0x000000ffff7a7224 */ /* 0x000fe200078e007d */
[----:B------:R-:W-:-:S04]  /*41490*/  MOV R123, R127 ;  /* 0x0000007f007b7202 */ /* 0x000fc80000000f00 */
[----:B------:R-:W4:Y:S02]  /*414a0*/  LDS.128 R124, [R4] ;  /* 0x00000000047c7984 */ /* 0x000f240000000c00 */
        /* <DEDUP_REMOVED lines=21> */
[----:B----4-:R4:W-:Y:S04]  /*41600*/  STSM.16.M88.4 [R0], R160 ;  /* 0x000000a000007844 */ /* 0x0109e80000000200 */
[----:B----4-:R-:W4:Y:S04]  /*41610*/  LDL.LU R160, [R1+0x1a4] ;  /* 0x0001a40001a07983 */ /* 0x010f280000300800 */
[----:B------:R-:W4:Y:S04]  /*41620*/  LDL.LU R161, [R1+0x1ac] ;  /* 0x0001ac0001a17983 */ /* 0x000f280000300800 */
[----:B------:R-:W3:Y:S04]  /*41630*/  LDL.LU R168, [R1+0x5b0] ;  /* 0x0005b00001a87983 */ /* 0x000ee80000300800 */
[----:B------:R-:W3:Y:S04]  /*41640*/  LDL.LU R169, [R1+0x5b8] ;  /* 0x0005b80001a97983 */ /* 0x000ee80000300800 */
[----:B------:R-:W3:Y:S04]  /*41650*/  LDL.LU R170, [R1+0x3b0] ;  /* 0x0003b00001aa7983 */ /* 0x000ee80000300800 */
[----:B------:R-:W3:Y:S01]  /*41660*/  LDL.LU R171, [R1+0x3b8] ;  /* 0x0003b80001ab7983 */ /* 0x000ee20000300800 */
[----:B------:R-:W-:Y:S01]  /*41670*/  BAR.SYNC.DEFER_BLOCKING 0x0 ;  /* 0x0000000000007b1d */ /* 0x000fe20000010000 */
[----:B------:R-:W-:Y:S01]  /*41680*/  MOV R162, R129 ;  /* 0x0000008100a27202 */ /* 0x000fe20000000f00 */
[----:B------:R-:W-:-:S04]  /*41690*/  IMAD.MOV.U32 R163, RZ, RZ, R131 ;  /* 0x000000ffffa37224 */ /* 0x000fc800078e0083 */
[----:B------:R-:W2:Y:S02]  /*416a0*/  LDS.128 R128, [R4] ;  /* 0x0000000004807984 */ /* 0x000ea40000000c00 */
        /* <DEDUP_REMOVED lines=21> */
[----:B--2---:R2:W-:Y:S04]  /*41800*/  STSM.16.M88.4 [R0], R172 ;  /* 0x000000ac00007844 */ /* 0x0045e80000000200 */
[----:B--2---:R-:W2:Y:S04]  /*41810*/  LDL.LU R172, [R1+0x1b4] ;  /* 0x0001b40001ac7983 */ /* 0x004ea80000300800 */
[----:B------:R-:W2:Y:S04]  /*41820*/  LDL.LU R173, [R1+0x1bc] ;  /* 0x0001bc0001ad7983 */ /* 0x000ea80000300800 */
[----:B------:R-:W4:Y:S04]  /*41830*/  LDL.LU R180, [R1+0x5c0] ;  /* 0x0005c00001b47983 */ /* 0x000f280000300800 */
[----:B------:R-:W4:Y:S04]  /*41840*/  LDL.LU R181, [R1+0x5c8] ;  /* 0x0005c80001b57983 */ /* 0x000f280000300800 */
[----:B------:R-:W4:Y:S04]  /*41850*/  LDL.LU R182, [R1+0x3c0] ;  /* 0x0003c00001b67983 */ /* 0x000f280000300800 */
[----:B------:R-:W4:Y:S01]  /*41860*/  LDL.LU R183, [R1+0x3c8] ;  /* 0x0003c80001b77983 */ /* 0x000f220000300800 */
[----:B------:R-:W-:Y:S01]  /*41870*/  BAR.SYNC.DEFER_BLOCKING 0x0 ;  /* 0x0000000000007b1d */ /* 0x000fe20000010000 */
[----:B------:R-:W-:-:S02]  /*41880*/  IMAD.MOV.U32 R174, RZ, RZ, R133 ;  /* 0x000000ffffae7224 */ /* 0x000fc400078e0085 */
[----:B------:R-:W-:-:S03]  /*41890*/  IMAD.MOV.U32 R175, RZ, RZ, R135 ;  /* 0x000000ffffaf7224 */ /* 0x000fc600078e0087 */
[----:B------:R-:W3:Y:S02]  /*418a0*/  LDS.128 R132, [R4] ;  /* 0x0000000004847984 */ /* 0x000ee40000000c00 */
        /* <DEDUP_REMOVED lines=119> */
[----:B------:R-:W3:Y:S01]  /*42020*/  LDL.LU R221, [R1+0x1fc] ;  /* 0x0001fc0001dd7983 */ /* 0x000ee20000300800 */
[----:B------:R-:W-:Y:S01]  /*42030*/  IMAD.MOV.U32 R222, RZ, RZ, R149 ;  /* 0x000000ffffde7224 */ /* 0x000fe200078e0095 */
[----:B------:R-:W-:Y:S01]  /*42040*/  MOV R223, R151 ;  /* 0x0000009700df7202 */ /* 0x000fe20000000f00 */
[----:B------:R-:W-:Y:S06]  /*42050*/  BAR.SYNC.DEFER_BLOCKING 0x0 ;  /* 0x0000000000007b1d */ /* 0x000fec0000010000 */
[----:B------:R-:W2:Y:S04]  /*42060*/  LDL.LU R251, [R1] ;  /* 0x0000000001fb7983 */ /* 0x000ea80000300800 */
[----:B------:R-:W4:Y:S04]  /*42070*/  LDL.LU R239, [R1+0x4] ;  /* 0x0000040001ef7983 */ /* 0x000f280000300800 */
[----:B------:R-:W4:Y:S04]  /*42080*/  LDL.LU R238, [R1+0x404] ;  /* 0x0004040001ee7983 */ /* 0x000f280000300800 */
[----:B------:R-:W4:Y:S04]  /*42090*/  LDL.LU R243, [R1+0x208] ;  /* 0x0002080001f37983 */ /* 0x000f280000300800 */
[----:B------:R-:W1:Y:S01]  /*420a0*/  LDS.128 R148, [R4] ;  /* 0x0000000004947984 */ /* 0x000e620000000c00 */
[----:B------:R-:W-:Y:S06]  /*420b0*/  BAR.SYNC.DEFER_BLOCKING 0x0 ;  /* 0x0000000000007b1d */ /* 0x000fec0000010000 */
[----:B------:R-:W4:Y:S04]  /*420c0*/  LDL.LU R242, [R1+0x608] ;  /* 0x0006080001f27983 */ /* 0x000f280000300800 */
[----:B------:R-:W4:Y:S04]  /*420d0*/  LDL.LU R241, [R1+0x8] ;  /* 0x0000080001f17983 */ /* 0x000f280000300800 */
[----:B------:R-:W4:Y:S04]  /*420e0*/  LDL.LU R240, [R1+0x408] ;  /* 0x0004080001f07983 */ /* 0x000f280000300800 */
[----:B------:R-:W4:Y:S04]  /*420f0*/  LDL.LU R247, [R1+0x20c] ;  /* 0x00020c0001f77983 */ /* 0x000f280000300800 */
[----:B------:R-:W4:Y:S04]  /*42100*/  LDL.LU R246, [R1+0x60c] ;  /* 0x00060c0001f67983 */ /* 0x000f280000300800 */
[----:B------:R-:W4:Y:S04]  /*42110*/  LDL.LU R245, [R1+0xc] ;  /* 0x00000c0001f57983 */ /* 0x000f280000300800 */
[----:B------:R-:W4:Y:S04]  /*42120*/  LDL.LU R244, [R1+0x40c] ;  /* 0x00040c0001f47983 */ /* 0x000f280000300800 */
[----:B---3--:R3:W-:Y:S04]  /*42130*/  STSM.16.M88.4 [R0], R220 ;  /* 0x000000dc00007844 */ /* 0x0087e80000000200 */
[----:B---3--:R-:W3:Y:S04]  /*42140*/  LDL.LU R223, [R1+0x200] ;  /* 0x0002000001df7983 */ /* 0x008ee80000300800 */
[----:B------:R-:W2:Y:S01]  /*42150*/  LDL.LU R0, [R1+0x600] ;  /* 0x0006000001007983 */ /* 0x000ea20000300800 */
[----:B------:R-:W-:Y:S01]  /*42160*/  BAR.SYNC.DEFER_BLOCKING 0x0 ;  /* 0x0000000000007b1d */ /* 0x000fe20000010000 */
[----:B------:R-:W-:-:S04]  /*42170*/  VIADD R222, R252, UR26 ;  /* 0x0000001afcde7c36 */ /* 0x000fc80008000000 */
[----:B------:R-:W-:Y:S01]  /*42180*/  IMAD.WIDE R220, R222, 0x4, R2 ;  /* 0x00000004dedc7825 */ /* 0x000fe200078e0202 */
[----:B---3--:R3:W-:Y:S01]  /*42190*/  @P0 STG.E desc[UR60][R10.64], R223 ;  /* 0x000000df0a000986 */ /* 0x0087e2000c10193c */
[----:B------:R-:W-:Y:S01]  /*421a0*/  ISETP.LT.AND P0, PT, R8, UR8, !P6 ;  /* 0x0000000808007c0c */ /* 0x000fe2000f701270 */
[----:B------:R-:W-:Y:S01]  /*421b0*/  ULDC UR8, c[0x0][0x228] ;  /* 0x00008a0000087ab9 */ /* 0x000fe20000000800 */
[----:B---3--:R-:W-:Y:S02]  /*421c0*/  IMAD.WIDE R10, R252, 0x4, R6 ;  /* 0x00000004fc0a7825 */ /* 0x008fe400078e0206 */
[----:B------:R-:W3:Y:S02]  /*421d0*/  LDL.LU R252, [R1+0x604] ;  /* 0x0006040001fc7983 */ /* 0x000ee40000300800 */
[----:B------:R-:W-:Y:S02]  /*421e0*/  VIADD R223, R5, 0x6 ;  /* 0x0000000605df7836 */ /* 0x000fe40000000000 */
[----:B--2---:R2:W-:Y:S01]  /*421f0*/  @P5 STG.E desc[UR60][R10.64], R0 ;  /* 0x000000000a005986 */ /* 0x0045e2000c10193c */
[----:B------:R-:W-:Y:S01]  /*42200*/  ISETP.LT.AND P5, PT, R8, UR4, !P2 ;  /* 0x0000000408007c0c */ /* 0x000fe2000d7a1270 */
[----:B------:R-:W-:-:S03]  /*42210*/  ULDC UR4, c[0x0][0x22c] ;  /* 0x00008b0000047ab9 */ /* 0x000fc60000000800 */
[----:B------:R1:W-:Y:S01]  /*42220*/  @P0 STG.E desc[UR60][R220.64], R251 ;  /* 0x000000fbdc000986 */ /* 0x0003e2000c10193c */
[----:B------:R-:W-:Y:S01]  /*42230*/  ISETP.GE.AND P0, PT, R223, UR4, PT ;  /* 0x00000004df007c0c */ /* 0x000fe2000bf06270 */
[----:B------:R-:W-:Y:S01]  /*42240*/  ULDC UR4, c[0x0][0x22c] ;  /* 0x00008b0000047ab9 */ /* 0x000fe20000000800 */
[C---:B--2---:R-:W-:Y:S01]  /*42250*/  IADD3 R0, R222.reuse, UR26, RZ ;  /* 0x0000001ade007c10 */ /* 0x044fe2000fffe0ff */
[----:B------:R-:W-:Y:S02]  /*42260*/  IMAD.WIDE R10, R222, 0x4, R6 ;  /* 0x00000004de0a7825 */ /* 0x000fe400078e0206 */
[----:B------:R-:W2:Y:S04]  /*42270*/  LDL.LU R222, [R1+0x204] ;  /* 0x0002040001de7983 */ /* 0x000ea80000300800 */
[----:B-1----:R-:W4:Y:S04]  /*42280*/  LDL.LU R251, [R1+0x153c] ;  /* 0x00153c0001fb7983 */ /* 0x002f280000300800 */
[----:B------:R-:W3:Y:S01]  /*42290*/  LDL.LU R223, [R1+0x400] ;  /* 0x0004000001df7983 */ /* 0x000ee20000300800 */
[C---:B------:R-:W-:Y:S01]  /*422a0*/  ISETP.LT.AND P6, PT, R9.reuse, UR6, !P6 ;  /* 0x0000000609007c0c */ /* 0x040fe2000f7c1270 */
[----:B------:R-:W-:Y:S01]  /*422b0*/  IMAD.WIDE R220, R0, 0x4, R2 ;  /* 0x0000000400dc7825 */ /* 0x000fe200078e0202 */
[----:B------:R-:W-:Y:S01]  /*422c0*/  ISETP.LT.AND P2, PT, R9, UR18, !P2 ;  /* 0x0000001209007c0c */ /* 0x000fe2000d741270 */
[----:B------:R-:W-:-:S10]  /*422d0*/  ULDC UR6, c[0x0][0x228] ;  /* 0x00008a0000067ab9 */ /* 0x000fd40000000800 */
[----:B---3--:R-:W-:Y:S04]  /*422e0*/  @P6 STG.E desc[UR60][R10.64], R223 ;  /* 0x000000df0a006986 */ /* 0x008fe8000c10193c */
[----:B--2---:R1:W-:Y:S01]  /*422f0*/  @P5 STG.E desc[UR60][R220.64], R222 ;  /* 0x000000dedc005986 */ /* 0x0043e2000c10193c */
[C---:B------:R-:W-:Y:S02]  /*42300*/  ISETP.LT.AND P5, PT, R8.reuse, UR16, !P1 ;  /* 0x0000001008007c0c */ /* 0x040fe4000cfa1270 */
[----:B------:R-:W-:Y:S02]  /*42310*/  ISETP.LT.AND P1, PT, R9, UR14, !P1 ;  /* 0x0000000e09007c0c */ /* 0x000fe4000cf21270 */
[----:B------:R-:W-:Y:S01]  /*42320*/  ISETP.LT.AND P6, PT, R8, UR12, !P3 ;  /* 0x0000000c08007c0c */ /* 0x000fe2000dfc1270 */
[----:B-1----:R-:W-:-:S02]  /*42330*/  VIADD R222, R0, UR26 ;  /* 0x0000001a00de7c36 */ /* 0x002fc40008000000 */
[----:B------:R-:W-:-:S04]  /*42340*/  IMAD.WIDE R220, R0, 0x4, R6 ;  /* 0x0000000400dc7825 */ /* 0x000fc800078e0206 */
[C-C-:B------:R-:W-:Y:S01]  /*42350*/  IMAD.WIDE R10, R222.reuse, 0x4, R2.reuse ;  /* 0x00000004de0a7825 */ /* 0x140fe200078e0202 */
[----:B------:R-:W-:Y:S01]  /*42360*/  IADD3 R0, R222, UR26, RZ ;  /* 0x0000001ade007c10 */ /* 0x000fe2000fffe0ff */
[----:B------:R1:W-:Y:S02]  /*42370*/  @P2 STG.E desc[UR60][R220.64], R252 ;  /* 0x000000fcdc002986 */ /* 0x0003e4000c10193c */
[----:B------:R-:W-:Y:S02]  /*42380*/  VIADD R223, R5, 0x7 ;  /* 0x0000000705df7836 */ /* 0x000fe40000000000 */
[----:B----4-:R2:W-:Y:S01]  /*42390*/  @P5 STG.E desc[UR60][R10.64], R239 ;  /* 0x000000ef0a005986 */ /* 0x0105e2000c10193c */
[----:B------:R-:W-:Y:S02]  /*423a0*/  ISETP.LT.AND P3, PT, R9, UR20, !P3 ;  /* 0x0000001409007c0c */ /* 0x000fe4000df61270 */
[----:B------:R-:W-:Y:S01]  /*423b0*/  ISETP.GE.AND P2, PT, R223, UR4, PT ;  /* 0x00000004df007c0c */ /* 0x000fe2000bf46270 */
[----:B-1----:R-:W-:Y:S01]  /*423c0*/  IMAD.WIDE R220, R0, 0x4, R2 ;  /* 0x0000000400dc7825 */ /* 0x002fe200078e0202 */
[----:B------:R-:W3:Y:S01]  /*423d0*/  LDL.LU R252, [R1+0x210] ;  /* 0x0002100001fc7983 */ /* 0x000ee20000300800 */
[----:B------:R-:W-:-:S02]  /*423e0*/  ULDC UR4, c[0x0][0x22c] ;  /* 0x00008b0000047ab9 */ /* 0x000fc40000000800 */
[----:B--2---:R-:W-:Y:S01]  /*423f0*/  IMAD.WIDE R10, R222, 0x4, R6 ;  /* 0x00000004de0a7825 */ /* 0x004fe200078e0206 */
[----:B------:R-:W2:Y:S03]  /*42400*/  LDL.LU R239, [R1+0x410] ;  /* 0x0004100001ef7983 */ /* 0x000ea60000300800 */
[----:B------:R-:W-:Y:S01]  /*42410*/  VIADD R223, R5, 0x8 ;  /* 0x0000000805df7836 */ /* 0x000fe20000000000 */
[----:B------:R1:W-:Y:S04]  /*42420*/  @P1 STG.E desc[UR60][R10.64], R238 ;  /* 0x000000ee0a001986 */ /* 0x0003e8000c10193c */
[----:B------:R4:W-:Y:S01]  /*42430*/  @P6 STG.E desc[UR60][R220.64], R243 ;  /* 0x000000f3dc006986 */ /* 0x0009e2000c10193c */
[----:B------:R-:W-:-:S02]  /*42440*/  ISETP.LT.AND P6, PT, R8, UR24, !P4 ;  /* 0x0000001808007c0c */ /* 0x000fc4000e7c1270 */
[C---:B------:R-:W-:Y:S02]  /*42450*/  IADD3 R222, R0.reuse, UR26, RZ ;  /* 0x0000001a00de7c10 */ /* 0x040fe4000fffe0ff */
[----:B------:R-:W-:Y:S01]  /*42460*/  ISETP.GE.AND P5, PT, R223, UR4, PT ;  /* 0x00000004df007c0c */ /* 0x000fe2000bfa6270 */
[----:B------:R-:W-:Y:S01]  /*42470*/  ULDC UR4, c[0x0][0x22c] ;  /* 0x00008b0000047ab9 */ /* 0x000fe20000000800 */
[----:B-1----:R-:W2:Y:S01]  /*42480*/  LDL.LU R238, [R1+0x10] ;  /* 0x0000100001ee7983 */ /* 0x002ea20000300800 */
[----:B----4-:R-:W-:Y:S02]  /*42490*/  VIADD R220, R5, 0x9 ;  /* 0x0000000905dc7836 */ /* 0x010fe40000000000 */
[----:B------:R-:W-:-:S03]  /*424a0*/  IMAD.WIDE R10, R0, 0x4, R6 ;  /* 0x00000004000a7825 */ /* 0x000fc600078e0206 */
[----:B------:R-:W-:Y:S01]  /*424b0*/  ISETP.GE.AND P1, PT, R220, UR4, PT ;  /* 0x00000004dc007c0c */ /* 0x000fe2000bf26270 */
[----:B------:R-:W-:Y:S01]  /*424c0*/  IMAD.WIDE R220, R222, 0x4, R2 ;  /* 0x00000004dedc7825 */ /* 0x000fe200078e0202 */
[----:B------:R-:W-:Y:S01]  /*424d0*/  @P3 STG.E desc[UR60][R10.64], R242 ;  /* 0x000000f20a003986 */ /* 0x000fe2000c10193c */
[----:B------:R-:W-:Y:S01]  /*424e0*/  ISETP.LT.AND P4, PT, R9, UR22, !P4 ;  /* 0x0000001609007c0c */ /* 0x000fe2000e781270 */
[----:B------:R-:W-:Y:S02]  /*424f0*/  ULDC UR4, c[0x0][0x22c] ;  /* 0x00008b0000047ab9 */ /* 0x000fe40000000800 */
[----:B------:R1:W-:Y:S04]  /*42500*/  @P6 STG.E desc[UR60][R220.64], R241 ;  /* 0x000000f1dc006986 */ /* 0x0003e8000c10193c */
[----:B-1----:R-:W4:Y:S01]  /*42510*/  LDL.LU R241, [R1+0x214] ;  /* 0x0002140001f17983 */ /* 0x002f220000300800 */
[----:B------:R-:W-:Y:S01]  /*42520*/  VIADD R223, R5, 0xa ;  /* 0x0000000a05df7836 */ /* 0x000fe20000000000 */
[----:B------:R-:W-:Y:S01]  /*42530*/  ISETP.LT.AND P3, PT, R8, UR28, !P0 ;  /* 0x0000001c08007c0c */ /* 0x000fe2000c761270 */
[C---:B------:R-:W-:Y:S01]  /*42540*/  IMAD.WIDE R10, R222.reuse, 0x4, R6 ;  /* 0x00000004de0a7825 */ /* 0x040fe200078e0206 */
[----:B------:R-:W4:Y:S02]  /*42550*/  LDL.LU R243, [R1+0x414] ;  /* 0x0004140001f37983 */ /* 0x000f240000300800 */
[----:B------:R-:W-:Y:S01]  /*42560*/  ISETP.GE.AND P6, PT, R223, UR4, PT ;  /* 0x00000004df007c0c */ /* 0x000fe2000bfc6270 */
[----:B------:R-:W-:Y:S01]  /*42570*/  ULDC UR4, c[0x0][0x228] ;  /* 0x00008a0000047ab9 */ /* 0x000fe20000000800 */
[----:B------:R-:W-:Y:S01]  /*42580*/  VIADD R0, R222, UR26 ;  /* 0x0000001ade007c36 */ /* 0x000fe20008000000 */
[C---:B------:R-:W-:Y:S01]  /*42590*/  ISETP.LT.AND P0, PT, R9.reuse, UR4, !P0 ;  /* 0x0000000409007c0c */ /* 0x040fe2000c701270 */
[----:B------:R-:W-:Y:S01]  /*425a0*/  ULDC UR4, c[0x0][0x228] ;  /* 0x00008a0000047ab9 */ /* 0x000fe20000000800 */
[----:B------:R1:W-:Y:S01]  /*425b0*/  @P4 STG.E desc[UR60][R10.64], R240 ;  /* 0x000000f00a004986 */ /* 0x0003e2000c10193c */
[----:B------:R-:W-:Y:S01]  /*425c0*/  ISETP.LT.AND P4, PT, R8, UR4, !P2 ;  /* 0x0000000408007c0c */ /* 0x000fe2000d781270 */
[C-C-:B------:R-:W-:Y:S01]  /*425d0*/  IMAD.WIDE R220, R0.reuse, 0x4, R2.reuse ;  /* 0x0000000400dc7825 */ /* 0x140fe200078e0202 */
[----:B------:R-:W-:Y:S01]  /*425e0*/  ISETP.LT.AND P2, PT, R9, UR6, !P2 ;  /* 0x0000000609007c0c */ /* 0x000fe2000d741270 */
[----:B------:R-:W-:Y:S01]  /*425f0*/  ULDC UR4, c[0x0][0x22c] ;  /* 0x00008b0000047ab9 */ /* 0x000fe20000000800 */
[----:B------:R-:W-:Y:S01]  /*42600*/  IADD3 R223, R5, 0xb, RZ ;  /* 0x0000000b05df7810 */ /* 0x000fe20007ffe0ff */
[----:B------:R-:W-:Y:S01]  /*42610*/  VIADD R222, R0, UR26 ;  /* 0x0000001a00de7c36 */ /* 0x000fe20008000000 */
[----:B------:R1:W-:Y:S01]  /*42620*/  @P3 STG.E desc[UR60][R220.64], R247 ;  /* 0x000000f7dc003986 */ /* 0x0003e2000c10193c */
[----:B------:R-:W-:Y:S01]  /*42630*/  ISETP.LT.AND P3, PT, R8, UR8, !P5 ;  /* 0x0000000808007c0c */ /* 0x000fe2000ef61270 */
[----:B------:R-:W-:Y:S01]  /*42640*/  ULDC UR6, c[0x0][0x228] ;  /* 0x00008a0000067ab9 */ /* 0x000fe20000000800 */
[----:B------:R-:W-:Y:S01]  /*42650*/  ULDC UR8, c[0x0][0x228] ;  /* 0x00008a0000087ab9 */ /* 0x000fe20000000800 */
[----:B------:R-:W4:Y:S01]  /*42660*/  LDL.LU R242, [R1+0x14] ;  /* 0x0000140001f27983 */ /* 0x000f220000300800 */
[----:B-1----:R-:W-:-:S04]  /*42670*/  IMAD.WIDE R10, R222, 0x4, R2 ;  /* 0x00000004de0a7825 */ /* 0x002fc800078e0202 */
[----:B------:R-:W-:Y:S01]  /*42680*/  IMAD.WIDE R220, R0, 0x4, R6 ;  /* 0x0000000400dc7825 */ /* 0x000fe200078e0206 */
[----:B------:R-:W-:Y:S01]  /*42690*/  ISETP.LT.AND P5, PT, R9, UR6, !P5 ;  /* 0x0000000609007c0c */ /* 0x000fe2000efa1270 */
[----:B------:R-:W-:Y:S01]  /*426a0*/  ULDC UR6, c[0x0][0x228] ;  /* 0x00008a0000067ab9 */ /* 0x000fe20000000800 */
[----:B------:R-:W4:Y:S01]  /*426b0*/  LDL.LU R240, [R1+0x418] ;  /* 0x0004180001f07983 */ /* 0x000f220000300800 */
[----:B------:R-:W-:-:S03]  /*426c0*/  VIADD R0, R222, UR26 ;  /* 0x0000001ade007c36 */ /* 0x000fc60008000000 */
[----:B------:R1:W-:Y:S01]  /*426d0*/  @P0 STG.E desc[UR60][R220.64], R246 ;  /* 0x000000f6dc000986 */ /* 0x0003e2000c10193c */
[----:B------:R-:W-:Y:S01]  /*426e0*/  ISETP.GE.AND P0, PT, R223, UR4, PT ;  /* 0x00000004df007c0c */ /* 0x000fe2000bf06270 */
[----:B------:R-:W-:Y:S01]  /*426f0*/  ULDC UR4, c[0x0][0x22c] ;  /* 0x00008b0000047ab9 */ /* 0x000fe20000000800 */
[----:B------:R-:W-:Y:S01]  /*42700*/  IADD3 R223, R5, 0xc, RZ ;  /* 0x0000000c05df7810 */ /* 0x000fe20007ffe0ff */
[----:B------:R1:W-:Y:S03]  /*42710*/  @P4 STG.E desc[UR60][R10.64], R245 ;  /* 0x000000f50a004986 */ /* 0x0003e6000c10193c */
[----:B------:R-:W-:Y:S01]  /*42720*/  ISETP.GE.AND P4, PT, R223, UR4, PT ;  /* 0x00000004df007c0c */ /* 0x000fe2000bf86270 */
[----:B------:R-:W-:Y:S01]  /*42730*/  ULDC UR4, c[0x0][0x228] ;  /* 0x00008a0000047ab9 */ /* 0x000fe20000000800 */
[----:B------:R-:W4:Y:S01]  /*42740*/  LDL.LU R247, [R1+0x18] ;  /* 0x0000180001f77983 */ /* 0x000f220000300800 */
[----:B-1----:R-:W-:-:S03]  /*42750*/  IMAD.WIDE R220, R0, 0x4, R2 ;  /* 0x0000000400dc7825 */ /* 0x002fc600078e0202 */
[----:B------:R-:W4:Y:S01]  /*42760*/  LDL.LU R246, [R1+0x21c] ;  /* 0x00021c0001f67983 */ /* 0x000f220000300800 */
[----:B------:R-:W-:-:S03]  /*42770*/  IMAD.WIDE R10, R222, 0x4, R6 ;  /* 0x00000004de0a7825 */ /* 0x000fc600078e0206 */
[----:B------:R-:W4:Y:S04]  /*42780*/  LDL.LU R245, [R1+0x41c] ;  /* 0x00041c0001f57983 */ /* 0x000f280000300800 */
[----:B------:R1:W-:Y:S01]  /*42790*/  @P2 STG.E desc[UR60][R10.64], R244 ;  /* 0x000000f40a002986 */ /* 0x0003e2000c10193c */
[----:B------:R-:W-:Y:S01]  /*427a0*/  ISETP.LT.AND P2, PT, R8, UR4, !P1 ;  /* 0x0000000408007c0c */ /* 0x000fe2000cf41270 */
[----:B------:R-:W-:Y:S01]  /*427b0*/  ULDC UR4, c[0x0][0x22c] ;  /* 0x00008b0000047ab9 */ /* 0x000fe20000000800 */
[----:B------:R-:W-:Y:S01]  /*427c0*/  ISETP.LT.AND P1, PT, R9, UR6, !P1 ;  /* 0x0000000609007c0c */ /* 0x000fe2000cf21270 */
[----:B------:R-:W-:Y:S01]  /*427d0*/  ULDC UR6, c[0x0][0x228] ;  /* 0x00008a0000067ab9 */ /* 0x000fe20000000800 */
[----:B-1----:R-:W-:Y:S01]  /*427e0*/  IMAD.WIDE R10, R0, 0x4, R6 ;  /* 0x00000004000a7825 */ /* 0x002fe200078e0206 */
[----:B------:R-:W4:Y:S04]  /*427f0*/  LDL.LU R244, [R1+0x1c] ;  /* 0x00001c0001f47983 */ /* 0x000f280000300800 */
[----:B---3--:R1:W-:Y:S01]  /*42800*/  @P3 STG.E desc[UR60][R220.64], R252 ;  /* 0x000000fcdc003986 */ /* 0x0083e2000c10193c */
[----:B------:R-:W-:Y:S01]  /*42810*/  ISETP.LT.AND P3, PT, R8, UR8, !P6 ;  /* 0x0000000808007c0c */ /* 0x000fe2000f761270 */
[----:B------:R-:W-:-:S02]  /*42820*/  ULDC UR8, c[0x0][0x228] ;  /* 0x00008a0000087ab9 */ /* 0x000fc40000000800 */
[----:B--2---:R2:W-:Y:S01]  /*42830*/  @P5 STG.E desc[UR60][R10.64], R239 ;  /* 0x000000ef0a005986 */ /* 0x0045e2000c10193c */
[----:B-1----:R-:W-:Y:S02]  /*42840*/  VIADD R220, R0, UR26 ;  /* 0x0000001a00dc7c36 */ /* 0x002fe40008000000 */
[----:B------:R-:W-:-:S03]  /*42850*/  VIADD R221, R5, 0xd ;  /* 0x0000000d05dd7836 */ /* 0x000fc60000000000 */
[C---:B------:R-:W-:Y:S01]  /*42860*/  IADD3 R0, R220.reuse, UR26, RZ ;  /* 0x0000001adc007c10 */ /* 0x040fe2000fffe0ff */
[C---:B--2---:R-:W-:Y:S01]  /*42870*/  IMAD.WIDE R10, R220.reuse, 0x4, R2 ;  /* 0x00000004dc0a7825 */ /* 0x044fe200078e0202 */
[----:B------:R-:W-:Y:S01]  /*42880*/  ISETP.GE.AND P5, PT, R221, UR4, PT ;  /* 0x00000004dd007c0c */ /* 0x000fe2000bfa6270 */
[----:B------:R-:W-:Y:S02]  /*42890*/  ULDC UR4, c[0x0][0x22c] ;  /* 0x00008b0000047ab9 */ /* 0x000fe40000000800 */
[----:B------:R-:W-:Y:S01]  /*428a0*/  IMAD.WIDE R220, R220, 0x4, R6 ;  /* 0x00000004dcdc7825 */ /* 0x000fe200078e0206 */
[----:B------:R-:W-:Y:S03]  /*428b0*/  @P2 STG.E desc[UR60][R10.64], R238 ;  /* 0x000000ee0a002986 */ /* 0x000fe6000c10193c */
[----:B------:R-:W-:Y:S01]  /*428c0*/  IMAD.WIDE R222, R0, 0x4, R2 ;  /* 0x0000000400de7825 */ /* 0x000fe200078e0202 */
[----:B------:R-:W-:Y:S04]  /*428d0*/  @P1 STG.E desc[UR60][R220.64], R248 ;  /* 0x000000f8dc001986 */ /* 0x000fe8000c10193c */
[----:B----4-:R1:W-:Y:S04]  /*428e0*/  @P3 STG.E desc[UR60][R222.64], R241 ;  /* 0x000000f1de003986 */ /* 0x0103e8000c10193c */
[----:B-1----:R-:W2:Y:S01]  /*428f0*/  LDL.LU R241, [R1+0x218] ;  /* 0x0002180001f17983 */ /* 0x002ea20000300800 */
[----:B------:R-:W-:-:S05]  /*42900*/  VIADD R252, R5, 0xe ;  /* 0x0000000e05fc7836 */ /* 0x000fca0000000000 */
[----:B------:R-:W-:Y:S01]  /*42910*/  ISETP.GE.AND P2, PT, R252, UR4, PT ;  /* 0x00000004fc007c0c */ /* 0x000fe2000bf46270 */
[----:B------:R-:W-:Y:S02]  /*42920*/  ULDC UR4, c[0x0][0x228] ;  /* 0x00008a0000047ab9 */ /* 0x000fe40000000800 */
[----:B------:R-:W-:Y:S01]  /*42930*/  ISETP.LT.AND P6, PT, R9, UR4, !P6 ;  /* 0x0000000409007c0c */ /* 0x000fe2000f7c1270 */
[----:B------:R-:W-:Y:S02]  /*42940*/  ULDC UR4, c[0x0][0x228] ;  /* 0x00008a0000047ab9 */ /* 0x000fe40000000800 */
[----:B------:R-:W-:Y:S01]  /*42950*/  ISETP.LT.AND P1, PT, R8, UR4, !P0 ;  /* 0x0000000408007c0c */ /* 0x000fe2000c721270 */
[----:B------:R-:W-:Y:S01]  /*42960*/  VIADD R10, R5, 0xf ;  /* 0x0000000f050a7836 */ /* 0x000fe20000000000 */
[C---:B------:R-:W-:Y:S01]  /*42970*/  IADD3 R222, R0.reuse, UR26, RZ ;  /* 0x0000001a00de7c10 */ /* 0x040fe2000fffe0ff */
[----:B------:R-:W-:Y:S01]  /*42980*/  ULDC UR4, c[0x0][0x22c] ;  /* 0x00008b0000047ab9 */ /* 0x000fe20000000800 */
[----:B------:R-:W-:Y:S01]  /*42990*/  IMAD.WIDE R220, R0, 0x4, R6 ;  /* 0x0000000400dc7825 */ /* 0x000fe200078e0206 */
[----:B------:R-:W-:Y:S01]  /*429a0*/  ISETP.LT.AND P0, PT, R9, UR6, !P0 ;  /* 0x0000000609007c0c */ /* 0x000fe2000c701270 */
[----:B------:R-:W-:Y:S01]  /*429b0*/  ULDC UR6, c[0x0][0x228] ;  /* 0x00008a0000067ab9 */ /* 0x000fe20000000800 */
[----:B------:R-:W-:Y:S01]  /*429c0*/  ISETP.GE.AND P3, PT, R10, UR4, PT ;  /* 0x000000040a007c0c */ /* 0x000fe2000bf66270 */
[----:B------:R-:W-:Y:S01]  /*429d0*/  VIADD R0, R5, 0x10 ;  /* 0x0000001005007836 */ /* 0x000fe20000000000 */
[----:B------:R-:W-:Y:S01]  /*429e0*/  ULDC UR4, c[0x0][0x22c] ;  /* 0x00008b0000047ab9 */ /* 0x000fe20000000800 */
[----:B------:R-:W-:Y:S01]  /*429f0*/  IMAD.WIDE R10, R222, 0x4, R2 ;  /* 0x00000004de0a7825 */ /* 0x000fe200078e0202 */
[----:B------:R1:W-:Y:S02]  /*42a00*/  @P6 STG.E desc[UR60][R220.64], R243 ;  /* 0x000000f3dc006986 */ /* 0x0003e4000c10193c */
[----:B------:R-:W-:Y:S01]  /*42a10*/  ISETP.GE.AND P6, PT, R0, UR4, PT ;  /* 0x0000000400007c0c */ /* 0x000fe2000bfc6270 */
[----:B------:R-:W-:Y:S01]  /*42a20*/  ULDC UR4, c[0x0][0x228] ;  /* 0x00008a0000047ab9 */ /* 0x000fe20000000800 */
[----:B------:R3:W-:Y:S01]  /*42a30*/  @P1 STG.E desc[UR60][R10.64], R242 ;  /* 0x000000f20a001986 */ /* 0x0007e2000c10193c */
[----:B------:R-:W-:Y:S01]  /*42a40*/  ISETP.LT.AND P1, PT, R8, UR4, !P4 ;  /* 0x0000000408007c0c */ /* 0x000fe2000e721270 */
[C---:B------:R-:W-:Y:S01]  /*42a50*/  VIADD R0, R222.reuse, UR26 ;  /* 0x0000001ade007c36 */ /* 0x040fe20008000000 */
[----:B------:R-:W-:Y:S01]  /*42a60*/  ISETP.LT.AND P4, PT, R9, UR6, !P4 ;  /* 0x0000000609007c0c */ /* 0x000fe2000e781270 */
[----:B------:R-:W-:Y:S01]  /*42a70*/  ULDC UR4, c[0x0][0x228] ;  /* 0x00008a0000047ab9 */ /* 0x000fe20000000800 */
[----:B------:R-:W-:Y:S01]  /*42a80*/  ULDC UR6, c[0x0][0x228] ;  /* 0x00008a0000067ab9 */ /* 0x000fe20000000800 */
[----:B-1----:R-:W-:Y:S01]  /*42a90*/  IMAD.WIDE R220, R222, 0x4, R6 ;  /* 0x00000004dedc7825 */ /* 0x002fe200078e0206 */
[----:B------:R-:W-:-:S04]  /*42aa0*/  IADD3 R222, R5, 0x11, RZ ;  /* 0x0000001105de7810 */ /* 0x000fc80007ffe0ff */
[----:B------:R1:W-:Y:S01]  /*42ab0*/  @P0 STG.E desc[UR60][R220.64], R249 ;  /* 0x000000f9dc000986 */ /* 0x0003e2000c10193c */
[----:B------:R-:W-:Y:S01]  /*42ac0*/  ISETP.LT.AND P0, PT, R8, UR4, !P5 ;  /* 0x0000000408007c0c */ /* 0x000fe2000ef01270 */
[C---:B---3--:R-:W-:Y:S01]  /*42ad0*/  IMAD.WIDE R10, R0.reuse, 0x4, R6 ;  /* 0x00000004000a7825 */ /* 0x048fe200078e0206 */
[----:B------:R-:W-:Y:S01]  /*42ae0*/  ULDC UR4, c[0x0][0x22c] ;  /* 0x00008b0000047ab9 */ /* 0x000fe20000000800 */
[----:B------:R-:W-:Y:S01]  /*42af0*/  ISETP.LT.AND P5, PT, R9, UR6, !P5 ;  /* 0x0000000609007c0c */ /* 0x000fe2000efa1270 */
[----:B------:R-:W-:Y:S01]  /*42b00*/  ULDC UR6, c[0x0][0x228] ;  /* 0x00008a0000067ab9 */ /* 0x000fe20000000800 */
[----:B-1----:R-:W-:-:S04]  /*42b10*/  IMAD.WIDE R220, R0, 0x4, R2 ;  /* 0x0000000400dc7825 */ /* 0x002fc800078e0202 */
[----:B------:R-:W-:Y:S01]  /*42b20*/  VIADD R0, R0, UR26 ;  /* 0x0000001a00007c36 */ /* 0x000fe20008000000 */
[----:B--2---:R1:W-:Y:S01]  /*42b30*/  @P1 STG.E desc[UR60][R220.64], R241 ;  /* 0x000000f1dc001986 */ /* 0x0043e2000c10193c */
[----:B------:R-:W-:Y:S01]  /*42b40*/  ISETP.GE.AND P1, PT, R222, UR4, PT ;  /* 0x00000004de007c0c */ /* 0x000fe2000bf26270 */
[----:B------:R-:W-:Y:S02]  /*42b50*/  ULDC UR4, c[0x0][0x228] ;  /* 0x00008a0000047ab9 */ /* 0x000fe40000000800 */
[----:B------:R2:W-:Y:S01]  /*42b60*/  @P4 STG.E desc[UR60][R10.64], R240 ;  /* 0x000000f00a004986 */ /* 0x0005e2000c10193c */
[----:B------:R-:W-:Y:S01]  /*42b70*/  ISETP.LT.AND P4, PT, R8, UR4, !P2 ;  /* 0x0000000408007c0c */ /* 0x000fe2000d781270 */
[----:B------:R-:W-:Y:S01]  /*42b80*/  VIADD R222, R5, 0x12 ;  /* 0x0000001205de7836 */ /* 0x000fe20000000000 */
[----:B------:R-:W-:Y:S01]  /*42b90*/  ULDC UR4, c[0x0][0x22c] ;  /* 0x00008b0000047ab9 */ /* 0x000fe20000000800 */
[----:B-1----:R-:W-:-:S04]  /*42ba0*/  IMAD.WIDE R220, R0, 0x4, R6 ;  /* 0x0000000400dc7825 */ /* 0x002fc800078e0206 */
[C---:B--2---:R-:W-:Y:S01]  /*42bb0*/  IMAD.WIDE R10, R0.reuse, 0x4, R2 ;  /* 0x00000004000a7825 */ /* 0x044fe200078e0202 */
[----:B------:R-:W-:-:S04]  /*42bc0*/  IADD3 R0, R0, UR26, RZ ;  /* 0x0000001a00007c10 */ /* 0x000fc8000fffe0ff */
[----:B------:R1:W-:Y:S01]  /*42bd0*/  @P0 STG.E desc[UR60][R10.64], R247 ;  /* 0x000000f70a000986 */ /* 0x0003e2000c10193c */
[----:B------:R-:W-:Y:S01]  /*42be0*/  ISETP.GE.AND P0, PT, R222, UR4, PT ;  /* 0x00000004de007c0c */ /* 0x000fe2000bf06270 */
[----:B------:R-:W-:Y:S02]  /*42bf0*/  ULDC UR4, c[0x0][0x228] ;  /* 0x00008a0000047ab9 */ /* 0x000fe40000000800 */
[----:B------:R2:W-:Y:S01]  /*42c00*/  @P5 STG.E desc[UR60][R220.64], R250 ;  /* 0x000000fadc005986 */ /* 0x0005e2000c10193c */
[----:B------:R-:W-:Y:S01]  /*42c10*/  ISETP.LT.AND P2, PT, R9, UR4, !P2 ;  /* 0x0000000409007c0c */ /* 0x000fe2000d741270 */
[----:B------:R-:W-:Y:S01]  /*42c20*/  ULDC UR4, c[0x0][0x22c] ;  /* 0x00008b0000047ab9 */ /* 0x000fe20000000800 */
[----:B-1----:R-:W-:-:S04]  /*42c30*/  IMAD.WIDE R10, R0, 0x4, R2 ;  /* 0x00000004000a7825 */ /* 0x002fc800078e0202 */
[----:B--2---:R-:W-:Y:S01]  /*42c40*/  VIADD R220, R5, 0x13 ;  /* 0x0000001305dc7836 */ /* 0x004fe20000000000 */
[----:B------:R1:W-:Y:S01]  /*42c50*/  @P4 STG.E desc[UR60][R10.64], R246 ;  /* 0x000000f60a004986 */ /* 0x0003e2000c10193c */
[----:B------:R-:W-:Y:S01]  /*42c60*/  ISETP.LT.AND P5, PT, R8, UR6, !P3 ;  /* 0x0000000608007c0c */ /* 0x000fe2000dfa1270 */
[----:B------:R-:W-:Y:S01]  /*42c70*/  VIADD R222, R0, UR26 ;  /* 0x0000001a00de7c36 */ /* 0x000fe20008000000 */
[----:B------:R-:W-:Y:S01]  /*42c80*/  ULDC UR6, c[0x0][0x228] ;  /* 0x00008a0000067ab9 */ /* 0x000fe20000000800 */
[----:B------:R-:W-:Y:S01]  /*42c90*/  ISETP.GE.AND P4, PT, R220, UR4, PT ;  /* 0x00000004dc007c0c */ /* 0x000fe2000bf86270 */
[----:B------:R-:W-:Y:S01]  /*42ca0*/  ULDC UR4, c[0x0][0x228] ;  /* 0x00008a0000047ab9 */ /* 0x000fe20000000800 */
[----:B------:R-:W2:Y:S01]  /*42cb0*/  LDL.LU R250, [R1+0x420] ;  /* 0x0004200001fa7983 */ /* 0x000ea20000300800 */
[----:B------:R-:W-:Y:S01]  /*42cc0*/  ISETP.LT.AND P3, PT, R9, UR4, !P3 ;  /* 0x0000000409007c0c */ /* 0x000fe2000df61270 */
[----:B-1----:R-:W-:Y:S02]  /*42cd0*/  IMAD.WIDE R10, R0, 0x4, R6 ;  /* 0x00000004000a7825 */ /* 0x002fe400078e0206 */
[----:B------:R-:W3:Y:S01]  /*42ce0*/  LDL.LU R249, [R1+0x220] ;  /* 0x0002200001f97983 */ /* 0x000ee20000300800 */
[----:B------:R-:W-:-:S03]  /*42cf0*/  ULDC UR4, c[0x0][0x22c] ;  /* 0x00008b0000047ab9 */ /* 0x000fc60000000800 */
[----:B------:R-:W4:Y:S04]  /*42d00*/  LDL.LU R248, [R1+0x20] ;  /* 0x0000200001f87983 */ /* 0x000f280000300800 */
[----:B------:R-:W4:Y:S01]  /*42d10*/  LDL.LU R252, [R1+0x614] ;  /* 0x0006140001fc7983 */ /* 0x000f220000300800 */
[----:B------:R-:W-:-:S03]  /*42d20*/  IMAD.WIDE R220, R222, 0x4, R2 ;  /* 0x00000004dedc7825 */ /* 0x000fc600078e0202 */
[----:B------:R-:W4:Y:S04]  /*42d30*/  LDL.LU R239, [R1+0x424] ;  /* 0x0004240001ef7983 */ /* 0x000f280000300800 */
[----:B------:R-:W4:Y:S04]  /*42d40*/  LDL.LU R238, [R1+0x224] ;  /* 0x0002240001ee7983 */ /* 0x000f280000300800 */
[----:B------:R-:W4:Y:S04]  /*42d50*/  LDL.LU R243, [R1+0x24] ;  /* 0x0000240001f37983 */ /* 0x000f280000300800 */
[----:B------:R1:W-:Y:S04]  /*42d60*/  @P2 STG.E desc[UR60][R10.64], R245 ;  /* 0x000000f50a002986 */ /* 0x0003e8000c10193c */
[----:B------:R-:W4:Y:S04]  /*42d70*/  LDL.LU R242, [R1+0x618] ;  /* 0x0006180001f27983 */ /* 0x000f280000300800 */
[----:B------:R-:W4:Y:S01]  /*42d80*/  LDL.LU R241, [R1+0x428] ;  /* 0x0004280001f17983 */ /* 0x000f220000300800 */
[----:B-1----:R-:W-:-:S03]  /*42d90*/  IMAD.WIDE R10, R222, 0x4, R6 ;  /* 0x00000004de0a7825 */ /* 0x002fc600078e0206 */
[----:B------:R-:W4:Y:S04]  /*42da0*/  LDL.LU R245, [R1+0x228] ;  /* 0x0002280001f57983 */ /* 0x000f280000300800 */
[----:B------:R-:W4:Y:S04]  /*42db0*/  LDL.LU R240, [R1+0x28] ;  /* 0x0000280001f07983 */ /* 0x000f280000300800 */
[----:B------:R-:W4:Y:S04]  /*42dc0*/  LDL.LU R247, [R1+0x61c] ;  /* 0x00061c0001f77983 */ /* 0x000f280000300800 */
[----:B------:R1:W-:Y:S04]  /*42dd0*/  @P5 STG.E desc[UR60][R220.64], R244 ;  /* 0x000000f4dc005986 */ /* 0x0003e8000c10193c */
[----:B------:R-:W4:Y:S04]  /*42de0*/  LDL.LU R246, [R1+0x42c] ;  /* 0x00042c0001f67983 */ /* 0x000f280000300800 */
[----:B------:R1:W-:Y:S04]  /*42df0*/  @P3 STG.E desc[UR60][R10.64], R251 ;  /* 0x000000fb0a003986 */ /* 0x0003e8000c10193c */
[----:B-1----:R-:W4:Y:S04]  /*42e00*/  LDL.LU R244, [R1+0x2c] ;  /* 0x00002c0001f47983 */ /* 0x002f280000300800 */
[----:B------:R-:W2:Y:S01]  /*42e10*/  LDL.LU R251, [R1+0x610] ;  /* 0x0006100001fb7983 */ /* 0x000ea20000300800 */
[----:B------:R-:W-:-:S04]  /*42e20*/  IADD3 R0, R5, 0x14, RZ ;  /* 0x0000001405007810 */ /* 0x000fc80007ffe0ff */
[----:B------:R-:W-:Y:S01]  /*42e30*/  ISETP.GE.AND P2, PT, R0, UR4, PT ;  /* 0x0000000400007c0c */ /* 0x000fe2000bf46270 */
[----:B------:R-:W-:Y:S02]  /*42e40*/  ULDC UR4, c[0x0][0x228] ;  /* 0x00008a0000047ab9 */ /* 0x000fe40000000800 */
[----:B------:R-:W-:Y:S01]  /*42e50*/  ISETP.LT.AND P5, PT, R8, UR4, !P6 ;  /* 0x0000000408007c0c */ /* 0x000fe2000f7a1270 */
[----:B------:R-:W-:Y:S01]  /*42e60*/  VIADD R222, R222, UR26 ;  /* 0x0000001adede7c36 */ /* 0x000fe20008000000 */
[----:B------:R-:W-:Y:S02]  /*42e70*/  ULDC UR4, c[0x0][0x228] ;  /* 0x00008a0000047ab9 */ /* 0x000fe40000000800 */
[----:B------:R-:W-:Y:S01]  /*42e80*/  ISETP.LT.AND P6, PT, R9, UR4, !P6 ;  /* 0x0000000409007c0c */ /* 0x000fe2000f7c1270 */
[----:B------:R-:W-:Y:S01]  /*42e90*/  IMAD.WIDE R220, R222, 0x4, R2 ;  /* 0x00000004dedc7825 */ /* 0x000fe200078e0202 */
[----:B------:R-:W-:-:S03]  /*42ea0*/  ULDC UR4, c[0x0][0x228] ;  /* 0x00008a0000047ab9 */ /* 0x000fc60000000800 */
[----:B------:R-:W-:Y:S01]  /*42eb0*/  VIADD R223, R5, 0x15 ;  /* 0x0000001505df7836 */ /* 0x000fe20000000000 */
[----:B------:R-:W-:Y:S01]  /*42ec0*/  ISETP.LT.AND P3, PT, R8, UR4, !P1 ;  /* 0x0000000408007c0c */ /* 0x000fe2000cf61270 */
[----:B------:R-:W-:Y:S01]  /*42ed0*/  ULDC UR4, c[0x0][0x22c] ;  /* 0x00008b0000047ab9 */ /* 0x000fe20000000800 */
[C---:B------:R-:W-:Y:S01]  /*42ee0*/  IMAD.WIDE R10, R222.reuse, 0x4, R6 ;  /* 0x00000004de0a7825 */ /* 0x040fe200078e0206 */
[----:B------:R-:W-:-:S05]  /*42ef0*/  IADD3 R0, R222, UR26, RZ ;  /* 0x0000001ade007c10 */ /* 0x000fca000fffe0ff */
[----:B------:R-:W-:Y:S01]  /*42f00*/  VIADD R222, R0, UR26 ;  /* 0x0000001a00de7c36 */ /* 0x000fe20008000000 */
[----:B--2---:R1:W-:Y:S01]  /*42f10*/  @P5 STG.E desc[UR60][R220.64], R251 ;  /* 0x000000fbdc005986 */ /* 0x0043e2000c10193c */
[----:B------:R-:W-:Y:S01]  /*42f20*/  ISETP.GE.AND P5, PT, R223, UR4, PT ;  /* 0x00000004df007c0c */ /* 0x000fe2000bfa6270 */
[----:B------:R-:W-:Y:S02]  /*42f30*/  ULDC UR4, c[0x0][0x228] ;  /* 0x00008a0000047ab9 */ /* 0x000fe40000000800 */
[C---:B------:R-:W-:Y:S01]  /*42f40*/  ISETP.LT.AND P1, PT, R9.reuse, UR4, !P1 ;  /* 0x0000000409007c0c */ /* 0x040fe2000cf21270 */
[----:B------:R-:W-:Y:S01]  /*42f50*/  ULDC UR4, c[0x0][0x228] ;  /* 0x00008a0000047ab9 */ /* 0x000fe20000000800 */
[----:B------:R2:W-:Y:S01]  /*42f60*/  @P6 STG.E desc[UR60][R10.64], R250 ;  /* 0x000000fa0a006986 */ /* 0x0005e2000c10193c */
[----:B------:R-:W-:Y:S01]  /*42f70*/  ISETP.LT.AND P6, PT, R8, UR4, !P0 ;  /* 0x0000000408007c0c */ /* 0x000fe2000c7c1270 */
[C---:B-1----:R-:W-:Y:S01]  /*42f80*/  IMAD.WIDE R220, R0.reuse, 0x4, R2 ;  /* 0x0000000400dc7825 */ /* 0x042fe200078e0202 */
[----:B------:R-:W-:Y:S01]  /*42f90*/  ISETP.LT.AND P0, PT, R9, UR6, !P0 ;  /* 0x0000000609007c0c */ /* 0x000fe2000c701270 */
[----:B------:R-:W-:Y:S01]  /*42fa0*/  ULDC UR4, c[0x0][0x22c] ;  /* 0x00008b0000047ab9 */ /* 0x000fe20000000800 */
[----:B------:R-:W-:Y:S01]  /*42fb0*/  ULDC UR6, c[0x0][0x228] ;  /* 0x00008a0000067ab9 */ /* 0x000fe20000000800 */
[----:B------:R-:W-:Y:S01]  /*42fc0*/  VIADD R223, R5, 0x16 ;  /* 0x0000001605df7836 */ /* 0x000fe20000000000 */
[----:B---3--:R1:W-:Y:S01]  /*42fd0*/  @P3 STG.E desc[UR60][R220.64], R249 ;  /* 0x000000f9dc003986 */ /* 0x0083e2000c10193c */
[----:B--2---:R-:W-:Y:S01]  /*42fe0*/  IMAD.WIDE R10, R0, 0x4, R6 ;  /* 0x00000004000a7825 */ /* 0x004fe200078e0206 */
[----:B------:R-:W-:Y:S01]  /*42ff0*/  ISETP.LT.AND P3, PT, R8, UR8, !P4 ;  /* 0x0000000808007c0c */ /* 0x000fe2000e761270 */
[----:B------:R-:W-:Y:S01]  /*43000*/  ULDC UR8, c[0x0][0x228] ;  /* 0x00008a0000087ab9 */ /* 0x000fe20000000800 */
[----:B------:R-:W-:-:S02]  /*43010*/  IADD3 R0, R222, UR26, RZ ;  /* 0x0000001ade007c10 */ /* 0x000fc4000fffe0ff */
[----:B----4-:R2:W-:Y:S01]  /*43020*/  @P1 STG.E desc[UR60][R10.64], R248 ;  /* 0x000000f80a001986 */ /* 0x0105e2000c10193c */
[----:B------:R-:W-:Y:S01]  /*43030*/  ISETP.GE.AND P1, PT, R223, UR4, PT ;  /* 0x00000004df007c0c */ /* 0x000fe2000bf26270 */
[----:B------:R-:W-:Y:S02]  /*43040*/  VIADD R223, R5, 0x17 ;  /* 0x0000001705df7836 */ /* 0x000fe40000000000 */
[C---:B-1----:R-:W-:Y:S01]  /*43050*/  IMAD.WIDE R220, R222.reuse, 0x4, R2 ;  /* 0x00000004dedc7825 */ /* 0x042fe200078e0202 */
[----:B------:R-:W-:Y:S01]  /*43060*/  ISETP.LT.AND P4, PT, R9, UR6, !P4 ;  /* 0x0000000609007c0c */ /* 0x000fe2000e781270 */
[----:B------:R-:W-:Y:S01]  /*43070*/  ULDC UR4, c[0x0][0x22c] ;  /* 0x00008b0000047ab9 */ /* 0x000fe20000000800 */
[----:B------:R-:W-:Y:S02]  /*43080*/  ULDC UR6, c[0x0][0x228] ;  /* 0x00008a0000067ab9 */ /* 0x000fe40000000800 */
[----:B------:R1:W-:Y:S01]  /*43090*/  @P6 STG.E desc[UR60][R220.64], R252 ;  /* 0x000000fcdc006986 */ /* 0x0003e2000c10193c */
[----:B--2---:R-:W-:Y:S01]  /*430a0*/  IMAD.WIDE R10, R222, 0x4, R6 ;  /* 0x00000004de0a7825 */ /* 0x004fe200078e0206 */
[----:B------:R-:W-:Y:S01]  /*430b0*/  ISETP.GE.AND P6, PT, R223, UR4, PT ;  /* 0x00000004df007c0c */ /* 0x000fe2000bfc6270 */
[----:B------:R-:W-:-:S03]  /*430c0*/  ULDC UR4, c[0x0][0x228] ;  /* 0x00008a0000047ab9 */ /* 0x000fc60000000800 */
[----:B------:R2:W-:Y:S01]  /*430d0*/  @P0 STG.E desc[UR60][R10.64], R239 ;  /* 0x000000ef0a000986 */ /* 0x0005e2000c10193c */
[----:B------:R-:W-:Y:S01]  /*430e0*/  ISETP.LT.AND P0, PT, R8, UR4, !P2 ;  /* 0x0000000408007c0c */ /* 0x000fe2000d701270 */
[----:B------:R-:W-:Y:S01]  /*430f0*/  ULDC UR4, c[0x0][0x22c] ;  /* 0x00008b0000047ab9 */ /* 0x000fe20000000800 */
[----:B-1----:R-:W-:Y:S01]  /*43100*/  IMAD.WIDE R220, R0, 0x4, R2 ;  /* 0x0000000400dc7825 */ /* 0x002fe200078e0202 */
[----:B------:R-:W-:Y:S01]  /*43110*/  ISETP.LT.AND P2, PT, R9, UR6, !P2 ;  /* 0x0000000609007c0c */ /* 0x000fe2000d741270 */
[----:B------:R-:W-:-:S03]  /*43120*/  ULDC UR6, c[0x0][0x228] ;  /* 0x00008a0000067ab9 */ /* 0x000fc60000000800 */
[----:B------:R1:W-:Y:S01]  /*43130*/  @P3 STG.E desc[UR60][R220.64], R238 ;  /* 0x000000eedc003986 */ /* 0x0003e2000c10193c */
[----:B--2---:R-:W-:Y:S01]  /*43140*/  IMAD.WIDE R10, R0, 0x4, R6 ;  /* 0x00000004000a7825 */ /* 0x004fe200078e0206 */
[----:B------:R-:W-:Y:S01]  /*43150*/  ISETP.LT.AND P3, PT, R8, UR8, !P5 ;  /* 0x0000000808007c0c */ /* 0x000fe2000ef61270 */
[----:B------:R-:W-:-:S03]  /*43160*/  ULDC UR8, c[0x0][0x228] ;  /* 0x00008a0000087ab9 */ /* 0x000fc60000000800 */
[----:B------:R2:W-:Y:S01]  /*43170*/  @P4 STG.E desc[UR60][R10.64], R243 ;  /* 0x000000f30a004986 */ /* 0x0005e2000c10193c */
[----:B-1----:R-:W-:Y:S01]  /*43180*/  IADD3 R220, R0, UR26, RZ ;  /* 0x0000001a00dc7c10 */ /* 0x002fe2000fffe0ff */
[----:B------:R-:W-:-:S04]  /*43190*/  VIADD R221, R5, 0x18 ;  /* 0x0000001805dd7836 */ /* 0x000fc80000000000 */
[C---:B------:R-:W-:Y:S01]  /*431a0*/  VIADD R0, R220.reuse, UR26 ;  /* 0x0000001adc007c36 */ /* 0x040fe20008000000 */
[----:B------:R-:W-:Y:S01]  /*431b0*/  ISETP.GE.AND P4, PT, R221, UR4, PT ;  /* 0x00000004dd007c0c */ /* 0x000fe2000bf86270 */
[----:B--2---:R-:W-:Y:S01]  /*431c0*/  IMAD.WIDE R10, R220, 0x4, R2 ;  /* 0x00000004dc0a7825 */ /* 0x004fe200078e0202 */
[----:B------:R-:W-:-:S03]  /*431d0*/  ULDC UR4, c[0x0][0x22c] ;  /* 0x00008b0000047ab9 */ /* 0x000fc60000000800 */
[----:B------:R-:W-:Y:S01]  /*431e0*/  IMAD.WIDE R220, R220, 0x4, R6 ;  /* 0x00000004dcdc7825 */ /* 0x000fe200078e0206 */
[----:B------:R-:W-:Y:S03]  /*431f0*/  @P0 STG.E desc[UR60][R10.64], R242 ;  /* 0x000000f20a000986 */ /* 0x000fe6000c10193c */
[----:B------:R-:W-:Y:S01]  /*43200*/  IMAD.WIDE R222, R0, 0x4, R2 ;  /* 0x0000000400de7825 */ /* 0x000fe200078e0202 */
[----:B------:R-:W-:Y:S04]  /*43210*/  @P2 STG.E desc[UR60][R220.64], R241 ;  /* 0x000000f1dc002986 */ /* 0x000fe8000c10193c */
[----:B------:R1:W-:Y:S04]  /*43220*/  @P3 STG.E desc[UR60][R222.64], R245 ;  /* 0x000000f5de003986 */ /* 0x0003e8000c10193c */
[----:B-1----:R-:W2:Y:S01]  /*43230*/  LDL.LU R245, [R1+0x22c] ;  /* 0x00022c0001f57983 */ /* 0x002ea20000300800 */
[----:B------:R-:W-:-:S05]  /*43240*/  VIADD R248, R5, 0x19 ;  /* 0x0000001905f87836 */ /* 0x000fca0000000000 */
[----:B------:R-:W-:Y:S01]  /*43250*/  ISETP.GE.AND P0, PT, R248, UR4, PT ;  /* 0x00000004f8007c0c */ /* 0x000fe2000bf06270 */
[----:B------:R-:W-:Y:S01]  /*43260*/  ULDC UR4, c[0x0][0x228] ;  /* 0x00008a0000047ab9 */ /* 0x000fe20000000800 */
[----:B------:R-:W-:Y:S01]  /*43270*/  IADD3 R10, R5, 0x1a, RZ ;  /* 0x0000001a050a7810 */ /* 0x000fe20007ffe0ff */
[C---:B------:R-:W-:Y:S01]  /*43280*/  VIADD R222, R0.reuse, UR26 ;  /* 0x0000001a00de7c36 */ /* 0x040fe20008000000 */
[----:B------:R-:W-:Y:S01]  /*43290*/  ISETP.LT.AND P5, PT, R9, UR4, !P5 ;  /* 0x0000000409007c0c */ /* 0x000fe2000efa1270 */
[----:B------:R-:W-:Y:S01]  /*432a0*/  ULDC UR4, c[0x0][0x228] ;  /* 0x00008a0000047ab9 */ /* 0x000fe20000000800 */
[----:B------:R-:W-:Y:S01]  /*432b0*/  IMAD.WIDE R220, R0, 0x4, R6 ;  /* 0x0000000400dc7825 */ /* 0x000fe200078e0206 */
[----:B------:R-:W-:Y:S01]  /*432c0*/  ISETP.LT.AND P2, PT, R8, UR4, !P1 ;  /* 0x0000000408007c0c */ /* 0x000fe2000cf41270 */
[----:B------:R-:W-:Y:S01]  /*432d0*/  ULDC UR4, c[0x0][0x22c] ;  /* 0x00008b0000047ab9 */ /* 0x000fe20000000800 */
[----:B------:R-:W3:Y:S01]  /*432e0*/  LDL.LU R248, [R1+0x430] ;  /* 0x0004300001f87983 */ /* 0x000ee20000300800 */
[----:B------:R-:W-:Y:S01]  /*432f0*/  VIADD R0, R5, 0x1b ;  /* 0x0000001b05007836 */ /* 0x000fe20000000000 */
[----:B------:R-:W-:Y:S01]  /*43300*/  ISETP.GE.AND P3, PT, R10, UR4, PT ;  /* 0x000000040a007c0c */ /* 0x000fe2000bf66270 */
[----:B------:R-:W-:Y:S01]  /*43310*/  IMAD.WIDE R10, R222, 0x4, R2 ;  /* 0x00000004de0a7825 */ /* 0x000fe200078e0202 */
[----:B------:R-:W-:Y:S01]  /*43320*/  ULDC UR4, c[0x0][0x22c] ;  /* 0x00008b0000047ab9 */ /* 0x000fe20000000800 */
[----:B------:R-:W-:Y:S01]  /*43330*/  ISETP.LT.AND P1, PT, R9, UR6, !P1 ;  /* 0x0000000609007c0c */ /* 0x000fe2000cf21270 */
[----:B------:R-:W-:-:S02]  /*43340*/  ULDC UR6, c[0x0][0x228] ;  /* 0x00008a0000067ab9 */ /* 0x000fc40000000800 */
[----:B------:R1:W-:Y:S01]  /*43350*/  @P5 STG.E desc[UR60][R220.64], R240 ;  /* 0x000000f0dc005986 */ /* 0x0003e2000c10193c */
[----:B------:R-:W-:Y:S01]  /*43360*/  ISETP.GE.AND P5, PT, R0, UR4, PT ;  /* 0x0000000400007c0c */ /* 0x000fe2000bfa6270 */
[----:B------:R-:W-:Y:S02]  /*43370*/  ULDC UR4, c[0x0][0x228] ;  /* 0x00008a0000047ab9 */ /* 0x000fe40000000800 */
[----:B------:R4:W-:Y:S01]  /*43380*/  @P2 STG.E desc[UR60][R10.64], R247 ;  /* 0x000000f70a002986 */ /* 0x0009e2000c10193c */
[----:B------:R-:W-:Y:S01]  /*43390*/  ISETP.LT.AND P2, PT, R8, UR4, !P6 ;  /* 0x0000000408007c0c */ /* 0x000fe2000f741270 */
[----:B------:R-:W-:Y:S01]  /*433a0*/  ULDC UR4, c[0x0][0x228] ;  /* 0x00008a0000047ab9 */ /* 0x000fe20000000800 */
[C---:B------:R-:W-:Y:S01]  /*433b0*/  IADD3 R0, R222.reuse, UR26, RZ ;  /* 0x0000001ade007c10 */ /* 0x040fe2000fffe0ff */
[----:B-1----:R-:W-:-:S04]  /*433c0*/  IMAD.WIDE R220, R222, 0x4, R6 ;  /* 0x00000004dedc7825 */ /* 0x002fc800078e0206 */
[----:B----4-:R-:W-:Y:S01]  /*433d0*/  IMAD.WIDE R10, R0, 0x4, R2 ;  /* 0x00000004000a7825 */ /* 0x010fe200078e0202 */
[----:B------:R1:W-:Y:S01]  /*433e0*/  @P1 STG.E desc[UR60][R220.64], R246 ;  /* 0x000000f6dc001986 */ /* 0x0003e2000c10193c */
[----:B------:R-:W-:Y:S01]  /*433f0*/  ISETP.LT.AND P1, PT, R8, UR4, !P4 ;  /* 0x0000000408007c0c */ /* 0x000fe2000e721270 */
[----:B------:R-:W-:Y:S01]  /*43400*/  ULDC UR4, c[0x0][0x22c] ;  /* 0x00008b0000047ab9 */ /* 0x000fe20000000800 */
[----:B------:R-:W-:Y:S02]  /*43410*/  VIADD R222, R5, 0x1c ;  /* 0x0000001c05de7836 */ /* 0x000fe40000000000 */
[----:B--2---:R2:W-:Y:S03]  /*43420*/  @P2 STG.E desc[UR60][R10.64], R245 ;  /* 0x000000f50a002986 */ /* 0x0045e6000c10193c */
[----:B------:R-:W-:Y:S02]  /*43430*/  ISETP.GE.AND P2, PT, R222, UR4, PT ;  /* 0x00000004de007c0c */ /* 0x000fe4000bf46270 */
[----:B------:R-:W-:Y:S01]  /*43440*/  ISETP.LT.AND P6, PT, R9, UR6, !P6 ;  /* 0x0000000609007c0c */ /* 0x000fe2000f7c1270 */
[----:B------:R-:W4:Y:S01]  /*43450*/  LDL.LU R222, [R1+0x620] ;  /* 0x0006200001de7983 */ /* 0x000f220000300800 */
[C---:B-1----:R-:W-:Y:S01]  /*43460*/  IMAD.WIDE R220, R0.reuse, 0x4, R6 ;  /* 0x0000000400dc7825 */ /* 0x042fe200078e0206 */
[----:B------:R-:W-:Y:S01]  /*43470*/  ULDC UR6, c[0x0][0x228] ;  /* 0x00008a0000067ab9 */ /* 0x000fe20000000800 */
[----:B------:R-:W-:Y:S01]  /*43480*/  ULDC UR4, c[0x0][0x228] ;  /* 0x00008a0000047ab9 */ /* 0x000fe20000000800 */
[----:B------:R-:W3:Y:S04]  /*43490*/  LDL.LU R251, [R1+0x630] ;  /* 0x0006300001fb7983 */ /* 0x000ee80000300800 */
[----:B------:R-:W3:Y:S04]  /*434a0*/  LDL.LU R250, [R1+0x230] ;  /* 0x0002300001fa7983 */ /* 0x000ee80000300800 */
[----:B------:R-:W3:Y:S04]  /*434b0*/  LDL.LU R249, [R1+0x624] ;  /* 0x0006240001f97983 */ /* 0x000ee80000300800 */
[----:B------:R-:W3:Y:S04]  /*434c0*/  LDL.LU R252, [R1+0x434] ;  /* 0x0004340001fc7983 */ /* 0x000ee80000300800 */
[----:B------:R-:W3:Y:S04]  /*434d0*/  LDL.LU R239, [R1+0x634] ;  /* 0x0006340001ef7983 */ /* 0x000ee80000300800 */
[----:B------:R-:W3:Y:S04]  /*434e0*/  LDL.LU R238, [R1+0x234] ;  /* 0x0002340001ee7983 */ /* 0x000ee80000300800 */
[----:B------:R-:W3:Y:S04]  /*434f0*/  LDL.LU R243, [R1+0x628] ;  /* 0x0006280001f37983 */ /* 0x000ee80000300800 */
[----:B------:R-:W3:Y:S04]  /*43500*/  LDL.LU R242, [R1+0x438] ;  /* 0x0004380001f27983 */ /* 0x000ee80000300800 */
[----:B------:R-:W3:Y:S01]  /*43510*/  LDL.LU R241, [R1+0x638] ;  /* 0x0006380001f17983 */ /* 0x000ee20000300800 */
[----:B------:R-:W-:-:S03]  /*43520*/  VIADD R0, R0, UR26 ;  /* 0x0000001a00007c36 */ /* 0x000fc60008000000 */
[----:B------:R-:W3:Y:S01]  /*43530*/  LDL.LU R240, [R1+0x238] ;  /* 0x0002380001f07983 */ /* 0x000ee20000300800 */
[----:B------:R-:W-:Y:S01]  /*43540*/  ISETP.LT.AND P4, PT, R9, UR6, !P4 ;  /* 0x0000000609007c0c */ /* 0x000fe2000e781270 */
[----:B--2---:R-:W-:Y:S01]  /*43550*/  IMAD.WIDE R10, R0, 0x4, R2 ;  /* 0x00000004000a7825 */ /* 0x004fe200078e0202 */
[----:B------:R-:W-:Y:S01]  /*43560*/  IADD3 R223, R5, 0x1d, RZ ;  /* 0x0000001d05df7810 */ /* 0x000fe20007ffe0ff */
[----:B------:R-:W2:Y:S01]  /*43570*/  LDL.LU R247, [R1+0x62c] ;  /* 0x00062c0001f77983 */ /* 0x000ea20000300800 */
[----:B------:R-:W-:-:S03]  /*43580*/  ULDC UR6, c[0x0][0x228] ;  /* 0x00008a0000067ab9 */ /* 0x000fc60000000800 */
[----:B------:R1:W-:Y:S01]  /*43590*/  @P6 STG.E desc[UR60][R220.64], R244 ;  /* 0x000000f4dc006986 */ /* 0x0003e2000c10193c */
[----:B------:R-:W-:Y:S01]  /*435a0*/  ISETP.LT.AND P6, PT, R8, UR4, !P0 ;  /* 0x0000000408007c0c */ /* 0x000fe2000c7c1270 */
[----:B------:R-:W-:Y:S02]  /*435b0*/  ULDC UR4, c[0x0][0x22c] ;  /* 0x00008b0000047ab9 */ /* 0x000fe40000000800 */
[----:B------:R-:W2:Y:S04]  /*435c0*/  LDL.LU R246, [R1+0x43c] ;  /* 0x00043c0001f67983 */ /* 0x000ea80000300800 */
[----:B------:R-:W2:Y:S01]  /*435d0*/  LDL.LU R245, [R1+0x63c] ;  /* 0x00063c0001f57983 */ /* 0x000ea20000300800 */
[----:B-1----:R-:W-:-:S03]  /*435e0*/  IMAD.WIDE R220, R0, 0x4, R6 ;  /* 0x0000000400dc7825 */ /* 0x002fc600078e0206 */
[----:B------:R-:W2:Y:S04]  /*435f0*/  LDL.LU R244, [R1+0x23c] ;  /* 0x00023c0001f47983 */ /* 0x000ea80000300800 */
[----:B----4-:R1:W-:Y:S01]  /*43600*/  @P1 STG.E desc[UR60][R10.64], R222 ;  /* 0x000000de0a001986 */ /* 0x0103e2000c10193c */
[----:B------:R-:W-:Y:S01]  /*43610*/  ISETP.GE.AND P1, PT, R223, UR4, PT ;  /* 0x00000004df007c0c */ /* 0x000fe2000bf26270 */
[----:B------:R-:W-:Y:S02]  /*43620*/  ULDC UR4, c[0x0][0x228] ;  /* 0x00008a0000047ab9 */ /* 0x000fe40000000800 */
[----:B---3--:R3:W-:Y:S01]  /*43630*/  @P4 STG.E desc[UR60][R220.64], R248 ;  /* 0x000000f8dc004986 */ /* 0x0087e2000c10193c */
[----:B------:R-:W-:Y:S01]  /*43640*/  ISETP.LT.AND P0, PT, R9, UR4, !P0 ;  /* 0x0000000409007c0c */ /* 0x000fe2000c701270 */
[----:B------:R-:W-:Y:S01]  /*43650*/  ULDC UR4, c[0x0][0x22c] ;  /* 0x00008b0000047ab9 */ /* 0x000fe20000000800 */
[----:B-1----:R-:W-:-:S02]  /*43660*/  VIADD R222, R0, UR26 ;  /* 0x0000001a00de7c36 */ /* 0x002fc40008000000 */
[----:B------:R-:W-:Y:S02]  /*43670*/  VIADD R0, R5, 0x1e ;  /* 0x0000001e05007836 */ /* 0x000fe40000000000 */
[----:B------:R-:W-:Y:S01]  /*43680*/  IMAD.WIDE R10, R222, 0x4, R2 ;  /* 0x00000004de0a7825 */ /* 0x000fe200078e0202 */
[----:B------:R-:W-:Y:S01]  /*43690*/  ISETP.LT.AND P4, PT, R8, UR6, !P3 ;  /* 0x0000000608007c0c */ /* 0x000fe2000df81270 */
[----:B------:R-:W-:-:S03]  /*436a0*/  ULDC UR6, c[0x0][0x228] ;  /* 0x00008a0000067ab9 */ /* 0x000fc60000000800 */
[----:B------:R1:W-:Y:S01]  /*436b0*/  @P6 STG.E desc[UR60][R10.64], R251 ;  /* 0x000000fb0a006986 */ /* 0x0003e2000c10193c */
[----:B------:R-:W-:Y:S01]  /*436c0*/  ISETP.GE.AND P6, PT, R0, UR4, PT ;  /* 0x0000000400007c0c */ /* 0x000fe2000bfc6270 */
[----:B------:R-:W-:Y:S01]  /*436d0*/  ULDC UR4, c[0x0][0x228] ;  /* 0x00008a0000047ab9 */ /* 0x000fe20000000800 */
[----:B------:R-:W-:-:S05]  /*436e0*/  IADD3 R0, R222, UR26, RZ ;  /* 0x0000001ade007c10 */ /* 0x000fca000fffe0ff */
[----:B---3--:R-:W-:-:S04]  /*436f0*/  IMAD.WIDE R220, R0, 0x4, R2 ;  /* 0x0000000400dc7825 */ /* 0x008fc800078e0202 */
[----:B-1----:R-:W-:-:S05]  /*43700*/  IMAD.WIDE R10, R222, 0x4, R6 ;  /* 0x00000004de0a7825 */ /* 0x002fca00078e0206 */
[----:B------:R-:W-:Y:S04]  /*43710*/  @P0 STG.E desc[UR60][R10.64], R250 ;  /* 0x000000fa0a000986 */ /* 0x000fe8000c10193c */
[----:B------:R1:W-:Y:S04]  /*43720*/  @P4 STG.E desc[UR60][R220.64], R249 ;  /* 0x000000f9dc004986 */ /* 0x0003e8000c10193c */
[----:B-1----:R-:W3:Y:S01]  /*43730*/  LDL.LU R249, [R1+0x440] ;  /* 0x0004400001f97983 */ /* 0x002ee20000300800 */
[----:B------:R-:W-:Y:S01]  /*43740*/  VIADD R222, R5, 0x1f ;  /* 0x0000001f05de7836 */ /* 0x000fe20000000000 */
[----:B------:R-:W-:Y:S01]  /*43750*/  ISETP.LT.AND P3, PT, R9, UR4, !P3 ;  /* 0x0000000409007c0c */ /* 0x000fe2000df61270 */
[----:B------:R-:W-:-:S03]  /*43760*/  ULDC UR4, c[0x0][0x22c] ;  /* 0x00008b0000047ab9 */ /* 0x000fc60000000800 */
[----:B------:R-:W-:Y:S01]  /*43770*/  ISETP.GE.AND P0, PT, R222, UR4, PT ;  /* 0x00000004de007c0c */ /* 0x000fe2000bf06270 */
[----:B------:R-:W-:Y:S02]  /*43780*/  ULDC UR4, c[0x0][0x228] ;  /* 0x00008a0000047ab9 */ /* 0x000fe40000000800 */
[----:B------:R-:W-:Y:S01]  /*43790*/  ISETP.LT.AND P4, PT, R8, UR4, !P5 ;  /* 0x0000000408007c0c */ /* 0x000fe2000ef81270 */
[----:B------:R-:W-:Y:S01]  /*437a0*/  ULDC UR4, c[0x0][0x228] ;  /* 0x00008a0000047ab9 */ /* 0x000fe20000000800 */
[C---:B------:R-:W-:Y:S01]  /*437b0*/  VIADD R222, R0.reuse, UR26 ;  /* 0x0000001a00de7c36 */ /* 0x040fe20008000000 */
[----:B------:R-:W-:Y:S01]  /*437c0*/  ISETP.LT.AND P5, PT, R9, UR4, !P5 ;  /* 0x0000000409007c0c */ /* 0x000fe2000efa1270 */
[----:B------:R-:W-:Y:S01]  /*437d0*/  IMAD.WIDE R10, R0, 0x4, R6 ;  /* 0x00000004000a7825 */ /* 0x000fe200078e0206 */
[----:B------:R-:W-:Y:S01]  /*437e0*/  ULDC UR4, c[0x0][0x228] ;  /* 0x00008a0000047ab9 */ /* 0x000fe20000000800 */
[----:B------:R-:W-:Y:S02]  /*437f0*/  IADD3 R223, R5, 0x20, RZ ;  /* 0x0000002005df7810 */ /* 0x000fe40007ffe0ff */
[----:B------:R-:W-:Y:S01]  /*43800*/  IMAD.WIDE R220, R222, 0x4, R2 ;  /* 0x00000004dedc7825 */ /* 0x000fe200078e0202 */
[----:B------:R1:W-:Y:S01]  /*43810*/  @P3 STG.E desc[UR60][R10.64], R252 ;  /* 0x000000fc0a003986 */ /* 0x0003e2000c10193c */
[----:B------:R-:W-:Y:S01]  /*43820*/  ISETP.LT.AND P3, PT, R8, UR4, !P2 ;  /* 0x0000000408007c0c */ /* 0x000fe2000d761270 */
[----:B------:R-:W-:-:S02]  /*43830*/  ULDC UR4, c[0x0][0x22c] ;  /* 0x00008b0000047ab9 */ /* 0x000fc40000000800 */
[----:B------:R4:W-:Y:S01]  /*43840*/  @P4 STG.E desc[UR60][R220.64], R239 ;  /* 0x000000efdc004986 */ /* 0x0009e2000c10193c */
[----:B------:R-:W-:Y:S01]  /*43850*/  ISETP.GE.AND P4, PT, R223, UR4, PT ;  /* 0x00000004df007c0c */ /* 0x000fe2000bf86270 */
[C---:B------:R-:W-:Y:S01]  /*43860*/  VIADD R0, R222.reuse, UR26 ;  /* 0x0000001ade007c36 */ /* 0x040fe20008000000 */
[----:B------:R-:W-:Y:S02]  /*43870*/  ULDC UR4, c[0x0][0x228] ;  /* 0x00008a0000047ab9 */ /* 0x000fe40000000800 */
[----:B------:R-:W-:Y:S01]  /*43880*/  ISETP.LT.AND P2, PT, R9, UR4, !P2 ;  /* 0x0000000409007c0c */ /* 0x000fe2000d741270 */
[----:B------:R-:W-:Y:S01]  /*43890*/  ULDC UR4, c[0x0][0x228] ;  /* 0x00008a0000047ab9 */ /* 0x000fe20000000800 */
[----:B-1----:R-:W-:-:S04]  /*438a0*/  IMAD.WIDE R10, R222, 0x4, R6 ;  /* 0x00000004de0a7825 */ /* 0x002fc800078e0206 */
[--C-:B----4-:R-:W-:Y:S01]  /*438b0*/  IMAD.WIDE R220, R0, 0x4, R2.reuse ;  /* 0x0000000400dc7825 */ /* 0x110fe200078e0202 */
[----:B------:R1:W-:Y:S01]  /*438c0*/  @P5 STG.E desc[UR60][R10.64], R238 ;  /* 0x000000ee0a005986 */ /* 0x0003e2000c10193c */
[----:B------:R-:W-:Y:S01]  /*438d0*/  ISETP.LT.AND P5, PT, R8, UR4, !P1 ;  /* 0x0000000408007c0c */ /* 0x000fe2000cfa1270 */
[----:B------:R-:W-:Y:S01]  /*438e0*/  ULDC UR4, c[0x0][0x22c] ;  /* 0x00008b0000047ab9 */ /* 0x000fe20000000800 */
[----:B------:R-:W-:Y:S01]  /*438f0*/  IADD3 R222, R0, UR26, RZ ;  /* 0x0000001a00de7c10 */ /* 0x000fe2000fffe0ff */
[----:B------:R4:W-:Y:S01]  /*43900*/  @P3 STG.E desc[UR60][R220.64], R243 ;  /* 0x000000f3dc003986 */ /* 0x0009e2000c10193c */
[----:B------:R-:W-:Y:S01]  /*43910*/  VIADD R223, R5, 0x21 ;  /* 0x0000002105df7836 */ /* 0x000fe20000000000 */
[----:B------:R-:W-:Y:S01]  /*43920*/  ISETP.LT.AND P1, PT, R9, UR6, !P1 ;  /* 0x0000000609007c0c */ /* 0x000fe2000cf21270 */
[----:B------:R-:W-:Y:S01]  /*43930*/  ULDC UR6, c[0x0][0x228] ;  /* 0x00008a0000067ab9 */ /* 0x000fe20000000800 */
[----:B------:R-:W-:Y:S01]  /*43940*/  ISETP.LT.AND P3, PT, R8, UR8, !P6 ;  /* 0x0000000808007c0c */ /* 0x000fe2000f761270 */
[----:B------:R-:W-:Y:S01]  /*43950*/  ULDC UR8, c[0x0][0x228] ;  /* 0x00008a0000087ab9 */ /* 0x000fe20000000800 */
[----:B-1----:R-:W-:-:S04]  /*43960*/  IMAD.WIDE R10, R222, 0x4, R2 ;  /* 0x00000004de0a7825 */ /* 0x002fc800078e0202 */
[----:B----4-:R-:W-:Y:S01]  /*43970*/  IMAD.WIDE R220, R0, 0x4, R6 ;  /* 0x0000000400dc7825 */ /* 0x010fe200078e0206 */
[----:B------:R-:W-:Y:S01]  /*43980*/  ISETP.LT.AND P6, PT, R9, UR6, !P6 ;  /* 0x0000000609007c0c */ /* 0x000fe2000f7c1270 */
[----:B------:R-:W-:-:S03]  /*43990*/  ULDC UR6, c[0x0][0x228] ;  /* 0x00008a0000067ab9 */ /* 0x000fc60000000800 */
[----:B------:R1:W-:Y:S01]  /*439a0*/  @P2 STG.E desc[UR60][R220.64], R242 ;  /* 0x000000f2dc002986 */ /* 0x0003e2000c10193c */
[----:B------:R-:W-:Y:S01]  /*439b0*/  ISETP.GE.AND P2, PT, R223, UR4, PT ;  /* 0x00000004df007c0c */ /* 0x000fe2000bf46270 */
[----:B------:R-:W-:Y:S01]  /*439c0*/  VIADD R223, R5, 0x22 ;  /* 0x0000002205df7836 */ /* 0x000fe20000000000 */
[----:B------:R-:W-:Y:S01]  /*439d0*/  ULDC UR4, c[0x0][0x22c] ;  /* 0x00008b0000047ab9 */ /* 0x000fe20000000800 */
[----:B------:R4:W-:Y:S01]  /*439e0*/  @P5 STG.E desc[UR60][R10.64], R241 ;  /* 0x000000f10a005986 */ /* 0x0009e2000c10193c */
[----:B------:R-:W-:Y:S02]  /*439f0*/  VIADD R0, R222, UR26 ;  /* 0x0000001ade007c36 */ /* 0x000fe40008000000 */
[----:B------:R-:W-:Y:S01]  /*43a00*/  ISETP.GE.AND P5, PT, R223, UR4, PT ;  /* 0x00000004df007c0c */ /* 0x000fe2000bfa6270 */
[----:B------:R-:W-:Y:S01]  /*43a10*/  ULDC UR4, c[0x0][0x228] ;  /* 0x00008a0000047ab9 */ /* 0x000fe20000000800 */
[----:B-1----:R-:W-:-:S04]  /*43a20*/  IMAD.WIDE R220, R0, 0x4, R2 ;  /* 0x0000000400dc7825 */ /* 0x002fc800078e0202 */
[----:B----4-:R-:W-:-:S05]  /*43a30*/  IMAD.WIDE R10, R222, 0x4, R6 ;  /* 0x00000004de0a7825 */ /* 0x010fca00078e0206 */
[----:B------:R1:W-:Y:S01]  /*43a40*/  @P1 STG.E desc[UR60][R10.64], R240 ;  /* 0x000000f00a001986 */ /* 0x0003e2000c10193c */
[----:B------:R-:W-:Y:S01]  /*43a50*/  ISETP.LT.AND P1, PT, R8, UR4, !P0 ;  /* 0x0000000408007c0c */ /* 0x000fe2000c721270 */
[----:B------:R-:W-:Y:S02]  /*43a60*/  ULDC UR4, c[0x0][0x22c] ;  /* 0x00008b0000047ab9 */ /* 0x000fe40000000800 */
[----:B--2---:R2:W-:Y:S01]  /*43a70*/  @P3 STG.E desc[UR60][R220.64], R247 ;  /* 0x000000f7dc003986 */ /* 0x0045e2000c10193c */
[----:B------:R-:W-:Y:S01]  /*43a80*/  IADD3 R248, R5, 0x24, RZ ;  /* 0x0000002405f87810 */ /* 0x000fe20007ffe0ff */
[----:B-1----:R-:W-:-:S04]  /*43a90*/  IMAD.WIDE R10, R0, 0x4, R6 ;  /* 0x00000004000a7825 */ /* 0x002fc800078e0206 */
[----:B--2---:R-:W-:Y:S01]  /*43aa0*/  VIADD R220, R0, UR26 ;  /* 0x0000001a00dc7c36 */ /* 0x004fe20008000000 */
[----:B------:R-:W-:Y:S01]  /*43ab0*/  IADD3 R221, R5, 0x23, RZ ;  /* 0x0000002305dd7810 */ /* 0x000fe20007ffe0ff */
[----:B------:R1:W-:Y:S03]  /*43ac0*/  @P6 STG.E desc[UR60][R10.64], R246 ;  /* 0x000000f60a006986 */ /* 0x0003e6000c10193c */
[----:B------:R-:W-:Y:S01]  /*43ad0*/  ISETP.GE.AND P6, PT, R221, UR4, PT ;  /* 0x00000004dd007c0c */ /* 0x000fe2000bfc6270 */
[----:B------:R-:W-:Y:S01]  /*43ae0*/  ULDC UR4, c[0x0][0x22c] ;  /* 0x00008b0000047ab9 */ /* 0x000fe20000000800 */
[----:B-1----:R-:W-:Y:S01]  /*43af0*/  IMAD.WIDE R10, R220, 0x4, R2 ;  /* 0x00000004dc0a7825 */ /* 0x002fe200078e0202 */
[----:B------:R-:W-:Y:S01]  /*43b00*/  ISETP.LT.AND P0, PT, R9, UR6, !P0 ;  /* 0x0000000609007c0c */ /* 0x000fe2000c701270 */
[----:B------:R-:W-:-:S03]  /*43b10*/  ULDC UR6, c[0x0][0x228] ;  /* 0x00008a0000067ab9 */ /* 0x000fc60000000800 */
[----:B------:R1:W-:Y:S01]  /*43b20*/  @P1 STG.E desc[UR60][R10.64], R245 ;  /* 0x000000f50a001986 */ /* 0x0003e2000c10193c */
[----:B------:R-:W-:Y:S02]  /*43b30*/  ISETP.GE.AND P1, PT, R248, UR4, PT ;  /* 0x00000004f8007c0c */ /* 0x000fe4000bf26270 */
[----:B------:R-:W-:Y:S01]  /*43b40*/  ISETP.LT.AND P3, PT, R8, UR8, !P4 ;  /* 0x0000000808007c0c */ /* 0x000fe2000e761270 */
[----:B------:R-:W2:Y:S01]  /*43b50*/  LDL.LU R248, [R1+0x240] ;  /* 0x0002400001f87983 */ /* 0x000ea20000300800 */
[C---:B------:R-:W-:Y:S01]  /*43b60*/  VIADD R0, R220.reuse, UR26 ;  /* 0x0000001adc007c36 */ /* 0x040fe20008000000 */
[----:B------:R-:W-:Y:S01]  /*43b70*/  ULDC UR4, c[0x0][0x228] ;  /* 0x00008a0000047ab9 */ /* 0x000fe20000000800 */
[----:B------:R-:W-:Y:S01]  /*43b80*/  ULDC UR8, c[0x0][0x228] ;  /* 0x00008a0000087ab9 */ /* 0x000fe20000000800 */
[----:B------:R-:W4:Y:S04]  /*43b90*/  LDL.LU R251, [R1+0x40] ;  /* 0x0000400001fb7983 */ /* 0x000f280000300800 */
[----:B------:R-:W4:Y:S04]  /*43ba0*/  LDL.LU R250, [R1+0x30] ;  /* 0x0000300001fa7983 */ /* 0x000f280000300800 */
[----:B------:R-:W4:Y:S01]  /*43bb0*/  LDL.LU R252, [R1+0x244] ;  /* 0x0002440001fc7983 */ /* 0x000f220000300800 */
[----:B------:R-:W-:-:S03]  /*43bc0*/  IMAD.WIDE R220, R220, 0x4, R6 ;  /* 0x00000004dcdc7825 */ /* 0x000fc600078e0206 */
[----:B------:R-:W4:Y:S01]  /*43bd0*/  LDL.LU R239, [R1+0x44] ;  /* 0x0000440001ef7983 */ /* 0x000f220000300800 */
[----:B------:R-:W-:-:S03]  /*43be0*/  IMAD.WIDE R222, R0, 0x4, R2 ;  /* 0x0000000400de7825 */ /* 0x000fc600078e0202 */
[----:B------:R-:W4:Y:S04]  /*43bf0*/  LDL.LU R238, [R1+0x34] ;  /* 0x0000340001ee7983 */ /* 0x000f280000300800 */
[----:B------:R-:W4:Y:S04]  /*43c00*/  LDL.LU R243, [R1+0x448] ;  /* 0x0004480001f37983 */ /* 0x000f280000300800 */
[----:B------:R-:W4:Y:S04]  /*43c10*/  LDL.LU R242, [R1+0x248] ;  /* 0x0002480001f27983 */ /* 0x000f280000300800 */
[----:B------:R-:W4:Y:S04]  /*43c20*/  LDL.LU R241, [R1+0x48] ;  /* 0x0000480001f17983 */ /* 0x000f280000300800 */
[----:B------:R-:W4:Y:S04]  /*43c30*/  LDL.LU R240, [R1+0x38] ;  /* 0x0000380001f07983 */ /* 0x000f280000300800 */
[----:B------:R-:W4:Y:S04]  /*43c40*/  LDL.LU R247, [R1+0x44c] ;  /* 0x00044c0001f77983 */ /* 0x000f280000300800 */
[----:B------:R-:W4:Y:S04]  /*43c50*/  LDL.LU R246, [R1+0x24c] ;  /* 0x00024c0001f67983 */ /* 0x000f280000300800 */
[----:B------:R1:W-:Y:S04]  /*43c60*/  @P0 STG.E desc[UR60][R220.64], R244 ;  /* 0x000000f4dc000986 */ /* 0x0003e8000c10193c */
[----:B-1----:R-:W4:Y:S04]  /*43c70*/  LDL.LU R245, [R1+0x4c] ;  /* 0x00004c0001f57983 */ /* 0x002f280000300800 */
[----:B------:R-:W4:Y:S04]  /*43c80*/  LDL.LU R244, [R1+0x3c] ;  /* 0x00003c0001f47983 */ /* 0x000f280000300800 */
[----:B---3--:R1:W-:Y:S04]  /*43c90*/  @P3 STG.E desc[UR60][R222.64], R249 ;  /* 0x000000f9de003986 */ /* 0x0083e8000c10193c */
[----:B-1----:R-:W3:Y:S01]  /*43ca0*/  LDL.LU R249, [R1+0x444] ;  /* 0x0004440001f97983 */ /* 0x002ee20000300800 */
[----:B------:R-:W-:Y:S01]  /*43cb0*/  ISETP.LT.AND P4, PT, R9, UR4, !P4 ;  /* 0x0000000409007c0c */ /* 0x000fe2000e781270 */
[----:B------:R-:W-:-:S02]  /*43cc0*/  ULDC UR4, c[0x0][0x228] ;  /* 0x00008a0000047ab9 */ /* 0x000fc40000000800 */
[----:B------:R-:W-:Y:S01]  /*43cd0*/  ISETP.LT.AND P0, PT, R8, UR4, !P2 ;  /* 0x0000000408007c0c */ /* 0x000fe2000d701270 */
[C---:B------:R-:W-:Y:S01]  /*43ce0*/  VIADD R10, R5.reuse, 0x25 ;  /* 0x00000025050a7836 */ /* 0x040fe20000000000 */
[----:B------:R-:W-:Y:S01]  /*43cf0*/  ULDC UR4, c[0x0][0x22c] ;  /* 0x00008b0000047ab9 */ /* 0x000fe20000000800 */
[C---:B------:R-:W-:Y:S02]  /*43d00*/  VIADD R222, R0.reuse, UR26 ;  /* 0x0000001a00de7c36 */ /* 0x040fe40008000000 */
[----:B------:R-:W-:Y:S01]  /*43d10*/  IMAD.WIDE R220, R0, 0x4, R6 ;  /* 0x0000000400dc7825 */ /* 0x000fe200078e0206 */
[----:B------:R-:W-:Y:S01]  /*43d20*/  ISETP.GE.AND P3, PT, R10, UR4, PT ;  /* 0x000000040a007c0c */ /* 0x000fe2000bf66270 */
[----:B------:R-:W-:Y:S01]  /*43d30*/  ULDC UR4, c[0x0][0x22c] ;  /* 0x00008b0000047ab9 */ /* 0x000fe20000000800 */
[----:B------:R-:W-:Y:S01]  /*43d40*/  IADD3 R0, R5, 0x26, RZ ;  /* 0x0000002605007810 */ /* 0x000fe20007ffe0ff */
[----:B------:R-:W-:Y:S01]  /*43d50*/  IMAD.WIDE R10, R222, 0x4, R2 ;  /* 0x00000004de0a7825 */ /* 0x000fe200078e0202 */
[----:B------:R-:W-:Y:S01]  /*43d60*/  ISETP.LT.AND P2, PT, R9, UR6, !P2 ;  /* 0x0000000609007c0c */ /* 0x000fe2000d741270 */
[----:B------:R-:W-:-:S02]  /*43d70*/  ULDC UR6, c[0x0][0x228] ;  /* 0x00008a0000067ab9 */ /* 0x000fc40000000800 */
[----:B------:R-:W-:Y:S01]  /*43d80*/  VIADD R223, R5, 0x28 ;  /* 0x0000002805df7836 */ /* 0x000fe20000000000 */
[----:B--2---:R1:W-:Y:S01]  /*43d90*/  @P4 STG.E desc[UR60][R220.64], R248 ;  /* 0x000000f8dc004986 */ /* 0x0043e2000c10193c */
[----:B------:R-:W-:Y:S01]  /*43da0*/  ISETP.GE.AND P4, PT, R0, UR4, PT ;  /* 0x0000000400007c0c */ /* 0x000fe2000bf86270 */
[----:B------:R-:W-:Y:S02]  /*43db0*/  ULDC UR4, c[0x0][0x228] ;  /* 0x00008a0000047ab9 */ /* 0x000fe40000000800 */
[----:B----4-:R2:W-:Y:S01]  /*43dc0*/  @P0 STG.E desc[UR60][R10.64], R251 ;  /* 0x000000fb0a000986 */ /* 0x0105e2000c10193c */
[----:B------:R-:W-:Y:S01]  /*43dd0*/  ISETP.LT.AND P0, PT, R8, UR4, !P5 ;  /* 0x0000000408007c0c */ /* 0x000fe2000ef01270 */
[C---:B------:R-:W-:Y:S01]  /*43de0*/  VIADD R0, R222.reuse, UR26 ;  /* 0x0000001ade007c36 */ /* 0x040fe20008000000 */
[----:B------:R-:W-:Y:S01]  /*43df0*/  ISETP.LT.AND P5, PT, R9, UR6, !P5 ;  /* 0x0000000609007c0c */ /* 0x000fe2000efa1270 */
[----:B------:R-:W-:Y:S01]  /*43e00*/  ULDC UR4, c[0x0][0x228] ;  /* 0x00008a0000047ab9 */ /* 0x000fe20000000800 */
[----:B------:R-:W-:Y:S01]  /*43e10*/  ULDC UR6, c[0x0][0x228] ;  /* 0x00008a0000067ab9 */ /* 0x000fe20000000800 */
[----:B-1----:R-:W-:Y:S01]  /*43e20*/  IMAD.WIDE R220, R222, 0x4, R6 ;  /* 0x00000004dedc7825 */ /* 0x002fe200078e0206 */
[----:B------:R-:W4:Y:S03]  /*43e30*/  LDL.LU R248, [R1+0x640] ;  /* 0x0006400001f87983 */ /* 0x000f260000300800 */
[----:B--2---:R-:W-:Y:S01]  /*43e40*/  IMAD.WIDE R10, R0, 0x4, R2 ;  /* 0x00000004000a7825 */ /* 0x004fe200078e0202 */
[----:B------:R1:W-:Y:S01]  /*43e50*/  @P2 STG.E desc[UR60][R220.64], R250 ;  /* 0x000000fadc002986 */ /* 0x0003e2000c10193c */
[----:B------:R-:W-:Y:S01]  /*43e60*/  ISETP.LT.AND P2, PT, R8, UR4, !P6 ;  /* 0x0000000408007c0c */ /* 0x000fe2000f741270 */
[----:B------:R-:W-:Y:S01]  /*43e70*/  ULDC UR4, c[0x0][0x22c] ;  /* 0x00008b0000047ab9 */ /* 0x000fe20000000800 */
[----:B------:R-:W-:Y:S01]  /*43e80*/  VIADD R222, R5, 0x27 ;  /* 0x0000002705de7836 */ /* 0x000fe20000000000 */
[----:B------:R-:W-:Y:S01]  /*43e90*/  ISETP.LT.AND P6, PT, R9, UR6, !P6 ;  /* 0x0000000609007c0c */ /* 0x000fe2000f7c1270 */
[----:B------:R-:W2:Y:S01]  /*43ea0*/  LDL.LU R251, [R1+0x450] ;  /* 0x0004500001fb7983 */ /* 0x000ea20000300800 */
[----:B------:R-:W-:Y:S01]  /*43eb0*/  ULDC UR6, c[0x0][0x228] ;  /* 0x00008a0000067ab9 */ /* 0x000fe20000000800 */
[C---:B-1----:R-:W-:Y:S01]  /*43ec0*/  IMAD.WIDE R220, R0.reuse, 0x4, R6 ;  /* 0x0000000400dc7825 */ /* 0x042fe200078e0206 */
[----:B------:R-:W-:Y:S01]  /*43ed0*/  IADD3 R0, R0, UR26, RZ ;  /* 0x0000001a00007c10 */ /* 0x000fe2000fffe0ff */
[----:B------:R-:W2:Y:S04]  /*43ee0*/  LDL.LU R250, [R1+0x250] ;  /* 0x0002500001fa7983 */ /* 0x000ea80000300800 */
[----:B---3--:R1:W-:Y:S01]  /*43ef0*/  @P0 STG.E desc[UR60][R10.64], R249 ;  /* 0x000000f90a000986 */ /* 0x0083e2000c10193c */
[----:B------:R-:W-:Y:S01]  /*43f00*/  ISETP.GE.AND P0, PT, R222, UR4, PT ;  /* 0x00000004de007c0c */ /* 0x000fe2000bf06270 */
[----:B------:R-:W-:-:S02]  /*43f10*/  ULDC UR4, c[0x0][0x228] ;  /* 0x00008a0000047ab9 */ /* 0x000fc40000000800 */
[----:B------:R3:W-:Y:S01]  /*43f20*/  @P5 STG.E desc[UR60][R220.64], R252 ;  /* 0x000000fcdc005986 */ /* 0x0007e2000c10193c */
[----:B------:R-:W-:Y:S01]  /*43f30*/  ISETP.LT.AND P5, PT, R8, UR4, !P1 ;  /* 0x0000000408007c0c */ /* 0x000fe2000cfa1270 */
[C---:B------:R-:W-:Y:S01]  /*43f40*/  VIADD R222, R0.reuse, UR26 ;  /* 0x0000001a00de7c36 */ /* 0x040fe20008000000 */
[----:B------:R-:W-:Y:S01]  /*43f50*/  ULDC UR4, c[0x0][0x22c] ;  /* 0x00008b0000047ab9 */ /* 0x000fe20000000800 */
[C---:B-1----:R-:W-:Y:S01]  /*43f60*/  IMAD.WIDE R10, R0.reuse, 0x4, R2 ;  /* 0x00000004000a7825 */ /* 0x042fe200078e0202 */
[----:B------:R-:W2:Y:S03]  /*43f70*/  LDL.LU R249, [R1+0x50] ;  /* 0x0000500001f97983 */ /* 0x000ea60000300800 */
[----:B---3--:R-:W-:Y:S01]  /*43f80*/  IMAD.WIDE R220, R0, 0x4, R6 ;  /* 0x0000000400dc7825 */ /* 0x008fe200078e0206 */
[----:B------:R1:W-:Y:S01]  /*43f90*/  @P2 STG.E desc[UR60][R10.64], R239 ;  /* 0x000000ef0a002986 */ /* 0x0003e2000c10193c */
[----:B------:R-:W-:Y:S01]  /*43fa0*/  ISETP.GE.AND P2, PT, R223, UR4, PT ;  /* 0x00000004df007c0c */ /* 0x000fe2000bf46270 */
[----:B------:R-:W-:Y:S01]  /*43fb0*/  ULDC UR4, c[0x0][0x228] ;  /* 0x00008a0000047ab9 */ /* 0x000fe20000000800 */
[----:B------:R-:W-:Y:S01]  /*43fc0*/  IADD3 R0, R5, 0x29, RZ ;  /* 0x0000002905007810 */ /* 0x000fe20007ffe0ff */
[----:B------:R3:W-:Y:S01]  /*43fd0*/  @P6 STG.E desc[UR60][R220.64], R238 ;  /* 0x000000eedc006986 */ /* 0x0007e2000c10193c */
[----:B------:R-:W-:Y:S01]  /*43fe0*/  ISETP.LT.AND P1, PT, R9, UR4, !P1 ;  /* 0x0000000409007c0c */ /* 0x000fe2000cf21270 */
[----:B------:R-:W-:Y:S01]  /*43ff0*/  ULDC UR4, c[0x0][0x22c] ;  /* 0x00008b0000047ab9 */ /* 0x000fe20000000800 */
[----:B------:R-:W-:Y:S01]  /*44000*/  ISETP.LT.AND P6, PT, R8, UR6, !P3 ;  /* 0x0000000608007c0c */ /* 0x000fe2000dfc1270 */
[----:B------:R-:W2:Y:S01]  /*44010*/  LDL.LU R252, [R1+0x644] ;  /* 0x0006440001fc7983 */ /* 0x000ea20000300800 */
[----:B-1----:R-:W-:-:S03]  /*44020*/  IMAD.WIDE R10, R222, 0x4, R2 ;  /* 0x00000004de0a7825 */ /* 0x002fc600078e0202 */
[----:B------:R-:W2:Y:S01]  /*44030*/  LDL.LU R239, [R1+0x454] ;  /* 0x0004540001ef7983 */ /* 0x000ea20000300800 */
[----:B------:R-:W-:-:S03]  /*44040*/  ULDC UR6, c[0x0][0x228] ;  /* 0x00008a0000067ab9 */ /* 0x000fc60000000800 */
[----:B------:R1:W-:Y:S01]  /*44050*/  @P5 STG.E desc[UR60][R10.64], R243 ;  /* 0x000000f30a005986 */ /* 0x0003e2000c10193c */
[----:B------:R-:W-:Y:S01]  /*44060*/  ISETP.GE.AND P5, PT, R0, UR4, PT ;  /* 0x0000000400007c0c */ /* 0x000fe2000bfa6270 */
[----:B------:R-:W-:Y:S01]  /*44070*/  VIADD R0, R222, UR26 ;  /* 0x0000001ade007c36 */ /* 0x000fe20008000000 */
[----:B------:R-:W-:-:S03]  /*44080*/  ULDC UR4, c[0x0][0x228] ;  /* 0x00008a0000047ab9 */ /* 0x000fc60000000800 */
[----:B---3--:R-:W-:-:S04]  /*44090*/  IMAD.WIDE R220, R0, 0x4, R2 ;  /* 0x0000000400dc7825 */ /* 0x008fc800078e0202 */
[----:B-1----:R-:W-:-:S05]  /*440a0*/  IMAD.WIDE R10, R222, 0x4, R6 ;  /* 0x00000004de0a7825 */ /* 0x002fca00078e0206 */
[----:B------:R-:W-:Y:S04]  /*440b0*/  @P1 STG.E desc[UR60][R10.64], R242 ;  /* 0x000000f20a001986 */ /* 0x000fe8000c10193c */
[----:B------:R1:W-:Y:S04]  /*440c0*/  @P6 STG.E desc[UR60][R220.64], R241 ;  /* 0x000000f1dc006986 */ /* 0x0003e8000c10193c */
[----:B-1----:R-:W3:Y:S01]  /*440d0*/  LDL.LU R241, [R1+0x254] ;  /* 0x0002540001f17983 */ /* 0x002ee20000300800 */
[----:B------:R-:W-:Y:S01]  /*440e0*/  VIADD R222, R5, 0x2a ;  /* 0x0000002a05de7836 */ /* 0x000fe20000000000 */
[----:B------:R-:W-:Y:S01]  /*440f0*/  ISETP.LT.AND P3, PT, R9, UR4, !P3 ;  /* 0x0000000409007c0c */ /* 0x000fe2000df61270 */
[----:B------:R-:W-:Y:S01]  /*44100*/  ULDC UR4, c[0x0][0x22c] ;  /* 0x00008b0000047ab9 */ /* 0x000fe20000000800 */
[----:B------:R-:W-:Y:S01]  /*44110*/  IMAD.WIDE R10, R0, 0x4, R6 ;  /* 0x00000004000a7825 */ /* 0x000fe200078e0206 */
[----:B------:R-:W3:Y:S01]  /*44120*/  LDL.LU R238, [R1+0x54] ;  /* 0x0000540001ee7983 */ /* 0x000ee20000300800 */
[----:B------:R-:W-:Y:S01]  /*44130*/  ISETP.GE.AND P1, PT, R222, UR4, PT ;  /* 0x00000004de007c0c */ /* 0x000fe2000bf26270 */
[----:B------:R-:W-:-:S02]  /*44140*/  ULDC UR4, c[0x0][0x228] ;  /* 0x00008a0000047ab9 */ /* 0x000fc40000000800 */
[----:B------:R-:W-:Y:S01]  /*44150*/  ISETP.LT.AND P6, PT, R8, UR4, !P4 ;  /* 0x0000000408007c0c */ /* 0x000fe2000e7c1270 */
[----:B------:R-:W-:Y:S01]  /*44160*/  ULDC UR4, c[0x0][0x228] ;  /* 0x00008a0000047ab9 */ /* 0x000fe20000000800 */
[----:B------:R-:W-:Y:S01]  /*44170*/  IADD3 R222, R0, UR26, RZ ;  /* 0x0000001a00de7c10 */ /* 0x000fe2000fffe0ff */
[----:B------:R-:W-:Y:S01]  /*44180*/  VIADD R223, R5, 0x2b ;  /* 0x0000002b05df7836 */ /* 0x000fe20000000000 */
[----:B------:R-:W-:Y:S01]  /*44190*/  ISETP.LT.AND P4, PT, R9, UR4, !P4 ;  /* 0x0000000409007c0c */ /* 0x000fe2000e781270 */
[----:B------:R-:W-:Y:S01]  /*441a0*/  ULDC UR4, c[0x0][0x228] ;  /* 0x00008a0000047ab9 */ /* 0x000fe20000000800 */
[----:B------:R1:W-:Y:S01]  /*441b0*/  @P3 STG.E desc[UR60][R10.64], R240 ;  /* 0x000000f00a003986 */ /* 0x0003e2000c10193c */
[----:B------:R-:W-:Y:S01]  /*441c0*/  IMAD.WIDE R220, R222, 0x4, R2 ;  /* 0x00000004dedc7825 */ /* 0x000fe200078e0202 */
[----:B------:R-:W-:Y:S01]  /*441d0*/  ISETP.LT.AND P3, PT, R8, UR4, !P0 ;  /* 0x0000000408007c0c */ /* 0x000fe2000c761270 */
[----:B------:R-:W-:Y:S01]  /*441e0*/  ULDC UR4, c[0x0][0x22c] ;  /* 0x00008b0000047ab9 */ /* 0x000fe20000000800 */
[----:B------:R-:W3:Y:S04]  /*441f0*/  LDL.LU R243, [R1+0x648] ;  /* 0x0006480001f37983 */ /* 0x000ee80000300800 */
[----:B------:R1:W-:Y:S01]  /*44200*/  @P6 STG.E desc[UR60][R220.64], R247 ;  /* 0x000000f7dc006986 */ /* 0x0003e2000c10193c */
[----:B------:R-:W-:Y:S01]  /*44210*/  ISETP.GE.AND P6, PT, R223, UR4, PT ;  /* 0x00000004df007c0c */ /* 0x000fe2000bfc6270 */
[----:B------:R-:W-:Y:S01]  /*44220*/  ULDC UR4, c[0x0][0x228] ;  /* 0x00008a0000047ab9 */ /* 0x000fe20000000800 */
[C---:B-1----:R-:W-:Y:S01]  /*44230*/  IMAD.WIDE R10, R222.reuse, 0x4, R6 ;  /* 0x00000004de0a7825 */ /* 0x042fe200078e0206 */
[----:B------:R-:W-:Y:S01]  /*44240*/  ISETP.LT.AND P0, PT, R9, UR4, !P0 ;  /* 0x0000000409007c0c */ /* 0x000fe2000c701270 */
[----:B------:R-:W-:Y:S01]  /*44250*/  ULDC UR4, c[0x0][0x228] ;  /* 0x00008a0000047ab9 */ /* 0x000fe20000000800 */
[----:B------:R-:W3:Y:S01]  /*44260*/  LDL.LU R242, [R1+0x458] ;  /* 0x0004580001f27983 */ /* 0x000ee20000300800 */
[----:B------:R-:W-:-:S03]  /*44270*/  VIADD R0, R222, UR26 ;  /* 0x0000001ade007c36 */ /* 0x000fc60008000000 */
        /* <DEDUP_REMOVED lines=11> */
[----:B------:R-:W3:Y:S01]  /*44330*/  LDL.LU R240, [R1+0x58] ;  /* 0x0000580001f07983 */ /* 0x000ee20000300800 */
[----:B-1----:R-:W-:-:S04]  /*44340*/  IMAD.WIDE R10, R222, 0x4, R2 ;  /* 0x00000004de0a7825 */ /* 0x002fc800078e0202 */
[----:B----4-:R-:W-:Y:S01]  /*44350*/  IMAD.WIDE R220, R0, 0x4, R6 ;  /* 0x0000000400dc7825 */ /* 0x010fe200078e0206 */
        /* <DEDUP_REMOVED lines=16> */
[----:B--2---:R1:W-:Y:S01]  /*44460*/  @P2 STG.E desc[UR60][R10.64], R251 ;  /* 0x000000fb0a002986 */ /* 0x0043e2000c10193c */
[C---:B------:R-:W-:Y:S01]  /*44470*/  ISETP.LT.AND P2, PT, R8.reuse, UR4, !P1 ;  /* 0x0000000408007c0c */ /* 0x040fe2000cf41270 */
[----:B------:R-:W-:Y:S02]  /*44480*/  ULDC UR4, c[0x0][0x22c] ;  /* 0x00008b0000047ab9 */ /* 0x000fe40000000800 */
[----:B------:R2:W-:Y:S01]  /*44490*/  @P3 STG.E desc[UR60][R220.64], R250 ;  /* 0x000000fadc003986 */ /* 0x0005e2000c10193c */
[----:B------:R-:W-:Y:S01]  /*444a0*/  ISETP.LT.AND P1, PT, R9, UR6, !P1 ;  /* 0x0000000609007c0c */ /* 0x000fe2000cf21270 */
[----:B------:R-:W-:Y:S01]  /*444b0*/  VIADD R248, R5, 0x2f ;  /* 0x0000002f05f87836 */ /* 0x000fe20000000000 */
[----:B------:R-:W-:Y:S01]  /*444c0*/  ISETP.LT.AND P3, PT, R8, UR8, !P6 ;  /* 0x0000000808007c0c */ /* 0x000fe2000f761270 */
[----:B------:R-:W-:Y:S01]  /*444d0*/  ULDC UR6, c[0x0][0x228] ;  /* 0x00008a0000067ab9 */ /* 0x000fe20000000800 */
[----:B------:R-:W-:Y:S01]  /*444e0*/  ULDC UR8, c[0x0][0x228] ;  /* 0x00008a0000087ab9 */ /* 0x000fe20000000800 */
[----:B-1----:R-:W-:-:S04]  /*444f0*/  IMAD.WIDE R10, R0, 0x4, R6 ;  /* 0x00000004000a7825 */ /* 0x002fc800078e0206 */
[----:B--2---:R-:W-:Y:S02]  /*44500*/  VIADD R220, R0, UR26 ;  /* 0x0000001a00dc7c36 */ /* 0x004fe40008000000 */
[----:B------:R-:W-:-:S03]  /*44510*/  VIADD R221, R5, 0x2e ;  /* 0x0000002e05dd7836 */ /* 0x000fc60000000000 */
[----:B------:R-:W-:-:S05]  /*44520*/  IADD3 R0, R220, UR26, RZ ;  /* 0x0000001adc007c10 */ /* 0x000fca000fffe0ff */
[--C-:B------:R-:W-:Y:S01]  /*44530*/  IMAD.WIDE R222, R0, 0x4, R2.reuse ;  /* 0x0000000400de7825 */ /* 0x100fe200078e0202 */
[----:B------:R1:W-:Y:S01]  /*44540*/  @P5 STG.E desc[UR60][R10.64], R249 ;  /* 0x000000f90a005986 */ /* 0x0003e2000c10193c */
[----:B------:R-:W-:Y:S01]  /*44550*/  ISETP.GE.AND P5, PT, R221, UR4, PT ;  /* 0x00000004dd007c0c */ /* 0x000fe2000bfa6270 */
[----:B------:R-:W-:Y:S01]  /*44560*/  ULDC UR4, c[0x0][0x22c] ;  /* 0x00008b0000047ab9 */ /* 0x000fe20000000800 */
[----:B-1----:R-:W-:-:S04]  /*44570*/  IMAD.WIDE R10, R220, 0x4, R2 ;  /* 0x00000004dc0a7825 */ /* 0x002fc800078e0202 */
[----:B------:R-:W-:Y:S01]  /*44580*/  IMAD.WIDE R220, R220, 0x4, R6 ;  /* 0x00000004dcdc7825 */ /* 0x000fe200078e0206 */
[----:B------:R-:W-:Y:S04]  /*44590*/  @P2 STG.E desc[UR60][R10.64], R252 ;  /* 0x000000fc0a002986 */ /* 0x000fe8000c10193c */
[----:B------:R-:W-:Y:S04]  /*445a0*/  @P1 STG.E desc[UR60][R220.64], R239 ;  /* 0x000000efdc001986 */ /* 0x000fe8000c10193c */
[----:B---3--:R1:W-:Y:S04]  /*445b0*/  @P3 STG.E desc[UR60][R222.64], R241 ;  /* 0x000000f1de003986 */ /* 0x0083e8000c10193c */
[----:B-1----:R-:W2:Y:S04]  /*445c0*/  LDL.LU R241, [R1+0x258] ;  /* 0x0002580001f17983 */ /* 0x002ea80000300800 */
[----:B------:R-:W3:Y:S01]  /*445d0*/  LDL.LU R223, [R1+0x460] ;  /* 0x0004600001df7983 */ /* 0x000ee20000300800 */
[----:B------:R-:W-:Y:S01]  /*445e0*/  ISETP.GE.AND P2, PT, R248, UR4, PT ;  /* 0x00000004f8007c0c */ /* 0x000fe2000bf46270 */
[----:B------:R-:W-:-:S02]  /*445f0*/  ULDC UR4, c[0x0][0x228] ;  /* 0x00008a0000047ab9 */ /* 0x000fc40000000800 */
[----:B------:R-:W3:Y:S04]  /*44600*/  LDL.LU R248, [R1+0x650] ;  /* 0x0006500001f87983 */ /* 0x000ee80000300800 */
[----:B------:R-:W3:Y:S01]  /*44610*/  LDL.LU R251, [R1+0x260] ;  /* 0x0002600001fb7983 */ /* 0x000ee20000300800 */
[----:B------:R-:W-:Y:S01]  /*44620*/  ISETP.LT.AND P6, PT, R9, UR4, !P6 ;  /* 0x0000000409007c0c */ /* 0x000fe2000f7c1270 */
[----:B------:R-:W-:Y:S02]  /*44630*/  ULDC UR4, c[0x0][0x228] ;  /* 0x00008a0000047ab9 */ /* 0x000fe40000000800 */
[----:B------:R-:W-:Y:S01]  /*44640*/  ISETP.LT.AND P1, PT, R8, UR4, !P0 ;  /* 0x0000000408007c0c */ /* 0x000fe2000c721270 */
[----:B------:R-:W3:Y:S01]  /*44650*/  LDL.LU R250, [R1+0x60] ;  /* 0x0000600001fa7983 */ /* 0x000ee20000300800 */
[----:B------:R-:W-:Y:S01]  /*44660*/  VIADD R220, R5, 0x30 ;  /* 0x0000003005dc7836 */ /* 0x000fe20000000000 */
[C---:B------:R-:W-:Y:S01]  /*44670*/  IADD3 R222, R0.reuse, UR26, RZ ;  /* 0x0000001a00de7c10 */ /* 0x040fe2000fffe0ff */
[----:B------:R-:W-:Y:S01]  /*44680*/  ULDC UR4, c[0x0][0x22c] ;  /* 0x00008b0000047ab9 */ /* 0x000fe20000000800 */
[----:B------:R-:W-:Y:S01]  /*44690*/  IMAD.WIDE R10, R0, 0x4, R6 ;  /* 0x00000004000a7825 */ /* 0x000fe200078e0206 */
[----:B------:R-:W3:Y:S01]  /*446a0*/  LDL.LU R249, [R1+0x464] ;  /* 0x0004640001f97983 */ /* 0x000ee20000300800 */
[----:B------:R-:W-:Y:S01]  /*446b0*/  ISETP.LT.AND P0, PT, R9, UR6, !P0 ;  /* 0x0000000609007c0c */ /* 0x000fe2000c701270 */
[----:B------:R-:W-:Y:S01]  /*446c0*/  ULDC UR6, c[0x0][0x228] ;  /* 0x00008a0000067ab9 */ /* 0x000fe20000000800 */
[----:B------:R-:W-:Y:S01]  /*446d0*/  VIADD R0, R5, 0x31 ;  /* 0x0000003105007836 */ /* 0x000fe20000000000 */
[----:B------:R-:W-:Y:S01]  /*446e0*/  ISETP.GE.AND P3, PT, R220, UR4, PT ;  /* 0x00000004dc007c0c */ /* 0x000fe2000bf66270 */
[----:B------:R-:W-:Y:S01]  /*446f0*/  IMAD.WIDE R220, R222, 0x4, R2 ;  /* 0x00000004dedc7825 */ /* 0x000fe200078e0202 */
[----:B------:R-:W-:Y:S01]  /*44700*/  ULDC UR4, c[0x0][0x22c] ;  /* 0x00008b0000047ab9 */ /* 0x000fe20000000800 */
[----:B------:R1:W-:Y:S01]  /*44710*/  @P6 STG.E desc[UR60][R10.64], R238 ;  /* 0x000000ee0a006986 */ /* 0x0003e2000c10193c */
[----:B------:R-:W-:Y:S01]  /*44720*/  ISETP.GE.AND P6, PT, R0, UR4, PT ;  /* 0x0000000400007c0c */ /* 0x000fe2000bfc6270 */
[----:B------:R-:W-:-:S02]  /*44730*/  ULDC UR4, c[0x0][0x228] ;  /* 0x00008a0000047ab9 */ /* 0x000fc40000000800 */
[----:B------:R-:W3:Y:S04]  /*44740*/  LDL.LU R252, [R1+0x654] ;  /* 0x0006540001fc7983 */ /* 0x000ee80000300800 */
[----:B------:R1:W-:Y:S01]  /*44750*/  @P1 STG.E desc[UR60][R220.64], R243 ;  /* 0x000000f3dc001986 */ /* 0x0003e2000c10193c */
[----:B------:R-:W-:Y:S01]  /*44760*/  ISETP.LT.AND P1, PT, R8, UR4, !P4 ;  /* 0x0000000408007c0c */ /* 0x000fe2000e721270 */
[C---:B-1----:R-:W-:Y:S02]  /*44770*/  IMAD.WIDE R10, R222.reuse, 0x4, R6 ;  /* 0x00000004de0a7825 */ /* 0x042fe400078e0206 */
[----:B------:R-:W3:Y:S01]  /*44780*/  LDL.LU R239, [R1+0x264] ;  /* 0x0002640001ef7983 */ /* 0x000ee20000300800 */
[----:B------:R-:W-:Y:S01]  /*44790*/  ISETP.LT.AND P4, PT, R9, UR6, !P4 ;  /* 0x0000000609007c0c */ /* 0x000fe2000e781270 */
[----:B------:R-:W-:Y:S01]  /*447a0*/  ULDC UR4, c[0x0][0x228] ;  /* 0x00008a0000047ab9 */ /* 0x000fe20000000800 */
[----:B------:R-:W-:Y:S01]  /*447b0*/  VIADD R0, R222, UR26 ;  /* 0x0000001ade007c36 */ /* 0x000fe20008000000 */
[----:B------:R-:W3:Y:S01]  /*447c0*/  LDL.LU R238, [R1+0x64] ;  /* 0x0000640001ee7983 */ /* 0x000ee20000300800 */
[----:B------:R-:W-:-:S03]  /*447d0*/  ULDC UR6, c[0x0][0x228] ;  /* 0x00008a0000067ab9 */ /* 0x000fc60000000800 */
[----:B------:R1:W-:Y:S01]  /*447e0*/  @P0 STG.E desc[UR60][R10.64], R242 ;  /* 0x000000f20a000986 */ /* 0x0003e2000c10193c */
[----:B------:R-:W-:Y:S01]  /*447f0*/  ISETP.LT.AND P0, PT, R8, UR4, !P5 ;  /* 0x0000000408007c0c */ /* 0x000fe2000ef01270 */
[C---:B------:R-:W-:Y:S01]  /*44800*/  IMAD.WIDE R220, R0.reuse, 0x4, R2 ;  /* 0x0000000400dc7825 */ /* 0x040fe200078e0202 */
[----:B------:R-:W-:Y:S01]  /*44810*/  IADD3 R222, R5, 0x32, RZ ;  /* 0x0000003205de7810 */ /* 0x000fe20007ffe0ff */
[----:B------:R-:W3:Y:S01]  /*44820*/  LDL.LU R243, [R1+0x468] ;  /* 0x0004680001f37983 */ /* 0x000ee20000300800 */
[----:B------:R-:W-:Y:S01]  /*44830*/  ULDC UR4, c[0x0][0x22c] ;  /* 0x00008b0000047ab9 */ /* 0x000fe20000000800 */
[C---:B-1----:R-:W-:Y:S02]  /*44840*/  IMAD.WIDE R10, R0.reuse, 0x4, R6 ;  /* 0x00000004000a7825 */ /* 0x042fe400078e0206 */
[----:B------:R-:W3:Y:S02]  /*44850*/  LDL.LU R242, [R1+0x658] ;  /* 0x0006580001f27983 */ /* 0x000ee40000300800 */
[----:B------:R-:W-:Y:S01]  /*44860*/  VIADD R0, R0, UR26 ;  /* 0x0000001a00007c36 */ /* 0x000fe20008000000 */
[----:B------:R-:W-:Y:S01]  /*44870*/  ISETP.LT.AND P5, PT, R9, UR6, !P5 ;  /* 0x0000000609007c0c */ /* 0x000fe2000efa1270 */
[----:B------:R-:W-:Y:S01]  /*44880*/  ULDC UR6, c[0x0][0x228] ;  /* 0x00008a0000067ab9 */ /* 0x000fe20000000800 */
[----:B--2---:R1:W-:Y:S04]  /*44890*/  @P1 STG.E desc[UR60][R220.64], R241 ;  /* 0x000000f1dc001986 */ /* 0x0043e8000c10193c */
[----:B------:R2:W-:Y:S04]  /*448a0*/  @P4 STG.E desc[UR60][R10.64], R240 ;  /* 0x000000f00a004986 */ /* 0x0005e8000c10193c */
[----:B-1----:R-:W3:Y:S01]  /*448b0*/  LDL.LU R241, [R1+0x268] ;  /* 0x0002680001f17983 */ /* 0x002ee20000300800 */
[----:B--2---:R-:W-:-:S03]  /*448c0*/  IMAD.WIDE R10, R0, 0x4, R2 ;  /* 0x00000004000a7825 */ /* 0x004fc600078e0202 */
[----:B------:R-:W2:Y:S04]  /*448d0*/  LDL.LU R240, [R1+0x68] ;  /* 0x0000680001f07983 */ /* 0x000ea80000300800 */
[----:B----4-:R1:W-:Y:S04]  /*448e0*/  @P0 STG.E desc[UR60][R10.64], R247 ;  /* 0x000000f70a000986 */ /* 0x0103e8000c10193c */
[----:B-1----:R-:W4:Y:S01]  /*448f0*/  LDL.LU R247, [R1+0x46c] ;  /* 0x00046c0001f77983 */ /* 0x002f220000300800 */
[----:B------:R-:W-:Y:S01]  /*44900*/  ISETP.GE.AND P1, PT, R222, UR4, PT ;  /* 0x00000004de007c0c */ /* 0x000fe2000bf26270 */
[----:B------:R-:W-:Y:S01]  /*44910*/  ULDC UR4, c[0x0][0x228] ;  /* 0x00008a0000047ab9 */ /* 0x000fe20000000800 */
[----:B------:R-:W-:Y:S01]  /*44920*/  VIADD R222, R5, 0x33 ;  /* 0x0000003305de7836 */ /* 0x000fe20000000000 */
[----:B------:R-:W-:Y:S01]  /*44930*/  ISETP.LT.AND P4, PT, R8, UR4, !P2 ;  /* 0x0000000408007c0c */ /* 0x000fe2000d781270 */
[----:B------:R-:W-:Y:S01]  /*44940*/  ULDC UR4, c[0x0][0x22c] ;  /* 0x00008b0000047ab9 */ /* 0x000fe20000000800 */
[C---:B------:R-:W-:Y:S01]  /*44950*/  IMAD.WIDE R220, R0.reuse, 0x4, R6 ;  /* 0x0000000400dc7825 */ /* 0x040fe200078e0206 */
[----:B------:R-:W-:-:S02]  /*44960*/  IADD3 R0, R0, UR26, RZ ;  /* 0x0000001a00007c10 */ /* 0x000fc4000fffe0ff */
[----:B------:R-:W-:Y:S01]  /*44970*/  ISETP.GE.AND P0, PT, R222, UR4, PT ;  /* 0x00000004de007c0c */ /* 0x000fe2000bf06270 */
[----:B------:R-:W-:Y:S02]  /*44980*/  ULDC UR4, c[0x0][0x228] ;  /* 0x00008a0000047ab9 */ /* 0x000fe40000000800 */
[----:B------:R-:W-:Y:S01]  /*44990*/  ISETP.LT.AND P2, PT, R9, UR4, !P2 ;  /* 0x0000000409007c0c */ /* 0x000fe2000d741270 */
[----:B------:R1:W-:Y:S01]  /*449a0*/  @P5 STG.E desc[UR60][R220.64], R246 ;  /* 0x000000f6dc005986 */ /* 0x0003e2000c10193c */
[----:B------:R-:W-:Y:S01]  /*449b0*/  IMAD.WIDE R10, R0, 0x4, R2 ;  /* 0x00000004000a7825 */ /* 0x000fe200078e0202 */
[----:B------:R-:W-:Y:S01]  /*449c0*/  ISETP.LT.AND P5, PT, R8, UR6, !P3 ;  /* 0x0000000608007c0c */ /* 0x000fe2000dfa1270 */
[----:B------:R-:W-:Y:S01]  /*449d0*/  ULDC UR4, c[0x0][0x22c] ;  /* 0x00008b0000047ab9 */ /* 0x000fe20000000800 */
[----:B------:R-:W-:Y:S01]  /*449e0*/  ULDC UR6, c[0x0][0x228] ;  /* 0x00008a0000067ab9 */ /* 0x000fe20000000800 */
[----:B------:R-:W-:Y:S01]  /*449f0*/  VIADD R222, R0, UR26 ;  /* 0x0000001a00de7c36 */ /* 0x000fe20008000000 */
[----:B------:R1:W-:Y:S02]  /*44a00*/  @P4 STG.E desc[UR60][R10.64], R245 ;  /* 0x000000f50a004986 */ /* 0x0003e4000c10193c */
[----:B-1----:R-:W-:-:S02]  /*44a10*/  VIADD R220, R5, 0x34 ;  /* 0x0000003405dc7836 */ /* 0x002fc40000000000 */
[----:B------:R-:W4:Y:S03]  /*44a20*/  LDL.LU R246, [R1+0x65c] ;  /* 0x00065c0001f67983 */ /* 0x000f260000300800 */
[----:B------:R-:W-:Y:S01]  /*44a30*/  ISETP.GE.AND P4, PT, R220, UR4, PT ;  /* 0x00000004dc007c0c */ /* 0x000fe2000bf86270 */
[----:B------:R-:W-:Y:S01]  /*44a40*/  IMAD.WIDE R10, R0, 0x4, R6 ;  /* 0x00000004000a7825 */ /* 0x000fe200078e0206 */
[----:B------:R-:W-:Y:S01]  /*44a50*/  ULDC UR4, c[0x0][0x228] ;  /* 0x00008a0000047ab9 */ /* 0x000fe20000000800 */
[----:B------:R-:W-:Y:S01]  /*44a60*/  IADD3 R0, R5, 0x35, RZ ;  /* 0x0000003505007810 */ /* 0x000fe20007ffe0ff */
[----:B------:R-:W4:Y:S01]  /*44a70*/  LDL.LU R245, [R1+0x26c] ;  /* 0x00026c0001f57983 */ /* 0x000f220000300800 */
[----:B------:R-:W-:Y:S01]  /*44a80*/  ISETP.LT.AND P3, PT, R9, UR4, !P3 ;  /* 0x0000000409007c0c */ /* 0x000fe2000df61270 */
[----:B------:R-:W-:Y:S01]  /*44a90*/  IMAD.WIDE R220, R222, 0x4, R2 ;  /* 0x00000004dedc7825 */ /* 0x000fe200078e0202 */
[----:B------:R-:W-:Y:S01]  /*44aa0*/  ULDC UR4, c[0x0][0x22c] ;  /* 0x00008b0000047ab9 */ /* 0x000fe20000000800 */
[----:B------:R1:W-:Y:S01]  /*44ab0*/  @P2 STG.E desc[UR60][R10.64], R244 ;  /* 0x000000f40a002986 */ /* 0x0003e2000c10193c */
[----:B------:R-:W-:Y:S01]  /*44ac0*/  ISETP.GE.AND P2, PT, R0, UR4, PT ;  /* 0x0000000400007c0c */ /* 0x000fe2000bf46270 */
[----:B------:R-:W-:-:S02]  /*44ad0*/  ULDC UR4, c[0x0][0x228] ;  /* 0x00008a0000047ab9 */ /* 0x000fc40000000800 */
[----:B---3--:R3:W-:Y:S01]  /*44ae0*/  @P5 STG.E desc[UR60][R220.64], R223 ;  /* 0x000000dfdc005986 */ /* 0x0087e2000c10193c */
[----:B------:R-:W-:Y:S01]  /*44af0*/  ISETP.LT.AND P5, PT, R8, UR4, !P6 ;  /* 0x0000000408007c0c */ /* 0x000fe2000f7a1270 */
[----:B------:R-:W-:Y:S02]  /*44b00*/  ULDC UR4, c[0x0][0x228] ;  /* 0x00008a0000047ab9 */ /* 0x000fe40000000800 */
[----:B------:R-:W-:Y:S01]  /*44b10*/  ISETP.LT.AND P6, PT, R9, UR4, !P6 ;  /* 0x0000000409007c0c */ /* 0x000fe2000f7c1270 */
[----:B------:R-:W-:Y:S01]  /*44b20*/  ULDC UR4, c[0x0][0x228] ;  /* 0x00008a0000047ab9 */ /* 0x000fe20000000800 */
[C---:B-1----:R-:W-:Y:S01]  /*44b30*/  IMAD.WIDE R10, R222.reuse, 0x4, R6 ;  /* 0x00000004de0a7825 */ /* 0x042fe200078e0206 */
[----:B------:R-:W4:Y:S03]  /*44b40*/  LDL.LU R244, [R1+0x6c] ;  /* 0x00006c0001f47983 */ /* 0x000f260000300800 */
[----:B------:R-:W-:Y:S01]  /*44b50*/  VIADD R222, R222, UR26 ;  /* 0x0000001adede7c36 */ /* 0x000fe20008000000 */
[----:B------:R1:W-:Y:S01]  /*44b60*/  @P3 STG.E desc[UR60][R10.64], R248 ;  /* 0x000000f80a003986 */ /* 0x0003e2000c10193c */
[----:B---3--:R-:W-:-:S02]  /*44b70*/  VIADD R223, R5, 0x36 ;  /* 0x0000003605df7836 */ /* 0x008fc40000000000 */
[----:B------:R-:W-:Y:S01]  /*44b80*/  IMAD.WIDE R220, R222, 0x4, R2 ;  /* 0x00000004dedc7825 */ /* 0x000fe200078e0202 */
[----:B------:R-:W-:Y:S01]  /*44b90*/  ISETP.LT.AND P3, PT, R8, UR4, !P1 ;  /* 0x0000000408007c0c */ /* 0x000fe2000cf61270 */
[----:B------:R-:W-:-:S03]  /*44ba0*/  ULDC UR4, c[0x0][0x22c] ;  /* 0x00008b0000047ab9 */ /* 0x000fc60000000800 */
[----:B------:R3:W-:Y:S01]  /*44bb0*/  @P5 STG.E desc[UR60][R220.64], R251 ;  /* 0x000000fbdc005986 */ /* 0x0007e2000c10193c */
[----:B------:R-:W-:Y:S01]  /*44bc0*/  ISETP.GE.AND P5, PT, R223, UR4, PT ;  /* 0x00000004df007c0c */ /* 0x000fe2000bfa6270 */
[----:B------:R-:W-:Y:S01]  /*44bd0*/  ULDC UR4, c[0x0][0x228] ;  /* 0x00008a0000047ab9 */ /* 0x000fe20000000800 */
[C---:B------:R-:W-:Y:S01]  /*44be0*/  IADD3 R0, R222.reuse, UR26, RZ ;  /* 0x0000001ade007c10 */ /* 0x040fe2000fffe0ff */
[----:B-1----:R-:W-:Y:S01]  /*44bf0*/  IMAD.WIDE R10, R222, 0x4, R6 ;  /* 0x00000004de0a7825 */ /* 0x002fe200078e0206 */
[----:B------:R-:W-:Y:S01]  /*44c00*/  ISETP.LT.AND P1, PT, R9, UR4, !P1 ;  /* 0x0000000409007c0c */ /* 0x000fe2000cf21270 */
[----:B------:R-:W-:-:S03]  /*44c10*/  ULDC UR4, c[0x0][0x228] ;  /* 0x00008a0000047ab9 */ /* 0x000fc60000000800 */
[----:B------:R1:W-:Y:S01]  /*44c20*/  @P6 STG.E desc[UR60][R10.64], R250 ;  /* 0x000000fa0a006986 */ /* 0x0003e2000c10193c */
[----:B------:R-:W-:Y:S01]  /*44c30*/  ISETP.LT.AND P6, PT, R8, UR4, !P0 ;  /* 0x0000000408007c0c */ /* 0x000fe2000c7c1270 */
[C---:B---3--:R-:W-:Y:S01]  /*44c40*/  IMAD.WIDE R220, R0.reuse, 0x4, R2 ;  /* 0x0000000400dc7825 */ /* 0x048fe200078e0202 */
[----:B------:R-:W-:Y:S01]  /*44c50*/  ISETP.LT.AND P0, PT, R9, UR6, !P0 ;  /* 0x0000000609007c0c */ /* 0x000fe2000c701270 */
[----:B------:R-:W-:Y:S01]  /*44c60*/  ULDC UR4, c[0x0][0x22c] ;  /* 0x00008b0000047ab9 */ /* 0x000fe20000000800 */
[----:B------:R-:W-:Y:S01]  /*44c70*/  ULDC UR6, c[0x0][0x228] ;  /* 0x00008a0000067ab9 */ /* 0x000fe20000000800 */
[----:B------:R-:W-:Y:S01]  /*44c80*/  VIADD R222, R0, UR26 ;  /* 0x0000001a00de7c36 */ /* 0x000fe20008000000 */
[----:B------:R3:W-:Y:S01]  /*44c90*/  @P3 STG.E desc[UR60][R220.64], R249 ;  /* 0x000000f9dc003986 */ /* 0x0007e2000c10193c */
[----:B------:R-:W-:Y:S01]  /*44ca0*/  VIADD R223, R5, 0x37 ;  /* 0x0000003705df7836 */ /* 0x000fe20000000000 */
[----:B------:R-:W-:Y:S01]  /*44cb0*/  ISETP.LT.AND P3, PT, R8, UR8, !P4 ;  /* 0x0000000808007c0c */ /* 0x000fe2000e761270 */
[----:B------:R-:W-:Y:S01]  /*44cc0*/  ULDC UR8, c[0x0][0x228] ;  /* 0x00008a0000087ab9 */ /* 0x000fe20000000800 */
[----:B-1----:R-:W-:Y:S01]  /*44cd0*/  IMAD.WIDE R10, R0, 0x4, R6 ;  /* 0x00000004000a7825 */ /* 0x002fe200078e0206 */
[----:B------:R-:W-:-:S04]  /*44ce0*/  IADD3 R0, R222, UR26, RZ ;  /* 0x0000001ade007c10 */ /* 0x000fc8000fffe0ff */
[----:B------:R1:W-:Y:S01]  /*44cf0*/  @P1 STG.E desc[UR60][R10.64], R252 ;  /* 0x000000fc0a001986 */ /* 0x0003e2000c10193c */
[----:B------:R-:W-:Y:S01]  /*44d00*/  ISETP.GE.AND P1, PT, R223, UR4, PT ;  /* 0x00000004df007c0c */ /* 0x000fe2000bf26270 */
[C---:B---3--:R-:W-:Y:S01]  /*44d10*/  IMAD.WIDE R220, R222.reuse, 0x4, R2 ;  /* 0x00000004dedc7825 */ /* 0x048fe200078e0202 */
[----:B------:R-:W-:Y:S01]  /*44d20*/  ISETP.LT.AND P4, PT, R9, UR6, !P4 ;  /* 0x0000000609007c0c */ /* 0x000fe2000e781270 */
[----:B------:R-:W-:Y:S01]  /*44d30*/  ULDC UR4, c[0x0][0x22c] ;  /* 0x00008b0000047ab9 */ /* 0x000fe20000000800 */
[----:B------:R-:W-:Y:S01]  /*44d40*/  ULDC UR6, c[0x0][0x228] ;  /* 0x00008a0000067ab9 */ /* 0x000fe20000000800 */
[----:B------:R-:W-:Y:S01]  /*44d50*/  VIADD R223, R5, 0x38 ;  /* 0x0000003805df7836 */ /* 0x000fe20000000000 */
[----:B------:R3:W-:Y:S01]  /*44d60*/  @P6 STG.E desc[UR60][R220.64], R239 ;  /* 0x000000efdc006986 */ /* 0x0007e2000c10193c */
[----:B-1----:R-:W-:-:S03]  /*44d70*/  IMAD.WIDE R10, R222, 0x4, R6 ;  /* 0x00000004de0a7825 */ /* 0x002fc600078e0206 */
[----:B------:R-:W-:Y:S01]  /*44d80*/  ISETP.GE.AND P6, PT, R223, UR4, PT ;  /* 0x00000004df007c0c */ /* 0x000fe2000bfc6270 */
[----:B------:R-:W-:Y:S01]  /*44d90*/  ULDC UR4, c[0x0][0x228] ;  /* 0x00008a0000047ab9 */ /* 0x000fe20000000800 */
[----:B---3--:R-:W-:Y:S01]  /*44da0*/  IMAD.WIDE R220, R0, 0x4, R2 ;  /* 0x0000000400dc7825 */ /* 0x008fe200078e0202 */
[----:B------:R1:W-:Y:S01]  /*44db0*/  @P0 STG.E desc[UR60][R10.64], R238 ;  /* 0x000000ee0a000986 */ /* 0x0003e2000c10193c */
[C---:B------:R-:W-:Y:S01]  /*44dc0*/  ISETP.LT.AND P0, PT, R8.reuse, UR4, !P2 ;  /* 0x0000000408007c0c */ /* 0x040fe2000d701270 */
[----:B------:R-:W-:Y:S01]  /*44dd0*/  ULDC UR4, c[0x0][0x22c] ;  /* 0x00008b0000047ab9 */ /* 0x000fe20000000800 */
[----:B------:R-:W-:Y:S01]  /*44de0*/  ISETP.LT.AND P2, PT, R9, UR6, !P2 ;  /* 0x0000000609007c0c */ /* 0x000fe2000d741270 */
[----:B------:R3:W-:Y:S01]  /*44df0*/  @P3 STG.E desc[UR60][R220.64], R243 ;  /* 0x000000f3dc003986 */ /* 0x0007e2000c10193c */
[----:B------:R-:W-:Y:S01]  /*44e00*/  ISETP.LT.AND P3, PT, R8, UR8, !P5 ;  /* 0x0000000808007c0c */ /* 0x000fe2000ef61270 */
[----:B------:R-:W-:Y:S01]  /*44e10*/  VIADD R248, R5, 0x3a ;  /* 0x0000003a05f87836 */ /* 0x000fe20000000000 */
[----:B------:R-:W-:Y:S01]  /*44e20*/  ULDC UR6, c[0x0][0x228] ;  /* 0x00008a0000067ab9 */ /* 0x000fe20000000800 */
[----:B------:R-:W-:Y:S01]  /*44e30*/  ULDC UR8, c[0x0][0x228] ;  /* 0x00008a0000087ab9 */ /* 0x000fe20000000800 */
[C---:B-1----:R-:W-:Y:S01]  /*44e40*/  IMAD.WIDE R10, R0.reuse, 0x4, R6 ;  /* 0x00000004000a7825 */ /* 0x042fe200078e0206 */
[----:B---3--:R-:W-:-:S03]  /*44e50*/  IADD3 R220, R0, UR26, RZ ;  /* 0x0000001a00dc7c10 */ /* 0x008fc6000fffe0ff */
[----:B------:R-:W-:Y:S01]  /*44e60*/  VIADD R221, R5, 0x39 ;  /* 0x0000003905dd7836 */ /* 0x000fe20000000000 */
[----:B------:R1:W-:Y:S01]  /*44e70*/  @P4 STG.E desc[UR60][R10.64], R242 ;  /* 0x000000f20a004986 */ /* 0x0003e2000c10193c */
[----:B------:R-:W-:-:S03]  /*44e80*/  VIADD R0, R220, UR26 ;  /* 0x0000001adc007c36 */ /* 0x000fc60008000000 */
[----:B------:R-:W-:Y:S01]  /*44e90*/  ISETP.GE.AND P4, PT, R221, UR4, PT ;  /* 0x00000004dd007c0c */ /* 0x000fe2000bf86270 */
[----:B------:R-:W-:Y:S01]  /*44ea0*/  ULDC UR4, c[0x0][0x22c] ;  /* 0x00008b0000047ab9 */ /* 0x000fe20000000800 */
[----:B------:R-:W-:-:S04]  /*44eb0*/  IMAD.WIDE R222, R0, 0x4, R2 ;  /* 0x0000000400de7825 */ /* 0x000fc800078e0202 */
[----:B-1----:R-:W-:-:S04]  /*44ec0*/  IMAD.WIDE R10, R220, 0x4, R2 ;  /* 0x00000004dc0a7825 */ /* 0x002fc800078e0202 */
[----:B------:R-:W-:Y:S01]  /*44ed0*/  IMAD.WIDE R220, R220, 0x4, R6 ;  /* 0x00000004dcdc7825 */ /* 0x000fe200078e0206 */
[----:B------:R-:W-:Y:S01]  /*44ee0*/  @P0 STG.E desc[UR60][R10.64], R241 ;  /* 0x000000f10a000986 */ /* 0x000fe2000c10193c */
[----:B------:R-:W-:Y:S01]  /*44ef0*/  ISETP.GE.AND P0, PT, R248, UR4, PT ;  /* 0x00000004f8007c0c */ /* 0x000fe2000bf06270 */
[----:B------:R-:W-:Y:S02]  /*44f00*/  ULDC UR4, c[0x0][0x228] ;  /* 0x00008a0000047ab9 */ /* 0x000fe40000000800 */
[----:B--2---:R-:W-:Y:S04]  /*44f10*/  @P2 STG.E desc[UR60][R220.64], R240 ;  /* 0x000000f0dc002986 */ /* 0x004fe8000c10193c */
[----:B----4-:R1:W-:Y:S04]  /*44f20*/  @P3 STG.E desc[UR60][R222.64], R247 ;  /* 0x000000f7de003986 */ /* 0x0103e8000c10193c */
[----:B-1----:R-:W2:Y:S04]  /*44f30*/  LDL.LU R223, [R1+0x660] ;  /* 0x0006600001df7983 */ /* 0x002ea80000300800 */
[----:B------:R-:W3:Y:S04]  /*44f40*/  LDL.LU R248, [R1+0x670] ;  /* 0x0006700001f87983 */ /* 0x000ee80000300800 */
[----:B------:R-:W4:Y:S04]  /*44f50*/  LDL.LU R251, [R1+0x470] ;  /* 0x0004700001fb7983 */ /* 0x000f280000300800 */
[----:B------:R-:W4:Y:S04]  /*44f60*/  LDL.LU R250, [R1+0x270] ;  /* 0x0002700001fa7983 */ /* 0x000f280000300800 */
[----:B------:R-:W4:Y:S04]  /*44f70*/  LDL.LU R249, [R1+0x664] ;  /* 0x0006640001f97983 */ /* 0x000f280000300800 */
[----:B------:R-:W4:Y:S04]  /*44f80*/  LDL.LU R252, [R1+0x674] ;  /* 0x0006740001fc7983 */ /* 0x000f280000300800 */
[----:B------:R-:W4:Y:S04]  /*44f90*/  LDL.LU R239, [R1+0x474] ;  /* 0x0004740001ef7983 */ /* 0x000f280000300800 */
[----:B------:R-:W4:Y:S01]  /*44fa0*/  LDL.LU R238, [R1+0x274] ;  /* 0x0002740001ee7983 */ /* 0x000f220000300800 */
[----:B------:R-:W-:Y:S01]  /*44fb0*/  ISETP.LT.AND P5, PT, R9, UR4, !P5 ;  /* 0x0000000409007c0c */ /* 0x000fe2000efa1270 */
[----:B------:R-:W-:-:S02]  /*44fc0*/  ULDC UR4, c[0x0][0x228] ;  /* 0x00008a0000047ab9 */ /* 0x000fc40000000800 */
[----:B------:R-:W-:Y:S01]  /*44fd0*/  ISETP.LT.AND P2, PT, R8, UR4, !P1 ;  /* 0x0000000408007c0c */ /* 0x000fe2000cf41270 */
[C---:B------:R-:W-:Y:S01]  /*44fe0*/  VIADD R222, R0.reuse, UR26 ;  /* 0x0000001a00de7c36 */ /* 0x040fe20008000000 */
[C---:B------:R-:W-:Y:S01]  /*44ff0*/  IADD3 R10, R5.reuse, 0x3b, RZ ;  /* 0x0000003b050a7810 */ /* 0x040fe20007ffe0ff */
[----:B------:R-:W-:Y:S01]  /*45000*/  ULDC UR4, c[0x0][0x22c] ;  /* 0x00008b0000047ab9 */ /* 0x000fe20000000800 */
[----:B------:R-:W-:Y:S01]  /*45010*/  IMAD.WIDE R220, R0, 0x4, R6 ;  /* 0x0000000400dc7825 */ /* 0x000fe200078e0206 */
[----:B------:R-:W4:Y:S01]  /*45020*/  LDL.LU R243, [R1+0x668] ;  /* 0x0006680001f37983 */ /* 0x000f220000300800 */
[----:B------:R-:W-:Y:S01]  /*45030*/  ISETP.GE.AND P3, PT, R10, UR4, PT ;  /* 0x000000040a007c0c */ /* 0x000fe2000bf66270 */
[----:B------:R-:W-:Y:S01]  /*45040*/  ULDC UR4, c[0x0][0x22c] ;  /* 0x00008b0000047ab9 */ /* 0x000fe20000000800 */
[----:B------:R-:W-:Y:S01]  /*45050*/  VIADD R0, R5, 0x3c ;  /* 0x0000003c05007836 */ /* 0x000fe20000000000 */
[C---:B------:R-:W-:Y:S01]  /*45060*/  ISETP.LT.AND P1, PT, R9.reuse, UR6, !P1 ;  /* 0x0000000609007c0c */ /* 0x040fe2000cf21270 */
[----:B------:R-:W-:Y:S01]  /*45070*/  IMAD.WIDE R10, R222, 0x4, R2 ;  /* 0x00000004de0a7825 */ /* 0x000fe200078e0202 */
[----:B------:R1:W-:Y:S01]  /*45080*/  @P5 STG.E desc[UR60][R220.64], R246 ;  /* 0x000000f6dc005986 */ /* 0x0003e2000c10193c */
[----:B------:R-:W-:Y:S01]  /*45090*/  ULDC UR6, c[0x0][0x228] ;  /* 0x00008a0000067ab9 */ /* 0x000fe20000000800 */
[----:B------:R-:W-:Y:S01]  /*450a0*/  ISETP.GE.AND P5, PT, R0, UR4, PT ;  /* 0x0000000400007c0c */ /* 0x000fe2000bfa6270 */
[----:B------:R-:W-:Y:S01]  /*450b0*/  ULDC UR4, c[0x0][0x228] ;  /* 0x00008a0000047ab9 */ /* 0x000fe20000000800 */
[----:B------:R1:W-:Y:S01]  /*450c0*/  @P2 STG.E desc[UR60][R10.64], R245 ;  /* 0x000000f50a002986 */ /* 0x0003e2000c10193c */
[----:B------:R-:W-:Y:S01]  /*450d0*/  ISETP.LT.AND P2, PT, R8, UR4, !P6 ;  /* 0x0000000408007c0c */ /* 0x000fe2000f741270 */
[----:B------:R-:W-:Y:S01]  /*450e0*/  ULDC UR4, c[0x0][0x228] ;  /* 0x00008a0000047ab9 */ /* 0x000fe20000000800 */
[----:B------:R-:W-:Y:S01]  /*450f0*/  ISETP.LT.AND P6, PT, R9, UR6, !P6 ;  /* 0x0000000609007c0c */ /* 0x000fe2000f7c1270 */
[----:B------:R-:W4:Y:S01]  /*45100*/  LDL.LU R242, [R1+0x678] ;  /* 0x0006780001f27983 */ /* 0x000f220000300800 */
[C---:B------:R-:W-:Y:S01]  /*45110*/  IADD3 R0, R222.reuse, UR26, RZ ;  /* 0x0000001ade007c10 */ /* 0x040fe2000fffe0ff */
[----:B------:R-:W-:Y:S01]  /*45120*/  ULDC UR6, c[0x0][0x228] ;  /* 0x00008a0000067ab9 */ /* 0x000fe20000000800 */
[----:B-1----:R-:W-:Y:S01]  /*45130*/  IMAD.WIDE R220, R222, 0x4, R6 ;  /* 0x00000004dedc7825 */ /* 0x002fe200078e0206 */
[----:B------:R-:W4:Y:S03]  /*45140*/  LDL.LU R241, [R1+0x478] ;  /* 0x0004780001f17983 */ /* 0x000f260000300800 */
[----:B------:R-:W-:Y:S01]  /*45150*/  IMAD.WIDE R10, R0, 0x4, R2 ;  /* 0x00000004000a7825 */ /* 0x000fe200078e0202 */
[----:B------:R1:W-:Y:S01]  /*45160*/  @P1 STG.E desc[UR60][R220.64], R244 ;  /* 0x000000f4dc001986 */ /* 0x0003e2000c10193c */
[----:B------:R-:W-:Y:S01]  /*45170*/  ISETP.LT.AND P1, PT, R8, UR4, !P4 ;  /* 0x0000000408007c0c */ /* 0x000fe2000e721270 */
[----:B------:R-:W-:Y:S01]  /*45180*/  ULDC UR4, c[0x0][0x22c] ;  /* 0x00008b0000047ab9 */ /* 0x000fe20000000800 */
[----:B------:R-:W-:Y:S01]  /*45190*/  VIADD R222, R5, 0x3d ;  /* 0x0000003d05de7836 */ /* 0x000fe20000000000 */
[----:B------:R-:W-:Y:S01]  /*451a0*/  ISETP.LT.AND P4, PT, R9, UR6, !P4 ;  /* 0x0000000609007c0c */ /* 0x000fe2000e781270 */
[----:B------:R-:W4:Y:S01]  /*451b0*/  LDL.LU R240, [R1+0x278] ;  /* 0x0002780001f07983 */ /* 0x000f220000300800 */
[----:B------:R-:W-:-:S03]  /*451c0*/  ULDC UR6, c[0x0][0x228] ;  /* 0x00008a0000067ab9 */ /* 0x000fc60000000800 */
[----:B------:R-:W4:Y:S01]  /*451d0*/  LDL.LU R247, [R1+0x66c] ;  /* 0x00066c0001f77983 */ /* 0x000f220000300800 */
[----:B-1----:R-:W-:-:S03]  /*451e0*/  IMAD.WIDE R220, R0, 0x4, R6 ;  /* 0x0000000400dc7825 */ /* 0x002fc600078e0206 */
[----:B------:R-:W4:Y:S01]  /*451f0*/  LDL.LU R246, [R1+0x67c] ;  /* 0x00067c0001f67983 */ /* 0x000f220000300800 */
[----:B------:R-:W-:-:S03]  /*45200*/  VIADD R0, R0, UR26 ;  /* 0x0000001a00007c36 */ /* 0x000fc60008000000 */
[----:B------:R-:W4:Y:S04]  /*45210*/  LDL.LU R245, [R1+0x47c] ;  /* 0x00047c0001f57983 */ /* 0x000f280000300800 */
[----:B------:R-:W4:Y:S04]  /*45220*/  LDL.LU R244, [R1+0x27c] ;  /* 0x00027c0001f47983 */ /* 0x000f280000300800 */
[----:B--2---:R1:W-:Y:S01]  /*45230*/  @P2 STG.E desc[UR60][R10.64], R223 ;  /* 0x000000df0a002986 */ /* 0x0043e2000c10193c */
[----:B------:R-:W-:Y:S01]  /*45240*/  ISETP.GE.AND P2, PT, R222, UR4, PT ;  /* 0x00000004de007c0c */ /* 0x000fe2000bf46270 */
[----:B------:R-:W-:-:S02]  /*45250*/  ULDC UR4, c[0x0][0x228] ;  /* 0x00008a0000047ab9 */ /* 0x000fc40000000800 */
[----:B---3--:R2:W-:Y:S01]  /*45260*/  @P6 STG.E desc[UR60][R220.64], R248 ;  /* 0x000000f8dc006986 */ /* 0x0085e2000c10193c */
[----:B------:R-:W-:Y:S01]  /*45270*/  ISETP.LT.AND P6, PT, R8, UR4, !P0 ;  /* 0x0000000408007c0c */ /* 0x000fe2000c7c1270 */
[C---:B------:R-:W-:Y:S01]  /*45280*/  VIADD R222, R0.reuse, UR26 ;  /* 0x0000001a00de7c36 */ /* 0x040fe20008000000 */
[----:B------:R-:W-:Y:S01]  /*45290*/  ULDC UR4, c[0x0][0x22c] ;  /* 0x00008b0000047ab9 */ /* 0x000fe20000000800 */
[----:B-1----:R-:W-:Y:S01]  /*452a0*/  IMAD.WIDE R10, R0, 0x4, R2 ;  /* 0x00000004000a7825 */ /* 0x002fe200078e0202 */
[----:B------:R-:W-:-:S03]  /*452b0*/  IADD3 R223, R5, 0x3e, RZ ;  /* 0x0000003e05df7810 */ /* 0x000fc60007ffe0ff */
[----:B--2---:R-:W-:Y:S01]  /*452c0*/  IMAD.WIDE R220, R0, 0x4, R6 ;  /* 0x0000000400dc7825 */ /* 0x004fe200078e0206 */
[----:B----4-:R1:W-:Y:S01]  /*452d0*/  @P1 STG.E desc[UR60][R10.64], R251 ;  /* 0x000000fb0a001986 */ /* 0x0103e2000c10193c */
[----:B------:R-:W-:Y:S01]  /*452e0*/  ISETP.GE.AND P1, PT, R223, UR4, PT ;  /* 0x00000004df007c0c */ /* 0x000fe2000bf26270 */
[----:B------:R-:W-:Y:S01]  /*452f0*/  ULDC UR4, c[0x0][0x228] ;  /* 0x00008a0000047ab9 */ /* 0x000fe20000000800 */
[----:B------:R-:W-:Y:S01]  /*45300*/  VIADD R0, R5, 0x3f ;  /* 0x0000003f05007836 */ /* 0x000fe20000000000 */
[----:B------:R-:W-:Y:S01]  /*45310*/  ISETP.LT.AND P0, PT, R9, UR4, !P0 ;  /* 0x0000000409007c0c */ /* 0x000fe2000c701270 */
[----:B------:R-:W-:Y:S01]  /*45320*/  @P4 STG.E desc[UR60][R220.64], R250 ;  /* 0x000000fadc004986 */ /* 0x000fe2000c10193c */
[----:B------:R-:W-:Y:S01]  /*45330*/  ULDC UR4, c[0x0][0x22c] ;  /* 0x00008b0000047ab9 */ /* 0x000fe20000000800 */
[----:B-1----:R-:W-:Y:S01]  /*45340*/  IMAD.WIDE R10, R222, 0x4, R2 ;  /* 0x00000004de0a7825 */ /* 0x002fe200078e0202 */
[----:B------:R-:W-:Y:S01]  /*45350*/  ISETP.LT.AND P4, PT, R8, UR6, !P3 ;  /* 0x0000000608007c0c */ /* 0x000fe2000df81270 */
[----:B------:R-:W-:-:S03]  /*45360*/  ULDC UR6, c[0x0][0x228] ;  /* 0x00008a0000067ab9 */ /* 0x000fc60000000800 */
[----:B------:R1:W-:Y:S01]  /*45370*/  @P6 STG.E desc[UR60][R10.64], R249 ;  /* 0x000000f90a006986 */ /* 0x0003e2000c10193c */
[----:B------:R-:W-:Y:S01]  /*45380*/  ISETP.GE.AND P6, PT, R0, UR4, PT ;  /* 0x0000000400007c0c */ /* 0x000fe2000bfc6270 */
[----:B------:R-:W-:Y:S02]  /*45390*/  ULDC UR4, c[0x0][0x228] ;  /* 0x00008a0000047ab9 */ /* 0x000fe40000000800 */
[----:B------:R-:W-:Y:S01]  /*453a0*/  ISETP.LT.AND P3, PT, R9, UR4, !P3 ;  /* 0x0000000409007c0c */ /* 0x000fe2000df61270 */
[----:B------:R-:W-:Y:S01]  /*453b0*/  ULDC UR4, c[0x0][0x22c] ;  /* 0x00008b0000047ab9 */ /* 0x000fe20000000800 */
[C---:B------:R-:W-:Y:S01]  /*453c0*/  IADD3 R0, R222.reuse, UR26, RZ ;  /* 0x0000001ade007c10 */ /* 0x040fe2000fffe0ff */
[----:B-1----:R-:W-:-:S04]  /*453d0*/  IMAD.WIDE R10, R222, 0x4, R6 ;  /* 0x00000004de0a7825 */ /* 0x002fc800078e0206 */
[C---:B------:R-:W-:Y:S01]  /*453e0*/  IMAD.WIDE R220, R0.reuse, 0x4, R2 ;  /* 0x0000000400dc7825 */ /* 0x040fe200078e0202 */
[----:B------:R1:W-:Y:S04]  /*453f0*/  @P0 STG.E desc[UR60][R10.64], R252 ;  /* 0x000000fc0a000986 */ /* 0x0003e8000c10193c */
[----:B------:R-:W-:Y:S01]  /*45400*/  @P4 STG.E desc[UR60][R220.64], R239 ;  /* 0x000000efdc004986 */ /* 0x000fe2000c10193c */
[----:B-1----:R-:W-:-:S05]  /*45410*/  IMAD.WIDE R10, R0, 0x4, R6 ;  /* 0x00000004000a7825 */ /* 0x002fca00078e0206 */
[----:B------:R1:W-:Y:S04]  /*45420*/  @P3 STG.E desc[UR60][R10.64], R238 ;  /* 0x000000ee0a003986 */ /* 0x0003e8000c10193c */
[----:B-1----:R-:W2:Y:S01]  /*45430*/  LDL.LU R238, [R1+0x480] ;  /* 0x0004800001ee7983 */ /* 0x002ea20000300800 */
[C---:B------:R-:W-:Y:S01]  /*45440*/  VIADD R222, R5.reuse, 0x40 ;  /* 0x0000004005de7836 */ /* 0x040fe20000000000 */
[----:B------:R-:W-:Y:S02]  /*45450*/  IADD3 R223, R5, 0x41, RZ ;  /* 0x0000004105df7810 */ /* 0x000fe40007ffe0ff */
[----:B------:R-:W3:Y:S02]  /*45460*/  LDL.LU R252, [R1+0x80] ;  /* 0x0000800001fc7983 */ /* 0x000ee40000300800 */
[----:B------:R-:W-:Y:S01]  /*45470*/  ISETP.GE.AND P0, PT, R222, UR4, PT ;  /* 0x00000004de007c0c */ /* 0x000fe2000bf06270 */
[----:B------:R-:W-:Y:S01]  /*45480*/  ULDC UR4, c[0x0][0x228] ;  /* 0x00008a0000047ab9 */ /* 0x000fe20000000800 */
[----:B------:R-:W4:Y:S01]  /*45490*/  LDL.LU R251, [R1+0x70] ;  /* 0x0000700001fb7983 */ /* 0x000f220000300800 */
[----:B------:R-:W-:Y:S01]  /*454a0*/  ISETP.LT.AND P4, PT, R8, UR4, !P5 ;  /* 0x0000000408007c0c */ /* 0x000fe2000ef81270 */
[----:B------:R-:W-:Y:S01]  /*454b0*/  ULDC UR4, c[0x0][0x228] ;  /* 0x00008a0000047ab9 */ /* 0x000fe20000000800 */
[----:B------:R-:W-:Y:S01]  /*454c0*/  VIADD R222, R0, UR26 ;  /* 0x0000001a00de7c36 */ /* 0x000fe20008000000 */
[----:B------:R-:W-:Y:S01]  /*454d0*/  ISETP.LT.AND P5, PT, R9, UR4, !P5 ;  /* 0x0000000409007c0c */ /* 0x000fe2000efa1270 */
[----:B------:R-:W-:Y:S01]  /*454e0*/  ULDC UR4, c[0x0][0x228] ;  /* 0x00008a0000047ab9 */ /* 0x000fe20000000800 */
[----:B------:R-:W4:Y:S01]  /*454f0*/  LDL.LU R250, [R1+0x484] ;  /* 0x0004840001fa7983 */ /* 0x000f220000300800 */
[----:B------:R-:W-:Y:S01]  /*45500*/  IMAD.WIDE R220, R222, 0x4, R2 ;  /* 0x00000004dedc7825 */ /* 0x000fe200078e0202 */
[----:B------:R-:W-:Y:S01]  /*45510*/  ISETP.LT.AND P3, PT, R8, UR4, !P2 ;  /* 0x0000000408007c0c */ /* 0x000fe2000d761270 */
[----:B------:R-:W-:Y:S01]  /*45520*/  ULDC UR4, c[0x0][0x22c] ;  /* 0x00008b0000047ab9 */ /* 0x000fe20000000800 */
[----:B------:R-:W4:Y:S01]  /*45530*/  LDL.LU R249, [R1+0x284] ;  /* 0x0002840001f97983 */ /* 0x000f220000300800 */
[----:B------:R-:W-:-:S03]  /*45540*/  IMAD.WIDE R10, R222, 0x4, R6 ;  /* 0x00000004de0a7825 */ /* 0x000fc600078e0206 */
[----:B------:R1:W-:Y:S01]  /*45550*/  @P4 STG.E desc[UR60][R220.64], R243 ;  /* 0x000000f3dc004986 */ /* 0x0003e2000c10193c */
[----:B------:R-:W-:Y:S01]  /*45560*/  ISETP.GE.AND P4, PT, R223, UR4, PT ;  /* 0x00000004df007c0c */ /* 0x000fe2000bf86270 */
[----:B------:R-:W-:Y:S01]  /*45570*/  VIADD R0, R222, UR26 ;  /* 0x0000001ade007c36 */ /* 0x000fe20008000000 */
[----:B------:R-:W-:Y:S01]  /*45580*/  ULDC UR4, c[0x0][0x228] ;  /* 0x00008a0000047ab9 */ /* 0x000fe20000000800 */
[----:B------:R-:W4:Y:S01]  /*45590*/  LDL.LU R239, [R1+0x74] ;  /* 0x0000740001ef7983 */ /* 0x000f220000300800 */
[----:B------:R-:W-:Y:S01]  /*455a0*/  ISETP.LT.AND P2, PT, R9, UR4, !P2 ;  /* 0x0000000409007c0c */ /* 0x000fe2000d741270 */
[----:B------:R-:W-:Y:S02]  /*455b0*/  ULDC UR4, c[0x0][0x228] ;  /* 0x00008a0000047ab9 */ /* 0x000fe40000000800 */
[----:B------:R1:W-:Y:S01]  /*455c0*/  @P5 STG.E desc[UR60][R10.64], R242 ;  /* 0x000000f20a005986 */ /* 0x0003e2000c10193c */
[----:B------:R-:W-:Y:S01]  /*455d0*/  ISETP.LT.AND P5, PT, R8, UR4, !P1 ;  /* 0x0000000408007c0c */ /* 0x000fe2000cfa1270 */
[----:B------:R-:W-:-:S02]  /*455e0*/  VIADD R223, R5, 0x42 ;  /* 0x0000004205df7836 */ /* 0x000fc40000000000 */
[C-C-:B-1----:R-:W-:Y:S01]  /*455f0*/  IMAD.WIDE R220, R0.reuse, 0x4, R2.reuse ;  /* 0x0000000400dc7825 */ /* 0x142fe200078e0202 */
[----:B------:R-:W-:Y:S01]  /*45600*/  IADD3 R222, R0, UR26, RZ ;  /* 0x0000001a00de7c10 */ /* 0x000fe2000fffe0ff */
[----:B------:R-:W-:Y:S01]  /*45610*/  ULDC UR4, c[0x0][0x22c] ;  /* 0x00008b0000047ab9 */ /* 0x000fe20000000800 */
[C---:B------:R-:W-:Y:S01]  /*45620*/  ISETP.LT.AND P1, PT, R9.reuse, UR6, !P1 ;  /* 0x0000000609007c0c */ /* 0x040fe2000cf21270 */
[----:B------:R-:W-:Y:S01]  /*45630*/  ULDC UR6, c[0x0][0x228] ;  /* 0x00008a0000067ab9 */ /* 0x000fe20000000800 */
[----:B------:R1:W-:Y:S01]  /*45640*/  @P3 STG.E desc[UR60][R220.64], R241 ;  /* 0x000000f1dc003986 */ /* 0x0003e2000c10193c */
[----:B------:R-:W-:Y:S01]  /*45650*/  ISETP.LT.AND P3, PT, R8, UR8, !P6 ;  /* 0x0000000808007c0c */ /* 0x000fe2000f761270 */
[----:B------:R-:W-:Y:S01]  /*45660*/  ULDC UR8, c[0x0][0x228] ;  /* 0x00008a0000087ab9 */ /* 0x000fe20000000800 */
[----:B------:R-:W-:Y:S01]  /*45670*/  IMAD.WIDE R10, R222, 0x4, R2 ;  /* 0x00000004de0a7825 */ /* 0x000fe200078e0202 */
[----:B------:R-:W4:Y:S03]  /*45680*/  LDL.LU R243, [R1+0x488] ;  /* 0x0004880001f37983 */ /* 0x000f260000300800 */
[----:B-1----:R-:W-:Y:S01]  /*45690*/  IMAD.WIDE R220, R0, 0x4, R6 ;  /* 0x0000000400dc7825 */ /* 0x002fe200078e0206 */
[----:B------:R-:W-:Y:S01]  /*456a0*/  ISETP.LT.AND P6, PT, R9, UR6, !P6 ;  /* 0x0000000609007c0c */ /* 0x000fe2000f7c1270 */
[----:B------:R-:W4:Y:S01]  /*456b0*/  LDL.LU R242, [R1+0x288] ;  /* 0x0002880001f27983 */ /* 0x000f220000300800 */
        /* <DEDUP_REMOVED lines=16> */
[----:B------:R-:W-:Y:S02]  /*457c0*/  ULDC UR4, c[0x0][0x22c] ;  /* 0x00008b0000047ab9 */ /* 0x000fe40000000800 */
[----:B------:R1:W-:Y:S02]  /*457d0*/  @P3 STG.E desc[UR60][R220.64], R245 ;  /* 0x000000f5dc003986 */ /* 0x0003e4000c10193c */
[----:B-1----:R-:W-:-:S02]  /*457e0*/  IMAD.WIDE R10, R0, 0x4, R6 ;  /* 0x00000004000a7825 */ /* 0x002fc400078e0206 */
[----:B------:R-:W4:Y:S02]  /*457f0*/  LDL.LU R246, [R1+0x28c] ;  /* 0x00028c0001f67983 */ /* 0x000f240000300800 */
[----:B------:R-:W-:Y:S02]  /*45800*/  VIADD R220, R0, UR26 ;  /* 0x0000001a00dc7c36 */ /* 0x000fe40008000000 */
[----:B------:R1:W-:Y:S04]  /*45810*/  @P6 STG.E desc[UR60][R10.64], R244 ;  /* 0x000000f40a006986 */ /* 0x0003e8000c10193c */
[----:B------:R-:W4:Y:S01]  /*45820*/  LDL.LU R245, [R1+0x8c] ;  /* 0x00008c0001f57983 */ /* 0x000f220000300800 */
[----:B-1----:R-:W-:-:S03]  /*45830*/  IMAD.WIDE R10, R220, 0x4, R2 ;  /* 0x00000004dc0a7825 */ /* 0x002fc600078e0202 */
[----:B------:R-:W4:Y:S04]  /*45840*/  LDL.LU R244, [R1+0x7c] ;  /* 0x00007c0001f47983 */ /* 0x000f280000300800 */
[----:B--2---:R1:W-:Y:S04]  /*45850*/  @P1 STG.E desc[UR60][R10.64], R238 ;  /* 0x000000ee0a001986 */ /* 0x0043e8000c10193c */
[----:B-1----:R-:W2:Y:S04]  /*45860*/  LDL.LU R238, [R1+0x1538] ;  /* 0x0015380001ee7983 */ /* 0x002ea80000300800 */
[----:B------:R-:W3:Y:S01]  /*45870*/  LDL.LU R11, [R1+0x280] ;  /* 0x00028000010b7983 */ /* 0x000ee20000300800 */
[----:B------:R-:W-:-:S02]  /*45880*/  ISETP.LT.AND P0, PT, R9, UR6, !P0 ;  /* 0x0000000609007c0c */ /* 0x000fc4000c701270 */
[----:B------:R-:W-:Y:S02]  /*45890*/  ISETP.LT.AND P3, PT, R8, UR8, !P4 ;  /* 0x0000000808007c0c */ /* 0x000fe4000e761270 */
[C---:B------:R-:W-:Y:S01]  /*458a0*/  IADD3 R221, R5.reuse, 0x44, RZ ;  /* 0x0000004405dd7810 */ /* 0x040fe20007ffe0ff */
[C---:B------:R-:W-:Y:S01]  /*458b0*/  VIADD R0, R220.reuse, UR26 ;  /* 0x0000001adc007c36 */ /* 0x040fe20008000000 */
[C---:B------:R-:W-:Y:S01]  /*458c0*/  IADD3 R248, R5.reuse, 0x45, RZ ;  /* 0x0000004505f87810 */ /* 0x040fe20007ffe0ff */
[----:B------:R-:W-:Y:S01]  /*458d0*/  VIADD R10, R5, 0x46 ;  /* 0x00000046050a7836 */ /* 0x000fe20000000000 */
[----:B------:R-:W-:Y:S01]  /*458e0*/  ISETP.GE.AND P6, PT, R221, UR4, PT ;  /* 0x00000004dd007c0c */ /* 0x000fe2000bfc6270 */
[----:B------:R-:W-:Y:S01]  /*458f0*/  IMAD.WIDE R220, R220, 0x4, R6 ;  /* 0x00000004dcdc7825 */ /* 0x000fe200078e0206 */
[----:B------:R-:W-:Y:S01]  /*45900*/  ULDC UR4, c[0x0][0x22c] ;  /* 0x00008b0000047ab9 */ /* 0x000fe20000000800 */
[----:B------:R-:W-:Y:S01]  /*45910*/  ULDC UR6, c[0x0][0x228] ;  /* 0x00008a0000067ab9 */ /* 0x000fe20000000800 */
[----:B------:R-:W-:Y:S01]  /*45920*/  ULDC UR8, c[0x0][0x228] ;  /* 0x00008a0000087ab9 */ /* 0x000fe20000000800 */
[----:B------:R-:W-:Y:S01]  /*45930*/  IMAD.WIDE R222, R0, 0x4, R2 ;  /* 0x0000000400de7825 */ /* 0x000fe200078e0202 */
[----:B------:R-:W-:Y:S01]  /*45940*/  ISETP.GE.AND P1, PT, R248, UR4, PT ;  /* 0x00000004f8007c0c */ /* 0x000fe2000bf26270 */
[----:B------:R-:W-:-:S02]  /*45950*/  ULDC UR4, c[0x0][0x228] ;  /* 0x00008a0000047ab9 */ /* 0x000fc40000000800 */
[C---:B------:R-:W-:Y:S01]  /*45960*/  ISETP.LT.AND P4, PT, R9.reuse, UR4, !P4 ;  /* 0x0000000409007c0c */ /* 0x040fe2000e781270 */
[----:B------:R-:W-:Y:S01]  /*45970*/  ULDC UR4, c[0x0][0x228] ;  /* 0x00008a0000047ab9 */ /* 0x000fe20000000800 */
[----:B---3--:R-:W-:Y:S04]  /*45980*/  @P0 STG.E desc[UR60][R220.64], R11 ;  /* 0x0000000bdc000986 */ /* 0x008fe8000c10193c */
[----:B------:R1:W-:Y:S04]  /*45990*/  @P3 STG.E desc[UR60][R222.64], R252 ;  /* 0x000000fcde003986 */ /* 0x0003e8000c10193c */
[----:B-1----:R-:W3:Y:S01]  /*459a0*/  LDL.LU R252, [R1+0x84] ;  /* 0x0000840001fc7983 */ /* 0x002ee20000300800 */
[----:B------:R-:W-:Y:S01]  /*459b0*/  ISETP.LT.AND P0, PT, R8, UR4, !P2 ;  /* 0x0000000408007c0c */ /* 0x000fe2000d701270 */
[C---:B------:R-:W-:Y:S01]  /*459c0*/  VIADD R222, R0.reuse, UR26 ;  /* 0x0000001a00de7c36 */ /* 0x040fe20008000000 */
[----:B------:R-:W-:Y:S01]  /*459d0*/  ULDC UR4, c[0x0][0x22c] ;  /* 0x00008b0000047ab9 */ /* 0x000fe20000000800 */
[----:B------:R-:W-:Y:S01]  /*459e0*/  IMAD.WIDE R220, R0, 0x4, R6 ;  /* 0x0000000400dc7825 */ /* 0x000fe200078e0206 */
[----:B------:R-:W-:Y:S01]  /*459f0*/  ISETP.LT.AND P2, PT, R9, UR6, !P2 ;  /* 0x0000000609007c0c */ /* 0x000fe2000d741270 */
[----:B------:R-:W-:Y:S01]  /*45a00*/  ULDC UR6, c[0x0][0x228] ;  /* 0x00008a0000067ab9 */ /* 0x000fe20000000800 */
[----:B------:R-:W-:Y:S01]  /*45a10*/  ISETP.GE.AND P3, PT, R10, UR4, PT ;  /* 0x000000040a007c0c */ /* 0x000fe2000bf66270 */
[----:B------:R-:W-:Y:S01]  /*45a20*/  IMAD.WIDE R10, R222, 0x4, R2 ;  /* 0x00000004de0a7825 */ /* 0x000fe200078e0202 */
[----:B------:R-:W-:Y:S01]  /*45a30*/  IADD3 R0, R5, 0x47, RZ ;  /* 0x0000004705007810 */ /* 0x000fe20007ffe0ff */
[----:B------:R-:W-:Y:S01]  /*45a40*/  ULDC UR4, c[0x0][0x22c] ;  /* 0x00008b0000047ab9 */ /* 0x000fe20000000800 */
[----:B----4-:R1:W-:Y:S02]  /*45a50*/  @P4 STG.E desc[UR60][R220.64], R251 ;  /* 0x000000fbdc004986 */ /* 0x0103e4000c10193c */
        /* <DEDUP_REMOVED lines=8> */
[----:B------:R-:W2:Y:S01]  /*45ae0*/  LDL.LU R223, [R1+0x680] ;  /* 0x0006800001df7983 */ /* 0x000ea20000300800 */
[----:B-1----:R-:W-:-:S03]  /*45af0*/  IMAD.WIDE R220, R222, 0x4, R6 ;  /* 0x00000004dedc7825 */ /* 0x002fc600078e0206 */
[----:B------:R-:W2:Y:S04]  /*45b00*/  LDL.LU R248, [R1+0x490] ;  /* 0x0004900001f87983 */ /* 0x000ea80000300800 */
[----:B------:R1:W-:Y:S01]  /*45b10*/  @P2 STG.E desc[UR60][R220.64], R249 ;  /* 0x000000f9dc002986 */ /* 0x0003e2000c10193c */
[----:B------:R-:W-:Y:S01]  /*45b20*/  ISETP.LT.AND P2, PT, R8, UR4, !P6 ;  /* 0x0000000408007c0c */ /* 0x000fe2000f741270 */
[----:B----4-:R-:W-:Y:S01]  /*45b30*/  IMAD.WIDE R10, R0, 0x4, R2 ;  /* 0x00000004000a7825 */ /* 0x010fe200078e0202 */
[----:B------:R-:W-:Y:S01]  /*45b40*/  ISETP.LT.AND P6, PT, R9, UR6, !P6 ;  /* 0x0000000609007c0c */ /* 0x000fe2000f7c1270 */
[----:B------:R-:W-:Y:S01]  /*45b50*/  ULDC UR4, c[0x0][0x22c] ;  /* 0x00008b0000047ab9 */ /* 0x000fe20000000800 */
[----:B------:R-:W4:Y:S01]  /*45b60*/  LDL.LU R251, [R1+0x290] ;  /* 0x0002900001fb7983 */ /* 0x000f220000300800 */
[----:B------:R-:W-:Y:S01]  /*45b70*/  VIADD R222, R5, 0x48 ;  /* 0x0000004805de7836 */ /* 0x000fe20000000000 */
[----:B------:R-:W-:-:S02]  /*45b80*/  ULDC UR6, c[0x0][0x228] ;  /* 0x00008a0000067ab9 */ /* 0x000fc40000000800 */
[----:B------:R-:W4:Y:S01]  /*45b90*/  LDL.LU R250, [R1+0x90] ;  /* 0x0000900001fa7983 */ /* 0x000f220000300800 */
[C---:B-1----:R-:W-:Y:S01]  /*45ba0*/  IMAD.WIDE R220, R0.reuse, 0x4, R6 ;  /* 0x0000000400dc7825 */ /* 0x042fe200078e0206 */
[----:B------:R-:W-:Y:S02]  /*45bb0*/  IADD3 R0, R0, UR26, RZ ;  /* 0x0000001a00007c10 */ /* 0x000fe4000fffe0ff */
[----:B------:R-:W4:Y:S04]  /*45bc0*/  LDL.LU R249, [R1+0x684] ;  /* 0x0006840001f97983 */ /* 0x000f280000300800 */
[----:B---3--:R1:W-:Y:S01]  /*45bd0*/  @P0 STG.E desc[UR60][R10.64], R252 ;  /* 0x000000fc0a000986 */ /* 0x0083e2000c10193c */
[----:B------:R-:W-:Y:S01]  /*45be0*/  ISETP.GE.AND P0, PT, R222, UR4, PT ;  /* 0x00000004de007c0c */ /* 0x000fe2000bf06270 */
[----:B------:R-:W-:Y:S01]  /*45bf0*/  ULDC UR4, c[0x0][0x228] ;  /* 0x00008a0000047ab9 */ /* 0x000fe20000000800 */
[----:B------:R-:W-:Y:S01]  /*45c00*/  VIADD R222, R5, 0x49 ;  /* 0x0000004905de7836 */ /* 0x000fe20000000000 */
[----:B------:R3:W-:Y:S01]  /*45c10*/  @P5 STG.E desc[UR60][R220.64], R239 ;  /* 0x000000efdc005986 */ /* 0x0007e2000c10193c */
[----:B------:R-:W-:Y:S01]  /*45c20*/  ISETP.LT.AND P5, PT, R8, UR4, !P1 ;  /* 0x0000000408007c0c */ /* 0x000fe2000cfa1270 */
[----:B------:R-:W-:Y:S01]  /*45c30*/  ULDC UR4, c[0x0][0x22c] ;  /* 0x00008b0000047ab9 */ /* 0x000fe20000000800 */
[C---:B-1----:R-:W-:Y:S01]  /*45c40*/  IMAD.WIDE R10, R0.reuse, 0x4, R2 ;  /* 0x00000004000a7825 */ /* 0x042fe200078e0202 */
[----:B------:R-:W4:Y:S03]  /*45c50*/  LDL.LU R252, [R1+0x494] ;  /* 0x0004940001fc7983 */ /* 0x000f260000300800 */
[----:B---3--:R-:W-:Y:S01]  /*45c60*/  IMAD.WIDE R220, R0, 0x4, R6 ;  /* 0x0000000400dc7825 */ /* 0x008fe200078e0206 */
[----:B------:R1:W-:Y:S01]  /*45c70*/  @P2 STG.E desc[UR60][R10.64], R243 ;  /* 0x000000f30a002986 */ /* 0x0003e2000c10193c */
[----:B------:R-:W-:Y:S01]  /*45c80*/  ISETP.GE.AND P2, PT, R222, UR4, PT ;  /* 0x00000004de007c0c */ /* 0x000fe2000bf46270 */
[----:B------:R-:W-:Y:S01]  /*45c90*/  ULDC UR4, c[0x0][0x228] ;  /* 0x00008a0000047ab9 */ /* 0x000fe20000000800 */
[----:B------:R-:W-:Y:S01]  /*45ca0*/  VIADD R0, R0, UR26 ;  /* 0x0000001a00007c36 */ /* 0x000fe20008000000 */
[----:B------:R3:W-:Y:S01]  /*45cb0*/  @P6 STG.E desc[UR60][R220.64], R242 ;  /* 0x000000f2dc006986 */ /* 0x0007e2000c10193c */
[----:B------:R-:W-:Y:S01]  /*45cc0*/  ISETP.LT.AND P1, PT, R9, UR4, !P1 ;  /* 0x0000000409007c0c */ /* 0x000fe2000cf21270 */
[----:B------:R-:W-:Y:S01]  /*45cd0*/  ULDC UR4, c[0x0][0x22c] ;  /* 0x00008b0000047ab9 */ /* 0x000fe20000000800 */
[----:B------:R-:W-:Y:S01]  /*45ce0*/  ISETP.LT.AND P6, PT, R8, UR6, !P3 ;  /* 0x0000000608007c0c */ /* 0x000fe2000dfc1270 */
[C---:B------:R-:W-:Y:S01]  /*45cf0*/  VIADD R222, R0.reuse, UR26 ;  /* 0x0000001a00de7c36 */ /* 0x040fe20008000000 */
[----:B------:R-:W4:Y:S01]  /*45d00*/  LDL.LU R239, [R1+0x294] ;  /* 0x0002940001ef7983 */ /* 0x000f220000300800 */
[----:B------:R-:W-:Y:S01]  /*45d10*/  ULDC UR6, c[0x0][0x228] ;  /* 0x00008a0000067ab9 */ /* 0x000fe20000000800 */
[----:B-1----:R-:W-:-:S02]  /*45d20*/  IMAD.WIDE R10, R0, 0x4, R2 ;  /* 0x00000004000a7825 */ /* 0x002fc400078e0202 */
[----:B------:R-:W4:Y:S01]  /*45d30*/  LDL.LU R243, [R1+0x94] ;  /* 0x0000940001f37983 */ /* 0x000f220000300800 */
[----:B---3--:R-:W-:-:S03]  /*45d40*/  IADD3 R220, R5, 0x4a, RZ ;  /* 0x0000004a05dc7810 */ /* 0x008fc60007ffe0ff */
[----:B------:R1:W-:Y:S01]  /*45d50*/  @P5 STG.E desc[UR60][R10.64], R241 ;  /* 0x000000f10a005986 */ /* 0x0003e2000c10193c */
[----:B------:R-:W-:Y:S01]  /*45d60*/  ISETP.GE.AND P5, PT, R220, UR4, PT ;  /* 0x00000004dc007c0c */ /* 0x000fe2000bfa6270 */
[----:B------:R-:W-:Y:S01]  /*45d70*/  IMAD.WIDE R220, R222, 0x4, R2 ;  /* 0x00000004dedc7825 */ /* 0x000fe200078e0202 */
[----:B------:R-:W-:-:S03]  /*45d80*/  ULDC UR4, c[0x0][0x228] ;  /* 0x00008a0000047ab9 */ /* 0x000fc60000000800 */
[----:B-1----:R-:W-:-:S05]  /*45d90*/  IMAD.WIDE R10, R0, 0x4, R6 ;  /* 0x00000004000a7825 */ /* 0x002fca00078e0206 */
[----:B------:R-:W-:Y:S04]  /*45da0*/  @P1 STG.E desc[UR60][R10.64], R240 ;  /* 0x000000f00a001986 */ /* 0x000fe8000c10193c */
[----:B------:R1:W-:Y:S04]  /*45db0*/  @P6 STG.E desc[UR60][R220.64], R247 ;  /* 0x000000f7dc006986 */ /* 0x0003e8000c10193c */
[----:B-1----:R-:W3:Y:S01]  /*45dc0*/  LDL.LU R247, [R1+0x688] ;  /* 0x0006880001f77983 */ /* 0x002ee20000300800 */
[----:B------:R-:W-:Y:S01]  /*45dd0*/  VIADD R0, R5, 0x4b ;  /* 0x0000004b05007836 */ /* 0x000fe20000000000 */
[----:B------:R-:W-:Y:S01]  /*45de0*/  ISETP.LT.AND P3, PT, R9, UR4, !P3 ;  /* 0x0000000409007c0c */ /* 0x000fe2000df61270 */
[----:B------:R-:W-:Y:S01]  /*45df0*/  ULDC UR4, c[0x0][0x22c] ;  /* 0x00008b0000047ab9 */ /* 0x000fe20000000800 */
[C---:B------:R-:W-:Y:S01]  /*45e00*/  IMAD.WIDE R10, R222.reuse, 0x4, R6 ;  /* 0x00000004de0a7825 */ /* 0x040fe200078e0206 */
[----:B------:R-:W-:Y:S01]  /*45e10*/  IADD3 R220, R222, UR26, RZ ;  /* 0x0000001adedc7c10 */ /* 0x000fe2000fffe0ff */
[----:B------:R-:W3:Y:S01]  /*45e20*/  LDL.LU R242, [R1+0x498] ;  /* 0x0004980001f27983 */ /* 0x000ee20000300800 */
[----:B------:R-:W-:Y:S01]  /*45e30*/  ISETP.GE.AND P1, PT, R0, UR4, PT ;  /* 0x0000000400007c0c */ /* 0x000fe2000bf26270 */
[----:B------:R-:W-:-:S02]  /*45e40*/  ULDC UR4, c[0x0][0x228] ;  /* 0x00008a0000047ab9 */ /* 0x000fc40000000800 */
[C---:B------:R-:W-:Y:S01]  /*45e50*/  ISETP.LT.AND P6, PT, R8.reuse, UR4, !P4 ;  /* 0x0000000408007c0c */ /* 0x040fe2000e7c1270 */
[----:B------:R-:W-:Y:S01]  /*45e60*/  ULDC UR4, c[0x0][0x228] ;  /* 0x00008a0000047ab9 */ /* 0x000fe20000000800 */
[----:B------:R-:W-:Y:S01]  /*45e70*/  VIADD R222, R5, 0x4c ;  /* 0x0000004c05de7836 */ /* 0x000fe20000000000 */
[----:B------:R-:W-:Y:S01]  /*45e80*/  ISETP.LT.AND P4, PT, R9, UR4, !P4 ;  /* 0x0000000409007c0c */ /* 0x000fe2000e781270 */
[----:B------:R-:W-:Y:S01]  /*45e90*/  ULDC UR4, c[0x0][0x228] ;  /* 0x00008a0000047ab9 */ /* 0x000fe20000000800 */
[----:B------:R1:W-:Y:S01]  /*45ea0*/  @P3 STG.E desc[UR60][R10.64], R246 ;  /* 0x000000f60a003986 */ /* 0x0003e2000c10193c */
[----:B------:R-:W-:Y:S01]  /*45eb0*/  ISETP.LT.AND P3, PT, R8, UR4, !P0 ;  /* 0x0000000408007c0c */ /* 0x000fe2000c761270 */
[----:B------:R-:W-:Y:S01]  /*45ec0*/  ULDC UR4, c[0x0][0x22c] ;  /* 0x00008b0000047ab9 */ /* 0x000fe20000000800 */
[C---:B------:R-:W-:Y:S01]  /*45ed0*/  VIADD R0, R220.reuse, UR26 ;  /* 0x0000001adc007c36 */ /* 0x040fe20008000000 */
[----:B------:R-:W3:Y:S04]  /*45ee0*/  LDL.LU R241, [R1+0x298] ;  /* 0x0002980001f17983 */ /* 0x000ee80000300800 */
[----:B------:R-:W3:Y:S01]  /*45ef0*/  LDL.LU R240, [R1+0x98] ;  /* 0x0000980001f07983 */ /* 0x000ee20000300800 */
[----:B-1----:R-:W-:-:S03]  /*45f00*/  IMAD.WIDE R10, R220, 0x4, R2 ;  /* 0x00000004dc0a7825 */ /* 0x002fc600078e0202 */
[----:B------:R-:W3:Y:S01]  /*45f10*/  LDL.LU R246, [R1+0x49c] ;  /* 0x00049c0001f67983 */ /* 0x000ee20000300800 */
[----:B------:R-:W-:-:S03]  /*45f20*/  IMAD.WIDE R220, R220, 0x4, R6 ;  /* 0x00000004dcdc7825 */ /* 0x000fc600078e0206 */
[----:B------:R1:W-:Y:S01]  /*45f30*/  @P6 STG.E desc[UR60][R10.64], R245 ;  /* 0x000000f50a006986 */ /* 0x0003e2000c10193c */
[----:B------:R-:W-:Y:S01]  /*45f40*/  ISETP.GE.AND P6, PT, R222, UR4, PT ;  /* 0x00000004de007c0c */ /* 0x000fe2000bfc6270 */
[----:B------:R-:W-:Y:S02]  /*45f50*/  ULDC UR4, c[0x0][0x228] ;  /* 0x00008a0000047ab9 */ /* 0x000fe40000000800 */
[C---:B------:R-:W-:Y:S01]  /*45f60*/  ISETP.LT.AND P0, PT, R9.reuse, UR4, !P0 ;  /* 0x0000000409007c0c */ /* 0x040fe2000c701270 */
[----:B------:R-:W-:Y:S01]  /*45f70*/  ULDC UR4, c[0x0][0x228] ;  /* 0x00008a0000047ab9 */ /* 0x000fe20000000800 */
[----:B------:R2:W-:Y:S01]  /*45f80*/  @P4 STG.E desc[UR60][R220.64], R244 ;  /* 0x000000f4dc004986 */ /* 0x0005e2000c10193c */
[----:B------:R-:W-:Y:S01]  /*45f90*/  ISETP.LT.AND P4, PT, R8, UR4, !P2 ;  /* 0x0000000408007c0c */ /* 0x000fe2000d781270 */
[C---:B------:R-:W-:Y:S02]  /*45fa0*/  VIADD R222, R0.reuse, UR26 ;  /* 0x0000001a00de7c36 */ /* 0x040fe40008000000 */
[C---:B-1----:R-:W-:Y:S01]  /*45fb0*/  IMAD.WIDE R10, R0.reuse, 0x4, R2 ;  /* 0x00000004000a7825 */ /* 0x042fe200078e0202 */
[----:B------:R-:W-:Y:S01]  /*45fc0*/  ISETP.LT.AND P2, PT, R9, UR6, !P2 ;  /* 0x0000000609007c0c */ /* 0x000fe2000d741270 */
[----:B------:R-:W-:Y:S01]  /*45fd0*/  ULDC UR4, c[0x0][0x22c] ;  /* 0x00008b0000047ab9 */ /* 0x000fe20000000800 */
[----:B------:R-:W-:Y:S01]  /*45fe0*/  ULDC UR6, c[0x0][0x228] ;  /* 0x00008a0000067ab9 */ /* 0x000fe20000000800 */
[----:B------:R-:W3:Y:S01]  /*45ff0*/  LDL.LU R245, [R1+0x29c] ;  /* 0x00029c0001f57983 */ /* 0x000ee20000300800 */
[----:B--2---:R-:W-:-:S03]  /*46000*/  IMAD.WIDE R220, R0, 0x4, R6 ;  /* 0x0000000400dc7825 */ /* 0x004fc600078e0206 */
[----:B------:R1:W-:Y:S01]  /*46010*/  @P3 STG.E desc[UR60][R10.64], R223 ;  /* 0x000000df0a003986 */ /* 0x0003e2000c10193c */
[----:B------:R-:W-:Y:S01]  /*46020*/  ISETP.LT.AND P3, PT, R8, UR8, !P5 ;  /* 0x0000000808007c0c */ /* 0x000fe2000ef61270 */
[C---:B------:R-:W-:Y:S02]  /*46030*/  VIADD R0, R222.reuse, UR26 ;  /* 0x0000001ade007c36 */ /* 0x040fe40008000000 */
[----:B------:R2:W-:Y:S01]  /*46040*/  @P0 STG.E desc[UR60][R220.64], R248 ;  /* 0x000000f8dc000986 */ /* 0x0005e2000c10193c */
[----:B------:R-:W-:Y:S01]  /*46050*/  ISETP.LT.AND P5, PT, R9, UR6, !P5 ;  /* 0x0000000609007c0c */ /* 0x000fe2000efa1270 */
[----:B------:R-:W-:Y:S01]  /*46060*/  ULDC UR6, c[0x0][0x228] ;  /* 0x00008a0000067ab9 */ /* 0x000fe20000000800 */
[----:B------:R-:W-:Y:S01]  /*46070*/  ULDC UR8, c[0x0][0x228] ;  /* 0x00008a0000087ab9 */ /* 0x000fe20000000800 */
[----:B------:R-:W3:Y:S01]  /*46080*/  LDL.LU R244, [R1+0x9c] ;  /* 0x00009c0001f47983 */ /* 0x000ee20000300800 */
[----:B-1----:R-:W-:Y:S01]  /*46090*/  IMAD.WIDE R10, R222, 0x4, R2 ;  /* 0x00000004de0a7825 */ /* 0x002fe200078e0202 */
[----:B------:R-:W-:-:S04]  /*460a0*/  IADD3 R223, R5, 0x4d, RZ ;  /* 0x0000004d05df7810 */ /* 0x000fc80007ffe0ff */
[----:B------:R-:W-:Y:S01]  /*460b0*/  ISETP.GE.AND P0, PT, R223, UR4, PT ;  /* 0x00000004df007c0c */ /* 0x000fe2000bf06270 */
[----:B----4-:R1:W-:Y:S01]  /*460c0*/  @P4 STG.E desc[UR60][R10.64], R251 ;  /* 0x000000fb0a004986 */ /* 0x0103e2000c10193c */
[----:B------:R-:W-:Y:S01]  /*460d0*/  IADD3 R223, R5, 0x4e, RZ ;  /* 0x0000004e05df7810 */ /* 0x000fe20007ffe0ff */
[----:B--2---:R-:W-:Y:S01]  /*460e0*/  IMAD.WIDE R220, R0, 0x4, R2 ;  /* 0x0000000400dc7825 */ /* 0x004fe200078e0202 */
[----:B------:R-:W-:Y:S02]  /*460f0*/  ULDC UR4, c[0x0][0x22c] ;  /* 0x00008b0000047ab9 */ /* 0x000fe40000000800 */
[----:B------:R-:W-:Y:S01]  /*46100*/  ISETP.GE.AND P4, PT, R223, UR4, PT ;  /* 0x00000004df007c0c */ /* 0x000fe2000bf86270 */
[----:B------:R-:W-:Y:S01]  /*46110*/  ULDC UR4, c[0x0][0x228] ;  /* 0x00008a0000047ab9 */ /* 0x000fe20000000800 */
[----:B-1----:R-:W-:-:S05]  /*46120*/  IMAD.WIDE R10, R222, 0x4, R6 ;  /* 0x00000004de0a7825 */ /* 0x002fca00078e0206 */
[----:B------:R1:W-:Y:S01]  /*46130*/  @P2 STG.E desc[UR60][R10.64], R250 ;  /* 0x000000fa0a002986 */ /* 0x0003e2000c10193c */
        /* <DEDUP_REMOVED lines=21> */
[----:B-1----:R-:W2:Y:S01]  /*46290*/  LDL.LU R247, [R1+0x68c] ;  /* 0x00068c0001f77983 */ /* 0x002ea20000300800 */
[----:B------:R-:W-:Y:S01]  /*462a0*/  ISETP.GE.AND P2, PT, R248, UR4, PT ;  /* 0x00000004f8007c0c */ /* 0x000fe2000bf46270 */
[----:B------:R-:W-:-:S02]  /*462b0*/  ULDC UR4, c[0x0][0x228] ;  /* 0x00008a0000047ab9 */ /* 0x000fc40000000800 */
        /* <DEDUP_REMOVED lines=22> */
[----:B-1----:R-:W-:-:S05]  /*46420*/  IMAD.WIDE R220, R222, 0x4, R6 ;  /* 0x00000004dedc7825 */ /* 0x002fca00078e0206 */
[----:B------:R1:W-:Y:S01]  /*46430*/  @P0 STG.E desc[UR60][R220.64], R240 ;  /* 0x000000f0dc000986 */ /* 0x0003e2000c10193c */
[----:B------:R-:W-:Y:S01]  /*46440*/  ISETP.LT.AND P0, PT, R8, UR4, !P5 ;  /* 0x0000000408007c0c */ /* 0x000fe2000ef01270 */
[C---:B---3--:R-:W-:Y:S01]  /*46450*/  IMAD.WIDE R10, R0.reuse, 0x4, R2 ;  /* 0x00000004000a7825 */ /* 0x048fe200078e0202 */
[----:B------:R-:W-:Y:S01]  /*46460*/  ISETP.LT.AND P5, PT, R9, UR6, !P5 ;  /* 0x0000000609007c0c */ /* 0x000fe2000efa1270 */
[----:B------:R-:W-:Y:S01]  /*46470*/  ULDC UR4, c[0x0][0x22c] ;  /* 0x00008b0000047ab9 */ /* 0x000fe20000000800 */
[C---:B------:R-:W-:Y:S01]  /*46480*/  IADD3 R222, R5.reuse, 0x53, RZ ;  /* 0x0000005305de7810 */ /* 0x040fe20007ffe0ff */
[----:B------:R-:W-:Y:S01]  /*46490*/  VIADD R223, R5, 0x54 ;  /* 0x0000005405df7836 */ /* 0x000fe20000000000 */
[----:B------:R-:W-:Y:S01]  /*464a0*/  ULDC UR6, c[0x0][0x228] ;  /* 0x00008a0000067ab9 */ /* 0x000fe20000000800 */
[----:B-1----:R-:W-:-:S04]  /*464b0*/  IMAD.WIDE R220, R0, 0x4, R6 ;  /* 0x0000000400dc7825 */ /* 0x002fc800078e0206 */
[----:B------:R-:W-:Y:S01]  /*464c0*/  VIADD R0, R0, UR26 ;  /* 0x0000001a00007c36 */ /* 0x000fe20008000000 */
[----:B--2---:R1:W-:Y:S04]  /*464d0*/  @P1 STG.E desc[UR60][R10.64], R247 ;  /* 0x000000f70a001986 */ /* 0x0043e8000c10193c */
[----:B------:R2:W-:Y:S01]  /*464e0*/  @P4 STG.E desc[UR60][R220.64], R246 ;  /* 0x000000f6dc004986 */ /* 0x0005e2000c10193c */
[----:B-1----:R-:W-:-:S04]  /*464f0*/  IMAD.WIDE R10, R0, 0x4, R2 ;  /* 0x00000004000a7825 */ /* 0x002fc800078e0202 */
[----:B--2---:R-:W-:Y:S01]  /*46500*/  IMAD.WIDE R220, R0, 0x4, R6 ;  /* 0x0000000400dc7825 */ /* 0x004fe200078e0206 */
[----:B------:R-:W-:Y:S01]  /*46510*/  @P0 STG.E desc[UR60][R10.64], R245 ;  /* 0x000000f50a000986 */ /* 0x000fe2000c10193c */
[----:B------:R-:W-:Y:S01]  /*46520*/  ISETP.GE.AND P1, PT, R222, UR4, PT ;  /* 0x00000004de007c0c */ /* 0x000fe2000bf26270 */
[----:B------:R-:W-:Y:S02]  /*46530*/  ULDC UR4, c[0x0][0x228] ;  /* 0x00008a0000047ab9 */ /* 0x000fe40000000800 */
[----:B------:R1:W-:Y:S01]  /*46540*/  @P5 STG.E desc[UR60][R220.64], R244 ;  /* 0x000000f4dc005986 */ /* 0x0003e2000c10193c */
[----:B------:R-:W-:Y:S01]  /*46550*/  ISETP.LT.AND P4, PT, R8, UR4, !P2 ;  /* 0x0000000408007c0c */ /* 0x000fe2000d781270 */
[----:B------:R-:W-:Y:S02]  /*46560*/  ULDC UR4, c[0x0][0x22c] ;  /* 0x00008b0000047ab9 */ /* 0x000fe40000000800 */
[----:B------:R-:W-:Y:S01]  /*46570*/  ISETP.GE.AND P0, PT, R223, UR4, PT ;  /* 0x00000004df007c0c */ /* 0x000fe2000bf06270 */
[----:B------:R-:W-:Y:S01]  /*46580*/  ULDC UR4, c[0x0][0x228] ;  /* 0x00008a0000047ab9 */ /* 0x000fe20000000800 */
[----:B-1----:R-:W2:Y:S04]  /*46590*/  LDL.LU R221, [R1+0x690] ;  /* 0x0006900001dd7983 */ /* 0x002ea80000300800 */
[----:B------:R-:W3:Y:S04]  /*465a0*/  LDL.LU R223, [R1+0x4a0] ;  /* 0x0004a00001df7983 */ /* 0x000ee80000300800 */
[----:B------:R-:W4:Y:S04]  /*465b0*/  LDL.LU R248, [R1+0x2a0] ;  /* 0x0002a00001f87983 */ /* 0x000f280000300800 */
        /* <DEDUP_REMOVED lines=12> */
[----:B------:R-:W4:Y:S01]  /*46680*/  LDL.LU R244, [R1+0xac] ;  /* 0x0000ac0001f47983 */ /* 0x000f220000300800 */
[----:B------:R-:W-:Y:S01]  /*46690*/  IADD3 R222, R0, UR26, RZ ;  /* 0x0000001a00de7c10 */ /* 0x000fe2000fffe0ff */
[----:B------:R-:W-:Y:S01]  /*466a0*/  VIADD R0, R5, 0x55 ;  /* 0x0000005505007836 */ /* 0x000fe20000000000 */
[----:B------:R-:W-:Y:S01]  /*466b0*/  ISETP.LT.AND P2, PT, R9, UR4, !P2 ;  /* 0x0000000409007c0c */ /* 0x000fe2000d741270 */
[----:B------:R-:W-:-:S02]  /*466c0*/  ULDC UR4, c[0x0][0x22c] ;  /* 0x00008b0000047ab9 */ /* 0x000fc40000000800 */
[----:B------:R-:W-:Y:S01]  /*466d0*/  IMAD.WIDE R10, R222, 0x4, R2 ;  /* 0x00000004de0a7825 */ /* 0x000fe200078e0202 */
[----:B------:R-:W-:Y:S01]  /*466e0*/  ISETP.LT.AND P5, PT, R8, UR6, !P3 ;  /* 0x0000000608007c0c */ /* 0x000fe2000dfa1270 */
[----:B------:R-:W-:-:S03]  /*466f0*/  ULDC UR6, c[0x0][0x228] ;  /* 0x00008a0000067ab9 */ /* 0x000fc60000000800 */
[----:B--2---:R1:W-:Y:S01]  /*46700*/  @P4 STG.E desc[UR60][R10.64], R221 ;  /* 0x000000dd0a004986 */ /* 0x0043e2000c10193c */
[----:B------:R-:W-:Y:S01]  /*46710*/  ISETP.GE.AND P4, PT, R0, UR4, PT ;  /* 0x0000000400007c0c */ /* 0x000fe2000bf86270 */
[C---:B------:R-:W-:Y:S01]  /*46720*/  VIADD R0, R222.reuse, UR26 ;  /* 0x0000001ade007c36 */ /* 0x040fe20008000000 */
[----:B------:R-:W-:Y:S02]  /*46730*/  ULDC UR4, c[0x0][0x228] ;  /* 0x00008a0000047ab9 */ /* 0x000fe40000000800 */
[----:B------:R-:W-:Y:S01]  /*46740*/  ISETP.LT.AND P3, PT, R9, UR4, !P3 ;  /* 0x0000000409007c0c */ /* 0x000fe2000df61270 */
[----:B------:R-:W-:Y:S01]  /*46750*/  ULDC UR4, c[0x0][0x22c] ;  /* 0x00008b0000047ab9 */ /* 0x000fe20000000800 */
[----:B-1----:R-:W-:Y:S01]  /*46760*/  IMAD.WIDE R10, R222, 0x4, R6 ;  /* 0x00000004de0a7825 */ /* 0x002fe200078e0206 */
[----:B------:R-:W-:-:S03]  /*46770*/  IADD3 R222, R5, 0x56, RZ ;  /* 0x0000005605de7810 */ /* 0x000fc60007ffe0ff */
[----:B------:R-:W-:Y:S01]  /*46780*/  IMAD.WIDE R220, R0, 0x4, R2 ;  /* 0x0000000400dc7825 */ /* 0x000fe200078e0202 */
[----:B---3--:R1:W-:Y:S01]  /*46790*/  @P2 STG.E desc[UR60][R10.64], R223 ;  /* 0x000000df0a002986 */ /* 0x0083e2000c10193c */
[----:B------:R-:W-:Y:S01]  /*467a0*/  ISETP.GE.AND P2, PT, R222, UR4, PT ;  /* 0x00000004de007c0c */ /* 0x000fe2000bf46270 */
[----:B------:R-:W-:Y:S02]  /*467b0*/  ULDC UR4, c[0x0][0x228] ;  /* 0x00008a0000047ab9 */ /* 0x000fe40000000800 */
[----:B----4-:R2:W-:Y:S01]  /*467c0*/  @P5 STG.E desc[UR60][R220.64], R248 ;  /* 0x000000f8dc005986 */ /* 0x0105e2000c10193c */
[----:B------:R-:W-:Y:S01]  /*467d0*/  ISETP.LT.AND P5, PT, R8, UR4, !P6 ;  /* 0x0000000408007c0c */ /* 0x000fe2000f7a1270 */
[C---:B------:R-:W-:Y:S01]  /*467e0*/  VIADD R222, R0.reuse, UR26 ;  /* 0x0000001a00de7c36 */ /* 0x040fe20008000000 */
[----:B------:R-:W-:Y:S02]  /*467f0*/  ULDC UR4, c[0x0][0x228] ;  /* 0x00008a0000047ab9 */ /* 0x000fe40000000800 */
[----:B------:R-:W-:Y:S01]  /*46800*/  ISETP.LT.AND P6, PT, R9, UR4, !P6 ;  /* 0x0000000409007c0c */ /* 0x000fe2000f7c1270 */
[----:B------:R-:W-:Y:S01]  /*46810*/  ULDC UR4, c[0x0][0x228] ;  /* 0x00008a0000047ab9 */ /* 0x000fe20000000800 */
[----:B-1----:R-:W-:-:S04]  /*46820*/  IMAD.WIDE R10, R0, 0x4, R6 ;  /* 0x00000004000a7825 */ /* 0x002fc800078e0206 */
[----:B--2---:R-:W-:Y:S01]  /*46830*/  IMAD.WIDE R220, R222, 0x4, R2 ;  /* 0x00000004dedc7825 */ /* 0x004fe200078e0202 */
[----:B------:R1:W-:Y:S01]  /*46840*/  @P3 STG.E desc[UR60][R10.64], R251 ;  /* 0x000000fb0a003986 */ /* 0x0003e2000c10193c */
[----:B------:R-:W-:Y:S01]  /*46850*/  ISETP.LT.AND P3, PT, R8, UR4, !P1 ;  /* 0x0000000408007c0c */ /* 0x000fe2000cf61270 */
[----:B------:R-:W-:Y:S01]  /*46860*/  ULDC UR4, c[0x0][0x22c] ;  /* 0x00008b0000047ab9 */ /* 0x000fe20000000800 */
[----:B------:R-:W-:Y:S01]  /*46870*/  VIADD R223, R5, 0x57 ;  /* 0x0000005705df7836 */ /* 0x000fe20000000000 */
[----:B------:R2:W-:Y:S01]  /*46880*/  @P5 STG.E desc[UR60][R220.64], R250 ;  /* 0x000000fadc005986 */ /* 0x0005e2000c10193c */
[----:B------:R-:W-:-:S03]  /*46890*/  IADD3 R0, R222, UR26, RZ ;  /* 0x0000001ade007c10 */ /* 0x000fc6000fffe0ff */
[----:B------:R-:W-:Y:S01]  /*468a0*/  ISETP.GE.AND P5, PT, R223, UR4, PT ;  /* 0x00000004df007c0c */ /* 0x000fe2000bfa6270 */
[----:B------:R-:W-:Y:S02]  /*468b0*/  ULDC UR4, c[0x0][0x228] ;  /* 0x00008a0000047ab9 */ /* 0x000fe40000000800 */
[----:B------:R-:W-:Y:S01]  /*468c0*/  ISETP.LT.AND P1, PT, R9, UR4, !P1 ;  /* 0x0000000409007c0c */ /* 0x000fe2000cf21270 */
[----:B-1----:R-:W-:Y:S01]  /*468d0*/  IMAD.WIDE R10, R222, 0x4, R6 ;  /* 0x00000004de0a7825 */ /* 0x002fe200078e0206 */
[----:B------:R-:W-:-:S03]  /*468e0*/  ULDC UR4, c[0x0][0x228] ;  /* 0x00008a0000047ab9 */ /* 0x000fc60000000800 */
[----:B--2---:R-:W-:Y:S01]  /*468f0*/  IMAD.WIDE R220, R0, 0x4, R2 ;  /* 0x0000000400dc7825 */ /* 0x004fe200078e0202 */
[----:B------:R1:W-:Y:S01]  /*46900*/  @P6 STG.E desc[UR60][R10.64], R249 ;  /* 0x000000f90a006986 */ /* 0x0003e2000c10193c */
[----:B------:R-:W-:Y:S01]  /*46910*/  ISETP.LT.AND P6, PT, R8, UR4, !P0 ;  /* 0x0000000408007c0c */ /* 0x000fe2000c7c1270 */
[----:B------:R-:W-:Y:S01]  /*46920*/  ULDC UR4, c[0x0][0x22c] ;  /* 0x00008b0000047ab9 */ /* 0x000fe20000000800 */
[----:B------:R-:W-:Y:S01]  /*46930*/  VIADD R223, R5, 0x58 ;  /* 0x0000005805df7836 */ /* 0x000fe20000000000 */
[----:B------:R-:W-:Y:S01]  /*46940*/  ISETP.LT.AND P0, PT, R9, UR6, !P0 ;  /* 0x0000000609007c0c */ /* 0x000fe2000c701270 */
[----:B------:R-:W-:Y:S01]  /*46950*/  VIADD R222, R0, UR26 ;  /* 0x0000001a00de7c36 */ /* 0x000fe20008000000 */
[----:B------:R2:W-:Y:S01]  /*46960*/  @P3 STG.E desc[UR60][R220.64], R252 ;  /* 0x000000fcdc003986 */ /* 0x0005e2000c10193c */
[----:B------:R-:W-:Y:S01]  /*46970*/  ISETP.LT.AND P3, PT, R8, UR8, !P4 ;  /* 0x0000000808007c0c */ /* 0x000fe2000e761270 */
[----:B------:R-:W-:Y:S01]  /*46980*/  ULDC UR6, c[0x0][0x228] ;  /* 0x00008a0000067ab9 */ /* 0x000fe20000000800 */
[----:B------:R-:W-:Y:S01]  /*46990*/  ULDC UR8, c[0x0][0x228] ;  /* 0x00008a0000087ab9 */ /* 0x000fe20000000800 */
[----:B-1----:R-:W-:Y:S01]  /*469a0*/  IMAD.WIDE R10, R0, 0x4, R6 ;  /* 0x00000004000a7825 */ /* 0x002fe200078e0206 */
[----:B------:R-:W-:-:S04]  /*469b0*/  IADD3 R0, R222, UR26, RZ ;  /* 0x0000001ade007c10 */ /* 0x000fc8000fffe0ff */
[----:B------:R1:W-:Y:S01]  /*469c0*/  @P1 STG.E desc[UR60][R10.64], R239 ;  /* 0x000000ef0a001986 */ /* 0x0003e2000c10193c */
[C---:B--2---:R-:W-:Y:S01]  /*469d0*/  IMAD.WIDE R220, R222.reuse, 0x4, R2 ;  /* 0x00000004dedc7825 */ /* 0x044fe200078e0202 */
[----:B------:R-:W-:Y:S01]  /*469e0*/  ISETP.GE.AND P1, PT, R223, UR4, PT ;  /* 0x00000004df007c0c */ /* 0x000fe2000bf26270 */
[----:B------:R-:W-:Y:S02]  /*469f0*/  ULDC UR4, c[0x0][0x22c] ;  /* 0x00008b0000047ab9 */ /* 0x000fe40000000800 */
[----:B------:R-:W-:Y:S01]  /*46a00*/  VIADD R223, R5, 0x59 ;  /* 0x0000005905df7836 */ /* 0x000fe20000000000 */
[----:B------:R-:W-:Y:S01]  /*46a10*/  ISETP.LT.AND P4, PT, R9, UR6, !P4 ;  /* 0x0000000609007c0c */ /* 0x000fe2000e781270 */
[----:B------:R2:W-:Y:S01]  /*46a20*/  @P6 STG.E desc[UR60][R220.64], R243 ;  /* 0x000000f3dc006986 */ /* 0x0005e2000c10193c */
[----:B------:R-:W-:Y:S01]  /*46a30*/  ULDC UR6, c[0x0][0x228] ;  /* 0x00008a0000067ab9 */ /* 0x000fe20000000800 */
[----:B-1----:R-:W-:Y:S01]  /*46a40*/  IMAD.WIDE R10, R222, 0x4, R6 ;  /* 0x00000004de0a7825 */ /* 0x002fe200078e0206 */
[----:B------:R-:W-:Y:S01]  /*46a50*/  ISETP.GE.AND P6, PT, R223, UR4, PT ;  /* 0x00000004df007c0c */ /* 0x000fe2000bfc6270 */
[----:B------:R-:W-:-:S02]  /*46a60*/  ULDC UR4, c[0x0][0x228] ;  /* 0x00008a0000047ab9 */ /* 0x000fc40000000800 */
[----:B--2---:R-:W-:Y:S01]  /*46a70*/  IMAD.WIDE R220, R0, 0x4, R2 ;  /* 0x0000000400dc7825 */ /* 0x004fe200078e0202 */
        /* <DEDUP_REMOVED lines=10> */
[----:B--2---:R-:W-:-:S03]  /*46b20*/  IADD3 R220, R0, UR26, RZ ;  /* 0x0000001a00dc7c10 */ /* 0x004fc6000fffe0ff */
[----:B------:R-:W-:Y:S01]  /*46b30*/  VIADD R221, R5, 0x5a ;  /* 0x0000005a05dd7836 */ /* 0x000fe20000000000 */
[----:B------:R1:W-:Y:S01]  /*46b40*/  @P4 STG.E desc[UR60][R10.64], R240 ;  /* 0x000000f00a004986 */ /* 0x0003e2000c10193c */
[----:B------:R-:W-:-:S03]  /*46b50*/  VIADD R0, R220, UR26 ;  /* 0x0000001adc007c36 */ /* 0x000fc60008000000 */
[----:B------:R-:W-:Y:S01]  /*46b60*/  ISETP.GE.AND P4, PT, R221, UR4, PT ;  /* 0x00000004dd007c0c */ /* 0x000fe2000bf86270 */
[----:B------:R-:W-:Y:S01]  /*46b70*/  ULDC UR4, c[0x0][0x22c] ;  /* 0x00008b0000047ab9 */ /* 0x000fe20000000800 */
[----:B------:R-:W-:-:S04]  /*46b80*/  IMAD.WIDE R222, R0, 0x4, R2 ;  /* 0x0000000400de7825 */ /* 0x000fc800078e0202 */
[----:B-1----:R-:W-:-:S04]  /*46b90*/  IMAD.WIDE R10, R220, 0x4, R2 ;  /* 0x00000004dc0a7825 */ /* 0x002fc800078e0202 */
[--C-:B------:R-:W-:Y:S01]  /*46ba0*/  IMAD.WIDE R220, R220, 0x4, R6.reuse ;  /* 0x00000004dcdc7825 */ /* 0x100fe200078e0206 */
[----:B------:R1:W-:Y:S01]  /*46bb0*/  @P0 STG.E desc[UR60][R10.64], R247 ;  /* 0x000000f70a000986 */ /* 0x0003e2000c10193c */
[----:B------:R-:W-:Y:S01]  /*46bc0*/  ISETP.GE.AND P0, PT, R248, UR4, PT ;  /* 0x00000004f8007c0c */ /* 0x000fe2000bf06270 */
[----:B------:R-:W-:Y:S02]  /*46bd0*/  ULDC UR4, c[0x0][0x228] ;  /* 0x00008a0000047ab9 */ /* 0x000fe40000000800 */
[----:B------:R-:W-:Y:S01]  /*46be0*/  @P2 STG.E desc[UR60][R220.64], R246 ;  /* 0x000000f6dc002986 */ /* 0x000fe2000c10193c */
[----:B------:R-:W-:Y:S01]  /*46bf0*/  ISETP.LT.AND P5, PT, R9, UR4, !P5 ;  /* 0x0000000409007c0c */ /* 0x000fe2000efa1270 */
[----:B------:R-:W-:Y:S02]  /*46c00*/  ULDC UR4, c[0x0][0x228] ;  /* 0x00008a0000047ab9 */ /* 0x000fe40000000800 */
[----:B------:R2:W-:Y:S01]  /*46c10*/  @P3 STG.E desc[UR60][R222.64], R245 ;  /* 0x000000f5de003986 */ /* 0x0005e2000c10193c */
[----:B------:R-:W-:Y:S01]  /*46c20*/  ISETP.LT.AND P3, PT, R8, UR4, !P1 ;  /* 0x0000000408007c0c */ /* 0x000fe2000cf61270 */
[----:B------:R-:W-:Y:S01]  /*46c30*/  ULDC UR4, c[0x0][0x22c] ;  /* 0x00008b0000047ab9 */ /* 0x000fe20000000800 */
[----:B-1----:R-:W-:Y:S01]  /*46c40*/  IMAD.WIDE R10, R0, 0x4, R6 ;  /* 0x00000004000a7825 */ /* 0x002fe200078e0206 */
[----:B--2---:R-:W2:Y:S04]  /*46c50*/  LDL.LU R223, [R1+0x6b0] ;  /* 0x0006b00001df7983 */ /* 0x004ea80000300800 */
[----:B------:R-:W3:Y:S04]  /*46c60*/  LDL.LU R248, [R1+0x2b0] ;  /* 0x0002b00001f87983 */ /* 0x000ee80000300800 */
[----:B------:R-:W4:Y:S04]  /*46c70*/  LDL.LU R251, [R1+0x6a0] ;  /* 0x0006a00001fb7983 */ /* 0x000f280000300800 */
[----:B------:R-:W4:Y:S01]  /*46c80*/  LDL.LU R250, [R1+0x4b4] ;  /* 0x0004b40001fa7983 */ /* 0x000f220000300800 */
[----:B------:R-:W-:-:S03]  /*46c90*/  IADD3 R220, R5, 0x5c, RZ ;  /* 0x0000005c05dc7810 */ /* 0x000fc60007ffe0ff */
[----:B------:R-:W4:Y:S01]  /*46ca0*/  LDL.LU R249, [R1+0x6b4] ;  /* 0x0006b40001f97983 */ /* 0x000f220000300800 */
[----:B------:R-:W-:-:S03]  /*46cb0*/  VIADD R222, R0, UR26 ;  /* 0x0000001a00de7c36 */ /* 0x000fc60008000000 */
[----:B------:R-:W4:Y:S01]  /*46cc0*/  LDL.LU R252, [R1+0x2b4] ;  /* 0x0002b40001fc7983 */ /* 0x000f220000300800 */
[----:B------:R-:W-:-:S03]  /*46cd0*/  VIADD R0, R5, 0x5d ;  /* 0x0000005d05007836 */ /* 0x000fc60000000000 */
[----:B------:R-:W4:Y:S04]  /*46ce0*/  LDL.LU R239, [R1+0x6a4] ;  /* 0x0006a40001ef7983 */ /* 0x000f280000300800 */
[----:B------:R-:W4:Y:S01]  /*46cf0*/  LDL.LU R243, [R1+0x4b8] ;  /* 0x0004b80001f37983 */ /* 0x000f220000300800 */
[----:B------:R-:W-:Y:S01]  /*46d00*/  ISETP.GE.AND P2, PT, R220, UR4, PT ;  /* 0x00000004dc007c0c */ /* 0x000fe2000bf46270 */
[----:B------:R-:W-:Y:S02]  /*46d10*/  ULDC UR4, c[0x0][0x22c] ;  /* 0x00008b0000047ab9 */ /* 0x000fe40000000800 */
[----:B------:R-:W4:Y:S04]  /*46d20*/  LDL.LU R242, [R1+0x6b8] ;  /* 0x0006b80001f27983 */ /* 0x000f280000300800 */
[----:B------:R-:W4:Y:S04]  /*46d30*/  LDL.LU R241, [R1+0x2b8] ;  /* 0x0002b80001f17983 */ /* 0x000f280000300800 */
[----:B------:R-:W4:Y:S04]  /*46d40*/  LDL.LU R240, [R1+0x6a8] ;  /* 0x0006a80001f07983 */ /* 0x000f280000300800 */
[----:B------:R-:W4:Y:S04]  /*46d50*/  LDL.LU R247, [R1+0x4bc] ;  /* 0x0004bc0001f77983 */ /* 0x000f280000300800 */
[----:B------:R-:W4:Y:S04]  /*46d60*/  LDL.LU R246, [R1+0x6bc] ;  /* 0x0006bc0001f67983 */ /* 0x000f280000300800 */
[----:B------:R1:W-:Y:S01]  /*46d70*/  @P5 STG.E desc[UR60][R10.64], R244 ;  /* 0x000000f40a005986 */ /* 0x0003e2000c10193c */
[----:B------:R-:W-:Y:S01]  /*46d80*/  ISETP.GE.AND P5, PT, R0, UR4, PT ;  /* 0x0000000400007c0c */ /* 0x000fe2000bfa6270 */
[----:B------:R-:W-:Y:S01]  /*46d90*/  IMAD.WIDE R220, R222, 0x4, R2 ;  /* 0x00000004dedc7825 */ /* 0x000fe200078e0202 */
[----:B------:R-:W-:Y:S01]  /*46da0*/  ISETP.LT.AND P1, PT, R9, UR6, !P1 ;  /* 0x0000000609007c0c */ /* 0x000fe2000cf21270 */
[----:B------:R-:W4:Y:S01]  /*46db0*/  LDL.LU R245, [R1+0x2bc] ;  /* 0x0002bc0001f57983 */ /* 0x000f220000300800 */
[----:B------:R-:W-:Y:S01]  /*46dc0*/  ULDC UR4, c[0x0][0x228] ;  /* 0x00008a0000047ab9 */ /* 0x000fe20000000800 */
[----:B------:R-:W-:-:S02]  /*46dd0*/  ULDC UR6, c[0x0][0x228] ;  /* 0x00008a0000067ab9 */ /* 0x000fc40000000800 */
[----:B-1----:R-:W4:Y:S04]  /*46de0*/  LDL.LU R244, [R1+0x6ac] ;  /* 0x0006ac0001f47983 */ /* 0x002f280000300800 */
[----:B------:R-:W2:Y:S01]  /*46df0*/  LDL.LU R0, [R1+0x4b0] ;  /* 0x0004b00001007983 */ /* 0x000ea20000300800 */
[----:B------:R-:W-:-:S03]  /*46e00*/  IMAD.WIDE R10, R222, 0x4, R6 ;  /* 0x00000004de0a7825 */ /* 0x000fc600078e0206 */
[----:B--2---:R1:W-:Y:S01]  /*46e10*/  @P3 STG.E desc[UR60][R220.64], R0 ;  /* 0x00000000dc003986 */ /* 0x0043e2000c10193c */
[C---:B------:R-:W-:Y:S01]  /*46e20*/  ISETP.LT.AND P3, PT, R8.reuse, UR4, !P6 ;  /* 0x0000000408007c0c */ /* 0x040fe2000f761270 */
[----:B------:R-:W-:Y:S01]  /*46e30*/  ULDC UR4, c[0x0][0x228] ;  /* 0x00008a0000047ab9 */ /* 0x000fe20000000800 */
[----:B------:R-:W-:Y:S01]  /*46e40*/  ISETP.LT.AND P6, PT, R9, UR6, !P6 ;  /* 0x0000000609007c0c */ /* 0x000fe2000f7c1270 */
[----:B------:R2:W-:Y:S01]  /*46e50*/  @P1 STG.E desc[UR60][R10.64], R223 ;  /* 0x000000df0a001986 */ /* 0x0005e2000c10193c */
[----:B------:R-:W-:Y:S01]  /*46e60*/  ISETP.LT.AND P1, PT, R8, UR4, !P4 ;  /* 0x0000000408007c0c */ /* 0x000fe2000e721270 */
[----:B------:R-:W-:Y:S01]  /*46e70*/  ULDC UR4, c[0x0][0x22c] ;  /* 0x00008b0000047ab9 */ /* 0x000fe20000000800 */
[----:B------:R-:W-:Y:S01]  /*46e80*/  ULDC UR6, c[0x0][0x228] ;  /* 0x00008a0000067ab9 */ /* 0x000fe20000000800 */
[----:B-1----:R-:W-:Y:S01]  /*46e90*/  IADD3 R0, R222, UR26, RZ ;  /* 0x0000001ade007c10 */ /* 0x002fe2000fffe0ff */
[----:B------:R-:W-:-:S04]  /*46ea0*/  VIADD R222, R5, 0x5e ;  /* 0x0000005e05de7836 */ /* 0x000fc80000000000 */
[----:B--2---:R-:W-:-:S04]  /*46eb0*/  IMAD.WIDE R10, R0, 0x4, R2 ;  /* 0x00000004000a7825 */ /* 0x004fc800078e0202 */
[----:B------:R-:W-:Y:S01]  /*46ec0*/  IMAD.WIDE R220, R0, 0x4, R6 ;  /* 0x0000000400dc7825 */ /* 0x000fe200078e0206 */
[----:B---3--:R1:W-:Y:S01]  /*46ed0*/  @P3 STG.E desc[UR60][R10.64], R248 ;  /* 0x000000f80a003986 */ /* 0x0083e2000c10193c */
[----:B------:R-:W-:Y:S01]  /*46ee0*/  ISETP.GE.AND P3, PT, R222, UR4, PT ;  /* 0x00000004de007c0c */ /* 0x000fe2000bf66270 */
[----:B------:R-:W-:Y:S01]  /*46ef0*/  ULDC UR4, c[0x0][0x228] ;  /* 0x00008a0000047ab9 */ /* 0x000fe20000000800 */
[----:B------:R-:W-:Y:S01]  /*46f00*/  VIADD R0, R0, UR26 ;  /* 0x0000001a00007c36 */ /* 0x000fe20008000000 */
[----:B------:R-:W-:Y:S01]  /*46f10*/  ISETP.LT.AND P4, PT, R9, UR6, !P4 ;  /* 0x0000000609007c0c */ /* 0x000fe2000e781270 */
[----:B----4-:R2:W-:Y:S01]  /*46f20*/  @P6 STG.E desc[UR60][R220.64], R251 ;  /* 0x000000fbdc006986 */ /* 0x0105e2000c10193c */
[----:B------:R-:W-:Y:S01]  /*46f30*/  ISETP.LT.AND P6, PT, R8, UR4, !P0 ;  /* 0x0000000408007c0c */ /* 0x000fe2000c7c1270 */
[----:B------:R-:W-:Y:S01]  /*46f40*/  ULDC UR4, c[0x0][0x22c] ;  /* 0x00008b0000047ab9 */ /* 0x000fe20000000800 */
[----:B------:R-:W-:Y:S01]  /*46f50*/  IADD3 R222, R5, 0x5f, RZ ;  /* 0x0000005f05de7810 */ /* 0x000fe20007ffe0ff */
[C---:B------:R-:W-:Y:S01]  /*46f60*/  VIADD R223, R0.reuse, UR26 ;  /* 0x0000001a00df7c36 */ /* 0x040fe20008000000 */
[----:B------:R-:W-:Y:S01]  /*46f70*/  ULDC UR6, c[0x0][0x228] ;  /* 0x00008a0000067ab9 */ /* 0x000fe20000000800 */
[C---:B-1----:R-:W-:Y:S01]  /*46f80*/  IMAD.WIDE R10, R0.reuse, 0x4, R2 ;  /* 0x00000004000a7825 */ /* 0x042fe200078e0202 */
[----:B------:R-:W3:Y:S04]  /*46f90*/  LDL.LU R248, [R1+0x4c0] ;  /* 0x0004c00001f87983 */ /* 0x000ee80000300800 */
[----:B------:R1:W-:Y:S01]  /*46fa0*/  @P1 STG.E desc[UR60][R10.64], R250 ;  /* 0x000000fa0a001986 */ /* 0x0003e2000c10193c */
[----:B--2---:R-:W-:Y:S01]  /*46fb0*/  IMAD.WIDE R220, R0, 0x4, R6 ;  /* 0x0000000400dc7825 */ /* 0x004fe200078e0206 */
[----:B------:R-:W-:Y:S01]  /*46fc0*/  ISETP.GE.AND P1, PT, R222, UR4, PT ;  /* 0x00000004de007c0c */ /* 0x000fe2000bf26270 */
[----:B------:R-:W-:-:S02]  /*46fd0*/  ULDC UR4, c[0x0][0x228] ;  /* 0x00008a0000047ab9 */ /* 0x000fc40000000800 */
[----:B------:R-:W-:Y:S01]  /*46fe0*/  VIADD R0, R5, 0x60 ;  /* 0x0000006005007836 */ /* 0x000fe20000000000 */
[----:B------:R-:W-:Y:S01]  /*46ff0*/  ISETP.LT.AND P0, PT, R9, UR4, !P0 ;  /* 0x0000000409007c0c */ /* 0x000fe2000c701270 */
[----:B------:R2:W-:Y:S01]  /*47000*/  @P4 STG.E desc[UR60][R220.64], R249 ;  /* 0x000000f9dc004986 */ /* 0x0005e2000c10193c */
[----:B------:R-:W-:Y:S01]  /*47010*/  ULDC UR4, c[0x0][0x22c] ;  /* 0x00008b0000047ab9 */ /* 0x000fe20000000800 */
[----:B-1----:R-:W-:Y:S01]  /*47020*/  IMAD.WIDE R10, R223, 0x4, R2 ;  /* 0x00000004df0a7825 */ /* 0x002fe200078e0202 */
[----:B------:R-:W-:Y:S01]  /*47030*/  ISETP.LT.AND P4, PT, R8, UR6, !P2 ;  /* 0x0000000608007c0c */ /* 0x000fe2000d781270 */
[----:B------:R-:W-:-:S03]  /*47040*/  ULDC UR6, c[0x0][0x228] ;  /* 0x00008a0000067ab9 */ /* 0x000fc60000000800 */
[----:B------:R1:W-:Y:S01]  /*47050*/  @P6 STG.E desc[UR60][R10.64], R252 ;  /* 0x000000fc0a006986 */ /* 0x0003e2000c10193c */
[----:B------:R-:W-:Y:S01]  /*47060*/  ISETP.GE.AND P6, PT, R0, UR4, PT ;  /* 0x0000000400007c0c */ /* 0x000fe2000bfc6270 */
[----:B------:R-:W-:Y:S01]  /*47070*/  ULDC UR4, c[0x0][0x228] ;  /* 0x00008a0000047ab9 */ /* 0x000fe20000000800 */
[----:B------:R-:W-:Y:S01]  /*47080*/  IADD3 R0, R223, UR26, RZ ;  /* 0x0000001adf007c10 */ /* 0x000fe2000fffe0ff */
[----:B------:R-:W-:Y:S01]  /*47090*/  VIADD R222, R5, 0x61 ;  /* 0x0000006105de7836 */ /* 0x000fe20000000000 */
[----:B------:R-:W-:Y:S01]  /*470a0*/  ISETP.LT.AND P2, PT, R9, UR4, !P2 ;  /* 0x0000000409007c0c */ /* 0x000fe2000d741270 */
[----:B------:R-:W-:Y:S02]  /*470b0*/  ULDC UR4, c[0x0][0x22c] ;  /* 0x00008b0000047ab9 */ /* 0x000fe40000000800 */
[----:B--2---:R-:W-:-:S04]  /*470c0*/  IMAD.WIDE R220, R0, 0x4, R2 ;  /* 0x0000000400dc7825 */ /* 0x004fc800078e0202 */
[----:B-1----:R-:W-:-:S05]  /*470d0*/  IMAD.WIDE R10, R223, 0x4, R6 ;  /* 0x00000004df0a7825 */ /* 0x002fca00078e0206 */
[----:B------:R1:W-:Y:S01]  /*470e0*/  @P0 STG.E desc[UR60][R10.64], R239 ;  /* 0x000000ef0a000986 */ /* 0x0003e2000c10193c */
[----:B------:R-:W-:Y:S01]  /*470f0*/  ISETP.GE.AND P0, PT, R222, UR4, PT ;  /* 0x00000004de007c0c */ /* 0x000fe2000bf06270 */
[----:B------:R-:W-:Y:S02]  /*47100*/  ULDC UR4, c[0x0][0x228] ;  /* 0x00008a0000047ab9 */ /* 0x000fe40000000800 */
[----:B------:R2:W-:Y:S01]  /*47110*/  @P4 STG.E desc[UR60][R220.64], R243 ;  /* 0x000000f3dc004986 */ /* 0x0005e2000c10193c */
[----:B------:R-:W-:Y:S01]  /*47120*/  ISETP.LT.AND P4, PT, R8, UR4, !P5 ;  /* 0x0000000408007c0c */ /* 0x000fe2000ef81270 */
[----:B------:R-:W-:Y:S01]  /*47130*/  ULDC UR4, c[0x0][0x228] ;  /* 0x00008a0000047ab9 */ /* 0x000fe20000000800 */
[C---:B------:R-:W-:Y:S01]  /*47140*/  VIADD R222, R0.reuse, UR26 ;  /* 0x0000001a00de7c36 */ /* 0x040fe20008000000 */
[----:B------:R-:W-:Y:S01]  /*47150*/  ISETP.LT.AND P5, PT, R9, UR4, !P5 ;  /* 0x0000000409007c0c */ /* 0x000fe2000efa1270 */
[----:B------:R-:W-:Y:S01]  /*47160*/  ULDC UR4, c[0x0][0x228] ;  /* 0x00008a0000047ab9 */ /* 0x000fe20000000800 */
[----:B-1----:R-:W-:Y:S01]  /*47170*/  IMAD.WIDE R10, R0, 0x4, R6 ;  /* 0x00000004000a7825 */ /* 0x002fe200078e0206 */
[----:B------:R-:W-:-:S03]  /*47180*/  IADD3 R223, R5, 0x62, RZ ;  /* 0x0000006205df7810 */ /* 0x000fc60007ffe0ff */
[----:B--2---:R-:W-:Y:S01]  /*47190*/  IMAD.WIDE R220, R222, 0x4, R2 ;  /* 0x00000004dedc7825 */ /* 0x004fe200078e0202 */
[----:B------:R1:W-:Y:S01]  /*471a0*/  @P2 STG.E desc[UR60][R10.64], R242 ;  /* 0x000000f20a002986 */ /* 0x0003e2000c10193c */
[----:B------:R-:W-:Y:S01]  /*471b0*/  ISETP.LT.AND P2, PT, R8, UR4, !P3 ;  /* 0x0000000408007c0c */ /* 0x000fe2000df41270 */
[----:B------:R-:W-:Y:S02]  /*471c0*/  ULDC UR4, c[0x0][0x22c] ;  /* 0x00008b0000047ab9 */ /* 0x000fe40000000800 */
[----:B------:R2:W-:Y:S01]  /*471d0*/  @P4 STG.E desc[UR60][R220.64], R241 ;  /* 0x000000f1dc004986 */ /* 0x0005e2000c10193c */
[----:B------:R-:W-:Y:S01]  /*471e0*/  ISETP.GE.AND P4, PT, R223, UR4, PT ;  /* 0x00000004df007c0c */ /* 0x000fe2000bf86270 */
[----:B------:R-:W-:Y:S01]  /*471f0*/  ULDC UR4, c[0x0][0x228] ;  /* 0x00008a0000047ab9 */ /* 0x000fe20000000800 */
[C---:B------:R-:W-:Y:S01]  /*47200*/  VIADD R0, R222.reuse, UR26 ;  /* 0x0000001ade007c36 */ /* 0x040fe20008000000 */
[----:B------:R-:W-:Y:S01]  /*47210*/  ISETP.LT.AND P3, PT, R9, UR4, !P3 ;  /* 0x0000000409007c0c */ /* 0x000fe2000df61270 */
[----:B------:R-:W-:Y:S01]  /*47220*/  ULDC UR4, c[0x0][0x228] ;  /* 0x00008a0000047ab9 */ /* 0x000fe20000000800 */
[----:B-1----:R-:W-:-:S02]  /*47230*/  IMAD.WIDE R10, R222, 0x4, R6 ;  /* 0x00000004de0a7825 */ /* 0x002fc400078e0206 */
[----:B------:R-:W-:-:S03]  /*47240*/  IADD3 R222, R0, UR26, RZ ;  /* 0x0000001a00de7c10 */ /* 0x000fc6000fffe0ff */
[----:B------:R1:W-:Y:S01]  /*47250*/  @P5 STG.E desc[UR60][R10.64], R240 ;  /* 0x000000f00a005986 */ /* 0x0003e2000c10193c */
[----:B------:R-:W-:Y:S01]  /*47260*/  ISETP.LT.AND P5, PT, R8, UR4, !P1 ;  /* 0x0000000408007c0c */ /* 0x000fe2000cfa1270 */
[----:B--2---:R-:W-:Y:S01]  /*47270*/  IMAD.WIDE R220, R0, 0x4, R2 ;  /* 0x0000000400dc7825 */ /* 0x004fe200078e0202 */
[----:B------:R-:W-:-:S04]  /*47280*/  ULDC UR4, c[0x0][0x22c] ;  /* 0x00008b0000047ab9 */ /* 0x000fc80000000800 */
[----:B------:R2:W-:Y:S01]  /*47290*/  @P2 STG.E desc[UR60][R220.64], R247 ;  /* 0x000000f7dc002986 */ /* 0x0005e2000c10193c */
[----:B-1----:R-:W-:-:S04]  /*472a0*/  IMAD.WIDE R10, R222, 0x4, R2 ;  /* 0x00000004de0a7825 */ /* 0x002fc800078e0202 */
[----:B--2---:R-:W-:-:S05]  /*472b0*/  IMAD.WIDE R220, R0, 0x4, R6 ;  /* 0x0000000400dc7825 */ /* 0x004fca00078e0206 */
[----:B------:R-:W-:Y:S01]  /*472c0*/  @P3 STG.E desc[UR60][R220.64], R246 ;  /* 0x000000f6dc003986 */ /* 0x000fe2000c10193c */
[----:B------:R-:W-:-:S03]  /*472d0*/  VIADD R0, R222, UR26 ;  /* 0x0000001ade007c36 */ /* 0x000fc60008000000 */
[----:B------:R1:W-:Y:S02]  /*472e0*/  @P5 STG.E desc[UR60][R10.64], R245 ;  /* 0x000000f50a005986 */ /* 0x0003e4000c10193c */
[----:B-1----:R-:W-:Y:S02]  /*472f0*/  IMAD.WIDE R10, R222, 0x4, R6 ;  /* 0x00000004de0a7825 */ /* 0x002fe400078e0206 */
[----:B------:R-:W2:Y:S04]  /*47300*/  LDL.LU R222, [R1+0x2c0] ;  /* 0x0002c00001de7983 */ /* 0x000ea80000300800 */
[----:B------:R-:W4:Y:S04]  /*47310*/  LDL.LU R239, [R1+0xc0] ;  /* 0x0000c00001ef7983 */ /* 0x000f280000300800 */
[----:B------:R-:W4:Y:S04]  /*47320*/  LDL.LU R251, [R1+0xb0] ;  /* 0x0000b00001fb7983 */ /* 0x000f280000300800 */
[----:B------:R-:W4:Y:S01]  /*47330*/  LDL.LU R243, [R1+0x2c4] ;  /* 0x0002c40001f37983 */ /* 0x000f220000300800 */
[----:B------:R-:W-:Y:S01]  /*47340*/  ISETP.LT.AND P1, PT, R9, UR6, !P1 ;  /* 0x0000000609007c0c */ /* 0x000fe2000cf21270 */
[----:B------:R-:W-:Y:S01]  /*47350*/  VIADD R223, R5, 0x63 ;  /* 0x0000006305df7836 */ /* 0x000fe20000000000 */
[----:B------:R-:W-:Y:S01]  /*47360*/  ISETP.LT.AND P2, PT, R8, UR8, !P6 ;  /* 0x0000000808007c0c */ /* 0x000fe2000f741270 */
[----:B------:R-:W-:Y:S01]  /*47370*/  ULDC UR6, c[0x0][0x228] ;  /* 0x00008a0000067ab9 */ /* 0x000fe20000000800 */
[----:B------:R-:W-:Y:S01]  /*47380*/  IMAD.WIDE R220, R0, 0x4, R2 ;  /* 0x0000000400dc7825 */ /* 0x000fe200078e0202 */
[----:B------:R-:W4:Y:S01]  /*47390*/  LDL.LU R250, [R1+0x4c4] ;  /* 0x0004c40001fa7983 */ /* 0x000f220000300800 */
[----:B------:R-:W-:Y:S01]  /*473a0*/  ISETP.GE.AND P3, PT, R223, UR4, PT ;  /* 0x00000004df007c0c */ /* 0x000fe2000bf66270 */
[----:B------:R-:W-:Y:S01]  /*473b0*/  ULDC UR4, c[0x0][0x22c] ;  /* 0x00008b0000047ab9 */ /* 0x000fe20000000800 */
[----:B------:R-:W-:Y:S01]  /*473c0*/  VIADD R223, R5, 0x64 ;  /* 0x0000006405df7836 */ /* 0x000fe20000000000 */
[----:B------:R-:W-:Y:S01]  /*473d0*/  ISETP.LT.AND P6, PT, R9, UR6, !P6 ;  /* 0x0000000609007c0c */ /* 0x000fe2000f7c1270 */
[----:B------:R-:W-:Y:S01]  /*473e0*/  ULDC UR6, c[0x0][0x228] ;  /* 0x00008a0000067ab9 */ /* 0x000fe20000000800 */
[----:B------:R-:W-:Y:S01]  /*473f0*/  ULDC UR8, c[0x0][0x228] ;  /* 0x00008a0000087ab9 */ /* 0x000fe20000000800 */
[----:B------:R-:W4:Y:S01]  /*47400*/  LDL.LU R249, [R1+0xc4] ;  /* 0x0000c40001f97983 */ /* 0x000f220000300800 */
[----:B------:R-:W-:Y:S01]  /*47410*/  ISETP.GE.AND P5, PT, R223, UR4, PT ;  /* 0x00000004df007c0c */ /* 0x000fe2000bfa6270 */
[----:B------:R-:W-:-:S02]  /*47420*/  ULDC UR4, c[0x0][0x228] ;  /* 0x00008a0000047ab9 */ /* 0x000fc40000000800 */
[----:B------:R1:W-:Y:S01]  /*47430*/  @P1 STG.E desc[UR60][R10.64], R244 ;  /* 0x000000f40a001986 */ /* 0x0003e2000c10193c */
[----:B------:R-:W-:Y:S01]  /*47440*/  ISETP.LT.AND P1, PT, R8, UR8, !P4 ;  /* 0x0000000808007c0c */ /* 0x000fe2000e721270 */
[----:B------:R-:W-:Y:S02]  /*47450*/  ULDC UR8, c[0x0][0x228] ;  /* 0x00008a0000087ab9 */ /* 0x000fe40000000800 */
[----:B------:R-:W4:Y:S04]  /*47460*/  LDL.LU R252, [R1+0xb4] ;  /* 0x0000b40001fc7983 */ /* 0x000f280000300800 */
[----:B------:R-:W4:Y:S01]  /*47470*/  LDL.LU R242, [R1+0x4c8] ;  /* 0x0004c80001f27983 */ /* 0x000f220000300800 */
[----:B-1----:R-:W-:-:S03]  /*47480*/  IMAD.WIDE R10, R0, 0x4, R6 ;  /* 0x00000004000a7825 */ /* 0x002fc600078e0206 */
[----:B------:R-:W4:Y:S04]  /*47490*/  LDL.LU R241, [R1+0xc8] ;  /* 0x0000c80001f17983 */ /* 0x000f280000300800 */
[----:B------:R-:W4:Y:S04]  /*474a0*/  LDL.LU R240, [R1+0xb8] ;  /* 0x0000b80001f07983 */ /* 0x000f280000300800 */
[----:B------:R-:W4:Y:S04]  /*474b0*/  LDL.LU R247, [R1+0x2cc] ;  /* 0x0002cc0001f77983 */ /* 0x000f280000300800 */
[----:B------:R-:W4:Y:S04]  /*474c0*/  LDL.LU R246, [R1+0x4cc] ;  /* 0x0004cc0001f67983 */ /* 0x000f280000300800 */
[----:B------:R-:W4:Y:S04]  /*474d0*/  LDL.LU R245, [R1+0xcc] ;  /* 0x0000cc0001f57983 */ /* 0x000f280000300800 */
[----:B------:R-:W4:Y:S04]  /*474e0*/  LDL.LU R244, [R1+0xbc] ;  /* 0x0000bc0001f47983 */ /* 0x000f280000300800 */
[----:B--2---:R1:W-:Y:S01]  /*474f0*/  @P2 STG.E desc[UR60][R220.64], R222 ;  /* 0x000000dedc002986 */ /* 0x0043e2000c10193c */
[----:B------:R-:W-:Y:S01]  /*47500*/  ISETP.LT.AND P2, PT, R8, UR4, !P0 ;  /* 0x0000000408007c0c */ /* 0x000fe2000c741270 */
[----:B------:R-:W-:Y:S01]  /*47510*/  ULDC UR4, c[0x0][0x22c] ;  /* 0x00008b0000047ab9 */ /* 0x000fe20000000800 */
[----:B------:R-:W-:Y:S01]  /*47520*/  ISETP.LT.AND P0, PT, R9, UR6, !P0 ;  /* 0x0000000609007c0c */ /* 0x000fe2000c701270 */
[----:B---3--:R2:W-:Y:S01]  /*47530*/  @P6 STG.E desc[UR60][R10.64], R248 ;  /* 0x000000f80a006986 */ /* 0x0085e2000c10193c */
[----:B------:R-:W-:Y:S01]  /*47540*/  ULDC UR6, c[0x0][0x228] ;  /* 0x00008a0000067ab9 */ /* 0x000fe20000000800 */
[----:B-1----:R-:W-:Y:S01]  /*47550*/  VIADD R220, R0, UR26 ;  /* 0x0000001a00dc7c36 */ /* 0x002fe20008000000 */
[----:B------:R-:W-:-:S03]  /*47560*/  IADD3 R221, R5, 0x65, RZ ;  /* 0x0000006505dd7810 */ /* 0x000fc60007ffe0ff */
[C---:B------:R-:W-:Y:S01]  /*47570*/  VIADD R0, R220.reuse, UR26 ;  /* 0x0000001adc007c36 */ /* 0x040fe20008000000 */
[----:B------:R-:W-:Y:S01]  /*47580*/  ISETP.GE.AND P6, PT, R221, UR4, PT ;  /* 0x00000004dd007c0c */ /* 0x000fe2000bfc6270 */
[C---:B--2---:R-:W-:Y:S01]  /*47590*/  IMAD.WIDE R10, R220.reuse, 0x4, R2 ;  /* 0x00000004dc0a7825 */ /* 0x044fe200078e0202 */
[----:B------:R-:W-:Y:S01]  /*475a0*/  IADD3 R248, R5, 0x66, RZ ;  /* 0x0000006605f87810 */ /* 0x000fe20007ffe0ff */
[----:B------:R-:W-:Y:S02]  /*475b0*/  ULDC UR4, c[0x0][0x22c] ;  /* 0x00008b0000047ab9 */ /* 0x000fe40000000800 */
[----:B------:R-:W-:Y:S01]  /*475c0*/  IMAD.WIDE R220, R220, 0x4, R6 ;  /* 0x00000004dcdc7825 */ /* 0x000fe200078e0206 */
[----:B----4-:R1:W-:Y:S03]  /*475d0*/  @P2 STG.E desc[UR60][R10.64], R239 ;  /* 0x000000ef0a002986 */ /* 0x0103e6000c10193c */
[----:B------:R-:W-:Y:S01]  /*475e0*/  IMAD.WIDE R222, R0, 0x4, R2 ;  /* 0x0000000400de7825 */ /* 0x000fe200078e0202 */
[----:B------:R-:W-:Y:S04]  /*475f0*/  @P0 STG.E desc[UR60][R220.64], R251 ;  /* 0x000000fbdc000986 */ /* 0x000fe8000c10193c */
[----:B------:R2:W-:Y:S04]  /*47600*/  @P1 STG.E desc[UR60][R222.64], R243 ;  /* 0x000000f3de001986 */ /* 0x0005e8000c10193c */
[----:B-1----:R-:W3:Y:S04]  /*47610*/  LDL.LU R239, [R1+0x1534] ;  /* 0x0015340001ef7983 */ /* 0x002ee80000300800 */
[----:B--2---:R-:W2:Y:S01]  /*47620*/  LDL.LU R243, [R1+0x2c8] ;  /* 0x0002c80001f37983 */ /* 0x004ea20000300800 */
[----:B------:R-:W-:Y:S01]  /*47630*/  ISETP.GE.AND P2, PT, R248, UR4, PT ;  /* 0x00000004f8007c0c */ /* 0x000fe2000bf46270 */
[----:B------:R-:W-:-:S02]  /*47640*/  ULDC UR4, c[0x0][0x228] ;  /* 0x00008a0000047ab9 */ /* 0x000fc40000000800 */
[----:B------:R-:W-:Y:S01]  /*47650*/  ISETP.LT.AND P4, PT, R9, UR4, !P4 ;  /* 0x0000000409007c0c */ /* 0x000fe2000e781270 */
[----:B------:R-:W-:Y:S02]  /*47660*/  ULDC UR4, c[0x0][0x228] ;  /* 0x00008a0000047ab9 */ /* 0x000fe40000000800 */
[----:B------:R-:W-:Y:S01]  /*47670*/  ISETP.LT.AND P0, PT, R8, UR4, !P3 ;  /* 0x0000000408007c0c */ /* 0x000fe2000df01270 */
[----:B------:R-:W-:Y:S01]  /*47680*/  VIADD R10, R5, 0x67 ;  /* 0x00000067050a7836 */ /* 0x000fe20000000000 */
[----:B------:R-:W-:Y:S01]  /*47690*/  ULDC UR4, c[0x0][0x22c] ;  /* 0x00008b0000047ab9 */ /* 0x000fe20000000800 */
[C---:B------:R-:W-:Y:S02]  /*476a0*/  VIADD R222, R0.reuse, UR26 ;  /* 0x0000001a00de7c36 */ /* 0x040fe40008000000 */
[----:B------:R-:W-:Y:S01]  /*476b0*/  IMAD.WIDE R220, R0, 0x4, R6 ;  /* 0x0000000400dc7825 */ /* 0x000fe200078e0206 */
[----:B------:R-:W-:Y:S01]  /*476c0*/  ISETP.LT.AND P3, PT, R9, UR6, !P3 ;  /* 0x0000000609007c0c */ /* 0x000fe2000df61270 */
[----:B------:R-:W-:Y:S01]  /*476d0*/  ULDC UR6, c[0x0][0x228] ;  /* 0x00008a0000067ab9 */ /* 0x000fe20000000800 */
[----:B------:R-:W-:Y:S01]  /*476e0*/  ISETP.GE.AND P1, PT, R10, UR4, PT ;  /* 0x000000040a007c0c */ /* 0x000fe2000bf26270 */
[----:B------:R-:W-:Y:S01]  /*476f0*/  IMAD.WIDE R10, R222, 0x4, R2 ;  /* 0x00000004de0a7825 */ /* 0x000fe200078e0202 */
[----:B------:R-:W-:Y:S01]  /*47700*/  IADD3 R0, R5, 0x68, RZ ;  /* 0x0000006805007810 */ /* 0x000fe20007ffe0ff */
[----:B------:R-:W-:Y:S01]  /*47710*/  ULDC UR4, c[0x0][0x22c] ;  /* 0x00008b0000047ab9 */ /* 0x000fe20000000800 */
        /* <DEDUP_REMOVED lines=12> */
[C---:B----4-:R-:W-:Y:S01]  /*477e0*/  IMAD.WIDE R10, R0.reuse, 0x4, R6 ;  /* 0x00000004000a7825 */ /* 0x050fe200078e0206 */
[----:B------:R-:W-:Y:S01]  /*477f0*/  ISETP.LT.AND P6, PT, R9, UR6, !P6 ;  /* 0x0000000609007c0c */ /* 0x000fe2000f7c1270 */
[----:B------:R-:W-:Y:S01]  /*47800*/  ULDC UR4, c[0x0][0x22c] ;  /* 0x00008b0000047ab9 */ /* 0x000fe20000000800 */
[----:B------:R-:W-:Y:S01]  /*47810*/  ULDC UR6, c[0x0][0x228] ;  /* 0x00008a0000067ab9 */ /* 0x000fe20000000800 */
[C---:B-1----:R-:W-:Y:S01]  /*47820*/  IMAD.WIDE R220, R0.reuse, 0x4, R2 ;  /* 0x0000000400dc7825 */ /* 0x042fe200078e0202 */
[----:B------:R-:W-:-:S04]  /*47830*/  IADD3 R0, R0, UR26, RZ ;  /* 0x0000001a00007c10 */ /* 0x000fc8000fffe0ff */
[----:B--2---:R1:W-:Y:S04]  /*47840*/  @P0 STG.E desc[UR60][R220.64], R243 ;  /* 0x000000f3dc000986 */ /* 0x0043e8000c10193c */
[----:B------:R2:W-:Y:S01]  /*47850*/  @P5 STG.E desc[UR60][R10.64], R242 ;  /* 0x000000f20a005986 */ /* 0x0005e2000c10193c */
[----:B-1----:R-:W-:-:S04]  /*47860*/  IMAD.WIDE R220, R0, 0x4, R6 ;  /* 0x0000000400dc7825 */ /* 0x002fc800078e0206 */
[----:B--2---:R-:W-:-:S05]  /*47870*/  IMAD.WIDE R10, R0, 0x4, R2 ;  /* 0x00000004000a7825 */ /* 0x004fca00078e0202 */
[----:B------:R-:W-:Y:S04]  /*47880*/  @P3 STG.E desc[UR60][R10.64], R241 ;  /* 0x000000f10a003986 */ /* 0x000fe8000c10193c */
[----:B------:R1:W-:Y:S04]  /*47890*/  @P6 STG.E desc[UR60][R220.64], R240 ;  /* 0x000000f0dc006986 */ /* 0x0003e8000c10193c */
[----:B-1----:R-:W2:Y:S01]  /*478a0*/  LDL.LU R240, [R1+0x6c0] ;  /* 0x0006c00001f07983 */ /* 0x002ea20000300800 */
[C---:B------:R-:W-:Y:S02]  /*478b0*/  VIADD R222, R5.reuse, 0x69 ;  /* 0x0000006905de7836 */ /* 0x040fe40000000000 */
[----:B------:R-:W-:Y:S01]  /*478c0*/  VIADD R0, R0, UR26 ;  /* 0x0000001a00007c36 */ /* 0x000fe20008000000 */
[----:B------:R-:W-:Y:S01]  /*478d0*/  ISETP.LT.AND P6, PT, R8, UR6, !P1 ;  /* 0x0000000608007c0c */ /* 0x000fe2000cfc1270 */
[----:B------:R-:W4:Y:S01]  /*478e0*/  LDL.LU R248, [R1+0xd0] ;  /* 0x0000d00001f87983 */ /* 0x000f220000300800 */
[----:B------:R-:W-:Y:S01]  /*478f0*/  ISETP.GE.AND P0, PT, R222, UR4, PT ;  /* 0x00000004de007c0c */ /* 0x000fe2000bf06270 */
[----:B------:R-:W-:Y:S01]  /*47900*/  ULDC UR4, c[0x0][0x228] ;  /* 0x00008a0000047ab9 */ /* 0x000fe20000000800 */
[C---:B------:R-:W-:Y:S01]  /*47910*/  VIADD R222, R5.reuse, 0x6a ;  /* 0x0000006a05de7836 */ /* 0x040fe20000000000 */
[----:B------:R-:W-:Y:S01]  /*47920*/  ISETP.LT.AND P5, PT, R8, UR4, !P2 ;  /* 0x0000000408007c0c */ /* 0x000fe2000d7a1270 */
[----:B------:R-:W-:Y:S01]  /*47930*/  ULDC UR4, c[0x0][0x22c] ;  /* 0x00008b0000047ab9 */ /* 0x000fe20000000800 */
[----:B------:R-:W-:Y:S01]  /*47940*/  IMAD.WIDE R10, R0, 0x4, R2 ;  /* 0x00000004000a7825 */ /* 0x000fe200078e0202 */
[C---:B------:R-:W-:Y:S01]  /*47950*/  IADD3 R220, R5.reuse, 0x6b, RZ ;  /* 0x0000006b05dc7810 */ /* 0x040fe20007ffe0ff */
[----:B------:R-:W3:Y:S01]  /*47960*/  LDL.LU R251, [R1+0x6c4] ;  /* 0x0006c40001fb7983 */ /* 0x000ee20000300800 */
[----:B------:R-:W-:Y:S01]  /*47970*/  ISETP.GE.AND P3, PT, R222, UR4, PT ;  /* 0x00000004de007c0c */ /* 0x000fe2000bf66270 */
[----:B------:R-:W-:Y:S01]  /*47980*/  ULDC UR4, c[0x0][0x228] ;  /* 0x00008a0000047ab9 */ /* 0x000fe20000000800 */
[----:B------:R-:W-:Y:S01]  /*47990*/  VIADD R223, R5, 0x6d ;  /* 0x0000006d05df7836 */ /* 0x000fe20000000000 */
[----:B------:R-:W-:Y:S01]  /*479a0*/  ISETP.LT.AND P2, PT, R9, UR4, !P2 ;  /* 0x0000000409007c0c */ /* 0x000fe2000d741270 */
[----:B------:R-:W-:Y:S01]  /*479b0*/  ULDC UR4, c[0x0][0x22c] ;  /* 0x00008b0000047ab9 */ /* 0x000fe20000000800 */
[----:B------:R-:W-:Y:S01]  /*479c0*/  VIADD R222, R0, UR26 ;  /* 0x0000001a00de7c36 */ /* 0x000fe20008000000 */
[----:B------:R-:W3:Y:S01]  /*479d0*/  LDL.LU R250, [R1+0x4d4] ;  /* 0x0004d40001fa7983 */ /* 0x000ee20000300800 */
[----:B------:R-:W-:-:S03]  /*479e0*/  ULDC UR6, c[0x0][0x228] ;  /* 0x00008a0000067ab9 */ /* 0x000fc60000000800 */
[----:B------:R1:W-:Y:S01]  /*479f0*/  @P5 STG.E desc[UR60][R10.64], R247 ;  /* 0x000000f70a005986 */ /* 0x0003e2000c10193c */
[----:B------:R-:W-:Y:S01]  /*47a00*/  ISETP.GE.AND P5, PT, R220, UR4, PT ;  /* 0x00000004dc007c0c */ /* 0x000fe2000bfa6270 */
[----:B------:R-:W-:Y:S01]  /*47a10*/  ULDC UR4, c[0x0][0x228] ;  /* 0x00008a0000047ab9 */ /* 0x000fe20000000800 */
[----:B------:R-:W-:Y:S01]  /*47a20*/  IMAD.WIDE R220, R222, 0x4, R2 ;  /* 0x00000004dedc7825 */ /* 0x000fe200078e0202 */
[----:B------:R-:W-:Y:S01]  /*47a30*/  ISETP.LT.AND P1, PT, R9, UR4, !P1 ;  /* 0x0000000409007c0c */ /* 0x000fe2000cf21270 */
[----:B------:R-:W-:Y:S01]  /*47a40*/  ULDC UR4, c[0x0][0x22c] ;  /* 0x00008b0000047ab9 */ /* 0x000fe20000000800 */
[----:B------:R-:W3:Y:S04]  /*47a50*/  LDL.LU R249, [R1+0x2d4] ;  /* 0x0002d40001f97983 */ /* 0x000ee80000300800 */
[----:B------:R-:W3:Y:S01]  /*47a60*/  LDL.LU R252, [R1+0xd4] ;  /* 0x0000d40001fc7983 */ /* 0x000ee20000300800 */
[----:B-1----:R-:W-:-:S03]  /*47a70*/  IMAD.WIDE R10, R0, 0x4, R6 ;  /* 0x00000004000a7825 */ /* 0x002fc600078e0206 */
[----:B------:R-:W3:Y:S01]  /*47a80*/  LDL.LU R243, [R1+0x6c8] ;  /* 0x0006c80001f37983 */ /* 0x000ee20000300800 */
[----:B------:R-:W-:-:S03]  /*47a90*/  VIADD R0, R5, 0x6c ;  /* 0x0000006c05007836 */ /* 0x000fc60000000000 */
[----:B------:R1:W-:Y:S02]  /*47aa0*/  @P2 STG.E desc[UR60][R10.64], R246 ;  /* 0x000000f60a002986 */ /* 0x0003e4000c10193c */
[----:B------:R-:W-:Y:S01]  /*47ab0*/  ISETP.GE.AND P2, PT, R0, UR4, PT ;  /* 0x0000000400007c0c */ /* 0x000fe2000bf46270 */
[----:B------:R-:W-:Y:S01]  /*47ac0*/  ULDC UR4, c[0x0][0x228] ;  /* 0x00008a0000047ab9 */ /* 0x000fe20000000800 */
[----:B------:R1:W-:Y:S01]  /*47ad0*/  @P6 STG.E desc[UR60][R220.64], R245 ;  /* 0x000000f5dc006986 */ /* 0x0003e2000c10193c */
[----:B------:R-:W-:Y:S01]  /*47ae0*/  ISETP.LT.AND P6, PT, R8, UR4, !P4 ;  /* 0x0000000408007c0c */ /* 0x000fe2000e7c1270 */
[----:B------:R-:W-:Y:S02]  /*47af0*/  ULDC UR4, c[0x0][0x228] ;  /* 0x00008a0000047ab9 */ /* 0x000fe40000000800 */
[----:B------:R-:W3:Y:S01]  /*47b00*/  LDL.LU R242, [R1+0x4d8] ;  /* 0x0004d80001f27983 */ /* 0x000ee20000300800 */
[C---:B-1----:R-:W-:Y:S01]  /*47b10*/  IMAD.WIDE R10, R222.reuse, 0x4, R6 ;  /* 0x00000004de0a7825 */ /* 0x042fe200078e0206 */
[----:B------:R-:W-:-:S02]  /*47b20*/  IADD3 R222, R222, UR26, RZ ;  /* 0x0000001adede7c10 */ /* 0x000fc4000fffe0ff */
[----:B------:R-:W-:Y:S01]  /*47b30*/  ISETP.LT.AND P4, PT, R9, UR4, !P4 ;  /* 0x0000000409007c0c */ /* 0x000fe2000e781270 */
[----:B------:R-:W-:Y:S01]  /*47b40*/  ULDC UR4, c[0x0][0x228] ;  /* 0x00008a0000047ab9 */ /* 0x000fe20000000800 */
[----:B------:R-:W3:Y:S01]  /*47b50*/  LDL.LU R245, [R1+0x2d8] ;  /* 0x0002d80001f57983 */ /* 0x000ee20000300800 */
[----:B------:R-:W-:-:S03]  /*47b60*/  IMAD.WIDE R220, R222, 0x4, R2 ;  /* 0x00000004dedc7825 */ /* 0x000fc600078e0202 */
[----:B------:R-:W3:Y:S01]  /*47b70*/  LDL.LU R241, [R1+0xd8] ;  /* 0x0000d80001f17983 */ /* 0x000ee20000300800 */
[----:B------:R-:W-:-:S03]  /*47b80*/  VIADD R0, R222, UR26 ;  /* 0x0000001ade007c36 */ /* 0x000fc60008000000 */
[----:B------:R1:W-:Y:S01]  /*47b90*/  @P1 STG.E desc[UR60][R10.64], R244 ;  /* 0x000000f40a001986 */ /* 0x0003e2000c10193c */
[----:B------:R-:W-:Y:S01]  /*47ba0*/  ISETP.LT.AND P1, PT, R8, UR4, !P0 ;  /* 0x0000000408007c0c */ /* 0x000fe2000c721270 */
[----:B------:R-:W-:Y:S02]  /*47bb0*/  ULDC UR4, c[0x0][0x22c] ;  /* 0x00008b0000047ab9 */ /* 0x000fe40000000800 */
[----:B------:R-:W3:Y:S04]  /*47bc0*/  LDL.LU R247, [R1+0x6cc] ;  /* 0x0006cc0001f77983 */ /* 0x000ee80000300800 */
[----:B------:R-:W3:Y:S04]  /*47bd0*/  LDL.LU R246, [R1+0x4dc] ;  /* 0x0004dc0001f67983 */ /* 0x000ee80000300800 */
[----:B-1----:R-:W3:Y:S01]  /*47be0*/  LDL.LU R244, [R1+0xdc] ;  /* 0x0000dc0001f47983 */ /* 0x002ee20000300800 */
[----:B------:R-:W-:-:S03]  /*47bf0*/  IMAD.WIDE R10, R222, 0x4, R6 ;  /* 0x00000004de0a7825 */ /* 0x000fc600078e0206 */
[----:B------:R-:W4:Y:S04]  /*47c00*/  LDL.LU R222, [R1+0x2d0] ;  /* 0x0002d00001de7983 */ /* 0x000f280000300800 */
[----:B--2---:R1:W-:Y:S01]  /*47c10*/  @P6 STG.E desc[UR60][R220.64], R240 ;  /* 0x000000f0dc006986 */ /* 0x0043e2000c10193c */
[----:B------:R-:W-:Y:S01]  /*47c20*/  ISETP.GE.AND P6, PT, R223, UR4, PT ;  /* 0x00000004df007c0c */ /* 0x000fe2000bfc6270 */
[----:B------:R-:W-:Y:S02]  /*47c30*/  ULDC UR4, c[0x0][0x228] ;  /* 0x00008a0000047ab9 */ /* 0x000fe40000000800 */
[----:B-1----:R-:W2:Y:S04]  /*47c40*/  LDL.LU R240, [R1+0x1530] ;  /* 0x0015300001f07983 */ /* 0x002ea80000300800 */
[----:B------:R-:W3:Y:S01]  /*47c50*/  LDL.LU R223, [R1+0x4d0] ;  /* 0x0004d00001df7983 */ /* 0x000ee20000300800 */
[----:B------:R-:W-:Y:S01]  /*47c60*/  IMAD.WIDE R220, R0, 0x4, R2 ;  /* 0x0000000400dc7825 */ /* 0x000fe200078e0202 */
[C---:B------:R-:W-:Y:S01]  /*47c70*/  ISETP.LT.AND P0, PT, R9.reuse, UR4, !P0 ;  /* 0x0000000409007c0c */ /* 0x040fe2000c701270 */
[----:B------:R-:W-:Y:S01]  /*47c80*/  ULDC UR4, c[0x0][0x228] ;  /* 0x00008a0000047ab9 */ /* 0x000fe20000000800 */
[----:B---3--:R1:W-:Y:S04]  /*47c90*/  @P4 STG.E desc[UR60][R10.64], R223 ;  /* 0x000000df0a004986 */ /* 0x0083e8000c10193c */
[----:B----4-:R3:W-:Y:S01]  /*47ca0*/  @P1 STG.E desc[UR60][R220.64], R222 ;  /* 0x000000dedc001986 */ /* 0x0107e2000c10193c */
[C---:B------:R-:W-:Y:S01]  /*47cb0*/  ISETP.LT.AND P1, PT, R8.reuse, UR4, !P3 ;  /* 0x0000000408007c0c */ /* 0x040fe2000df21270 */
[----:B------:R-:W-:Y:S01]  /*47cc0*/  ULDC UR4, c[0x0][0x22c] ;  /* 0x00008b0000047ab9 */ /* 0x000fe20000000800 */
[----:B------:R-:W-:Y:S01]  /*47cd0*/  ISETP.LT.AND P3, PT, R9, UR6, !P3 ;  /* 0x0000000609007c0c */ /* 0x000fe2000df61270 */
[----:B------:R-:W-:Y:S01]  /*47ce0*/  ULDC UR6, c[0x0][0x228] ;  /* 0x00008a0000067ab9 */ /* 0x000fe20000000800 */
[----:B------:R-:W-:Y:S01]  /*47cf0*/  ISETP.LT.AND P4, PT, R8, UR8, !P5 ;  /* 0x0000000808007c0c */ /* 0x000fe2000ef81270 */
[----:B------:R-:W-:Y:S01]  /*47d00*/  ULDC UR8, c[0x0][0x228] ;  /* 0x00008a0000087ab9 */ /* 0x000fe20000000800 */
[----:B-1----:R-:W-:-:S04]  /*47d10*/  IMAD.WIDE R10, R0, 0x4, R6 ;  /* 0x00000004000a7825 */ /* 0x002fc800078e0206 */
[----:B---3--:R-:W-:Y:S01]  /*47d20*/  VIADD R222, R0, UR26 ;  /* 0x0000001a00de7c36 */ /* 0x008fe20008000000 */
[----:B------:R-:W-:-:S03]  /*47d30*/  IADD3 R223, R5, 0x6e, RZ ;  /* 0x0000006e05df7810 */ /* 0x000fc60007ffe0ff */
[C---:B------:R-:W-:Y:S01]  /*47d40*/  IMAD.WIDE R220, R222.reuse, 0x4, R2 ;  /* 0x00000004dedc7825 */ /* 0x040fe200078e0202 */
[----:B------:R1:W-:Y:S01]  /*47d50*/  @P0 STG.E desc[UR60][R10.64], R248 ;  /* 0x000000f80a000986 */ /* 0x0003e2000c10193c */
[----:B------:R-:W-:Y:S01]  /*47d60*/  ISETP.GE.AND P0, PT, R223, UR4, PT ;  /* 0x00000004df007c0c */ /* 0x000fe2000bf06270 */
[----:B------:R-:W-:Y:S01]  /*47d70*/  ULDC UR4, c[0x0][0x22c] ;  /* 0x00008b0000047ab9 */ /* 0x000fe20000000800 */
[C---:B------:R-:W-:Y:S01]  /*47d80*/  VIADD R0, R222.reuse, UR26 ;  /* 0x0000001ade007c36 */ /* 0x040fe20008000000 */
[----:B------:R3:W-:Y:S01]  /*47d90*/  @P1 STG.E desc[UR60][R220.64], R251 ;  /* 0x000000fbdc001986 */ /* 0x0007e2000c10193c */
[----:B------:R-:W-:Y:S02]  /*47da0*/  IADD3 R223, R5, 0x6f, RZ ;  /* 0x0000006f05df7810 */ /* 0x000fe40007ffe0ff */
[----:B------:R-:W-:Y:S01]  /*47db0*/  ISETP.LT.AND P5, PT, R9, UR6, !P5 ;  /* 0x0000000609007c0c */ /* 0x000fe2000efa1270 */
[----:B------:R-:W-:Y:S01]  /*47dc0*/  ULDC UR6, c[0x0][0x228] ;  /* 0x00008a0000067ab9 */ /* 0x000fe20000000800 */
[----:B-1----:R-:W-:Y:S01]  /*47dd0*/  IMAD.WIDE R10, R222, 0x4, R6 ;  /* 0x00000004de0a7825 */ /* 0x002fe200078e0206 */
[----:B------:R-:W-:Y:S01]  /*47de0*/  ISETP.GE.AND P1, PT, R223, UR4, PT ;  /* 0x00000004df007c0c */ /* 0x000fe2000bf26270 */
[----:B------:R-:W-:-:S02]  /*47df0*/  ULDC UR4, c[0x0][0x228] ;  /* 0x00008a0000047ab9 */ /* 0x000fc40000000800 */
[----:B---3--:R-:W-:Y:S01]  /*47e00*/  IMAD.WIDE R220, R0, 0x4, R2 ;  /* 0x0000000400dc7825 */ /* 0x008fe200078e0202 */
        /* <DEDUP_REMOVED lines=10> */
[----:B---3--:R-:W-:Y:S02]  /*47eb0*/  VIADD R220, R0, UR26 ;  /* 0x0000001a00dc7c36 */ /* 0x008fe40008000000 */
[----:B------:R-:W-:Y:S01]  /*47ec0*/  VIADD R221, R5, 0x70 ;  /* 0x0000007005dd7836 */ /* 0x000fe20000000000 */
[----:B------:R1:W-:Y:S02]  /*47ed0*/  @P5 STG.E desc[UR60][R10.64], R252 ;  /* 0x000000fc0a005986 */ /* 0x0003e4000c10193c */
[----:B------:R-:W-:Y:S02]  /*47ee0*/  IADD3 R0, R220, UR26, RZ ;  /* 0x0000001adc007c10 */ /* 0x000fe4000fffe0ff */
[----:B------:R-:W-:Y:S01]  /*47ef0*/  ISETP.GE.AND P5, PT, R221, UR4, PT ;  /* 0x00000004dd007c0c */ /* 0x000fe2000bfa6270 */
[----:B------:R-:W-:Y:S02]  /*47f00*/  ULDC UR4, c[0x0][0x22c] ;  /* 0x00008b0000047ab9 */ /* 0x000fe40000000800 */
[----:B------:R-:W-:-:S04]  /*47f10*/  IMAD.WIDE R222, R0, 0x4, R2 ;  /* 0x0000000400de7825 */ /* 0x000fc800078e0202 */
[----:B-1----:R-:W-:-:S04]  /*47f20*/  IMAD.WIDE R10, R220, 0x4, R2 ;  /* 0x00000004dc0a7825 */ /* 0x002fc800078e0202 */
[----:B------:R-:W-:Y:S01]  /*47f30*/  IMAD.WIDE R220, R220, 0x4, R6 ;  /* 0x00000004dcdc7825 */ /* 0x000fe200078e0206 */
[----:B------:R-:W-:Y:S04]  /*47f40*/  @P3 STG.E desc[UR60][R10.64], R243 ;  /* 0x000000f30a003986 */ /* 0x000fe8000c10193c */
[----:B------:R-:W-:Y:S04]  /*47f50*/  @P2 STG.E desc[UR60][R220.64], R242 ;  /* 0x000000f2dc002986 */ /* 0x000fe8000c10193c */
[----:B------:R1:W-:Y:S04]  /*47f60*/  @P4 STG.E desc[UR60][R222.64], R245 ;  /* 0x000000f5de004986 */ /* 0x0003e8000c10193c */
[----:B-1----:R-:W3:Y:S04]  /*47f70*/  LDL.LU R245, [R1+0x2dc] ;  /* 0x0002dc0001f57983 */ /* 0x002ee80000300800 */
[----:B------:R-:W4:Y:S01]  /*47f80*/  LDL.LU R223, [R1+0x4e0] ;  /* 0x0004e00001df7983 */ /* 0x000f220000300800 */
[----:B------:R-:W-:Y:S01]  /*47f90*/  ISETP.GE.AND P3, PT, R248, UR4, PT ;  /* 0x00000004f8007c0c */ /* 0x000fe2000bf66270 */
[----:B------:R-:W-:-:S02]  /*47fa0*/  ULDC UR4, c[0x0][0x228] ;  /* 0x00008a0000047ab9 */ /* 0x000fc40000000800 */
[----:B------:R-:W-:Y:S01]  /*47fb0*/  ISETP.LT.AND P6, PT, R9, UR4, !P6 ;  /* 0x0000000409007c0c */ /* 0x000fe2000f7c1270 */
[----:B------:R-:W-:Y:S01]  /*47fc0*/  ULDC UR4, c[0x0][0x228] ;  /* 0x00008a0000047ab9 */ /* 0x000fe20000000800 */
[----:B------:R-:W-:Y:S01]  /*47fd0*/  VIADD R10, R5, 0x72 ;  /* 0x00000072050a7836 */ /* 0x000fe20000000000 */
[----:B------:R-:W-:Y:S01]  /*47fe0*/  ISETP.LT.AND P2, PT, R8, UR4, !P0 ;  /* 0x0000000408007c0c */ /* 0x000fe2000c741270 */
[----:B------:R-:W-:Y:S01]  /*47ff0*/  ULDC UR4, c[0x0][0x22c] ;  /* 0x00008b0000047ab9 */ /* 0x000fe20000000800 */
[C---:B------:R-:W-:Y:S01]  /*48000*/  IADD3 R222, R0.reuse, UR26, RZ ;  /* 0x0000001a00de7c10 */ /* 0x040fe2000fffe0ff */
        /* <DEDUP_REMOVED lines=13> */
[----:B------:R-:W-:Y:S01]  /*480e0*/  ULDC UR4, c[0x0][0x228] ;  /* 0x00008a0000047ab9 */ /* 0x000fe20000000800 */
[----:B------:R-:W4:Y:S01]  /*480f0*/  LDL.LU R248, [R1+0x4e4] ;  /* 0x0004e40001f87983 */ /* 0x000f220000300800 */
[----:B-1----:R-:W-:Y:S01]  /*48100*/  IMAD.WIDE R220, R222, 0x4, R6 ;  /* 0x00000004dedc7825 */ /* 0x002fe200078e0206 */
[----:B------:R-:W-:-:S02]  /*48110*/  ISETP.LT.AND P1, PT, R9, UR6, !P1 ;  /* 0x0000000609007c0c */ /* 0x000fc4000cf21270 */
[----:B------:R-:W4:Y:S01]  /*48120*/  LDL.LU R251, [R1+0x2e4] ;  /* 0x0002e40001fb7983 */ /* 0x000f220000300800 */
[----:B--2---:R-:W-:Y:S01]  /*48130*/  IMAD.WIDE R10, R0, 0x4, R2 ;  /* 0x00000004000a7825 */ /* 0x004fe200078e0202 */
[----:B------:R-:W-:Y:S02]  /*48140*/  IADD3 R222, R5, 0x74, RZ ;  /* 0x0000007405de7810 */ /* 0x000fe40007ffe0ff */
[----:B------:R1:W-:Y:S01]  /*48150*/  @P0 STG.E desc[UR60][R220.64], R246 ;  /* 0x000000f6dc000986 */ /* 0x0003e2000c10193c */
[----:B------:R-:W-:Y:S01]  /*48160*/  ISETP.LT.AND P0, PT, R8, UR4, !P5 ;  /* 0x0000000408007c0c */ /* 0x000fe2000ef01270 */
[----:B------:R-:W-:Y:S01]  /*48170*/  ULDC UR4, c[0x0][0x22c] ;  /* 0x00008b0000047ab9 */ /* 0x000fe20000000800 */
[----:B------:R-:W-:Y:S01]  /*48180*/  ULDC UR6, c[0x0][0x228] ;  /* 0x00008a0000067ab9 */ /* 0x000fe20000000800 */
[----:B------:R-:W2:Y:S04]  /*48190*/  LDL.LU R250, [R1+0x6e4] ;  /* 0x0006e40001fa7983 */ /* 0x000ea80000300800 */
[----:B------:R-:W2:Y:S01]  /*481a0*/  LDL.LU R249, [R1+0x6d4] ;  /* 0x0006d40001f97983 */ /* 0x000ea20000300800 */
[----:B-1----:R-:W-:-:S03]  /*481b0*/  IMAD.WIDE R220, R0, 0x4, R6 ;  /* 0x0000000400dc7825 */ /* 0x002fc600078e0206 */
[----:B------:R-:W2:Y:S01]  /*481c0*/  LDL.LU R252, [R1+0x4e8] ;  /* 0x0004e80001fc7983 */ /* 0x000ea20000300800 */
[----:B------:R-:W-:-:S03]  /*481d0*/  VIADD R0, R0, UR26 ;  /* 0x0000001a00007c36 */ /* 0x000fc60008000000 */
[----:B------:R-:W2:Y:S04]  /*481e0*/  LDL.LU R243, [R1+0x2e8] ;  /* 0x0002e80001f37983 */ /* 0x000ea80000300800 */
[----:B------:R-:W2:Y:S04]  /*481f0*/  LDL.LU R242, [R1+0x6e8] ;  /* 0x0006e80001f27983 */ /* 0x000ea80000300800 */
[----:B------:R-:W2:Y:S04]  /*48200*/  LDL.LU R241, [R1+0x6d8] ;  /* 0x0006d80001f17983 */ /* 0x000ea80000300800 */
[----:B------:R-:W2:Y:S04]  /*48210*/  LDL.LU R247, [R1+0x4ec] ;  /* 0x0004ec0001f77983 */ /* 0x000ea80000300800 */
[----:B------:R-:W2:Y:S04]  /*48220*/  LDL.LU R246, [R1+0x2ec] ;  /* 0x0002ec0001f67983 */ /* 0x000ea80000300800 */
[----:B---3--:R1:W-:Y:S01]  /*48230*/  @P2 STG.E desc[UR60][R10.64], R245 ;  /* 0x000000f50a002986 */ /* 0x0083e2000c10193c */
[----:B------:R-:W-:Y:S01]  /*48240*/  ISETP.GE.AND P2, PT, R222, UR4, PT ;  /* 0x00000004de007c0c */ /* 0x000fe2000bf46270 */
[----:B------:R-:W-:-:S02]  /*48250*/  ULDC UR4, c[0x0][0x228] ;  /* 0x00008a0000047ab9 */ /* 0x000fc40000000800 */
[----:B------:R3:W-:Y:S01]  /*48260*/  @P1 STG.E desc[UR60][R220.64], R244 ;  /* 0x000000f4dc001986 */ /* 0x0007e2000c10193c */
[----:B------:R-:W-:Y:S02]  /*48270*/  VIADD R222, R5, 0x75 ;  /* 0x0000007505de7836 */ /* 0x000fe40000000000 */
[----:B-1----:R-:W-:Y:S01]  /*48280*/  IMAD.WIDE R10, R0, 0x4, R2 ;  /* 0x00000004000a7825 */ /* 0x002fe200078e0202 */
[----:B------:R-:W2:Y:S01]  /*48290*/  LDL.LU R245, [R1+0x6ec] ;  /* 0x0006ec0001f57983 */ /* 0x000ea20000300800 */
[----:B------:R-:W-:Y:S01]  /*482a0*/  ISETP.LT.AND P1, PT, R8, UR4, !P3 ;  /* 0x0000000408007c0c */ /* 0x000fe2000df21270 */
[----:B------:R-:W-:Y:S02]  /*482b0*/  ULDC UR4, c[0x0][0x22c] ;  /* 0x00008b0000047ab9 */ /* 0x000fe40000000800 */
[----:B---3--:R-:W3:Y:S04]  /*482c0*/  LDL.LU R244, [R1+0x6dc] ;  /* 0x0006dc0001f47983 */ /* 0x008ee80000300800 */
[----:B----4-:R1:W-:Y:S01]  /*482d0*/  @P0 STG.E desc[UR60][R10.64], R223 ;  /* 0x000000df0a000986 */ /* 0x0103e2000c10193c */
[----:B------:R-:W-:-:S02]  /*482e0*/  ISETP.GE.AND P0, PT, R222, UR4, PT ;  /* 0x00000004de007c0c */ /* 0x000fc4000bf06270 */
[----:B------:R-:W-:Y:S01]  /*482f0*/  ISETP.LT.AND P5, PT, R9, UR6, !P5 ;  /* 0x0000000609007c0c */ /* 0x000fe2000efa1270 */
[C---:B------:R-:W-:Y:S01]  /*48300*/  IMAD.WIDE R220, R0.reuse, 0x4, R6 ;  /* 0x0000000400dc7825 */ /* 0x040fe200078e0206 */
[----:B------:R-:W-:Y:S01]  /*48310*/  ULDC UR4, c[0x0][0x228] ;  /* 0x00008a0000047ab9 */ /* 0x000fe20000000800 */
[----:B------:R-:W-:Y:S01]  /*48320*/  ULDC UR6, c[0x0][0x228] ;  /* 0x00008a0000067ab9 */ /* 0x000fe20000000800 */
[----:B-1----:R-:W4:Y:S04]  /*48330*/  LDL.LU R11, [R1+0x2e0] ;  /* 0x0002e000010b7983 */ /* 0x002f280000300800 */
[----:B------:R-:W2:Y:S01]  /*48340*/  LDL.LU R222, [R1+0x6e0] ;  /* 0x0006e00001de7983 */ /* 0x000ea20000300800 */
[----:B------:R-:W-:Y:S01]  /*48350*/  IADD3 R223, R0, UR26, RZ ;  /* 0x0000001a00df7c10 */ /* 0x000fe2000fffe0ff */
[----:B------:R-:W-:Y:S01]  /*48360*/  VIADD R0, R5, 0x76 ;  /* 0x0000007605007836 */ /* 0x000fe20000000000 */
[----:B------:R-:W-:Y:S01]  /*48370*/  ISETP.LT.AND P3, PT, R9, UR4, !P3 ;  /* 0x0000000409007c0c */ /* 0x000fe2000df61270 */
[----:B------:R-:W-:Y:S01]  /*48380*/  ULDC UR4, c[0x0][0x22c] ;  /* 0x00008b0000047ab9 */ /* 0x000fe20000000800 */
[----:B----4-:R1:W-:Y:S02]  /*48390*/  @P5 STG.E desc[UR60][R220.64], R11 ;  /* 0x0000000bdc005986 */ /* 0x0103e4000c10193c */
[----:B-1----:R-:W-:-:S05]  /*483a0*/  IMAD.WIDE R10, R223, 0x4, R2 ;  /* 0x00000004df0a7825 */ /* 0x002fca00078e0202 */
[----:B--2---:R1:W-:Y:S01]  /*483b0*/  @P1 STG.E desc[UR60][R10.64], R222 ;  /* 0x000000de0a001986 */ /* 0x0043e2000c10193c */
[----:B------:R-:W-:Y:S01]  /*483c0*/  ISETP.GE.AND P1, PT, R0, UR4, PT ;  /* 0x0000000400007c0c */ /* 0x000fe2000bf26270 */
[C---:B------:R-:W-:Y:S01]  /*483d0*/  VIADD R0, R223.reuse, UR26 ;  /* 0x0000001adf007c36 */ /* 0x040fe20008000000 */
[----:B------:R-:W-:Y:S01]  /*483e0*/  ISETP.LT.AND P5, PT, R8, UR6, !P4 ;  /* 0x0000000608007c0c */ /* 0x000fe2000e7a1270 */
[----:B------:R-:W-:Y:S01]  /*483f0*/  ULDC UR4, c[0x0][0x228] ;  /* 0x00008a0000047ab9 */ /* 0x000fe20000000800 */
[----:B------:R-:W-:Y:S01]  /*48400*/  ULDC UR6, c[0x0][0x228] ;  /* 0x00008a0000067ab9 */ /* 0x000fe20000000800 */
[----:B-1----:R-:W-:Y:S02]  /*48410*/  IMAD.WIDE R10, R223, 0x4, R6 ;  /* 0x00000004df0a7825 */ /* 0x002fe400078e0206 */
[----:B------:R-:W2:Y:S01]  /*48420*/  LDL.LU R223, [R1+0x6d0] ;  /* 0x0006d00001df7983 */ /* 0x000ea20000300800 */
[----:B------:R-:W-:Y:S01]  /*48430*/  IADD3 R222, R5, 0x77, RZ ;  /* 0x0000007705de7810 */ /* 0x000fe20007ffe0ff */
[----:B------:R-:W-:Y:S01]  /*48440*/  IMAD.WIDE R220, R0, 0x4, R2 ;  /* 0x0000000400dc7825 */ /* 0x000fe200078e0202 */
[----:B------:R-:W-:Y:S01]  /*48450*/  ISETP.LT.AND P4, PT, R9, UR4, !P4 ;  /* 0x0000000409007c0c */ /* 0x000fe2000e781270 */
[----:B------:R-:W-:Y:S01]  /*48460*/  ULDC UR4, c[0x0][0x22c] ;  /* 0x00008b0000047ab9 */ /* 0x000fe20000000800 */
[----:B--2---:R1:W-:Y:S01]  /*48470*/  @P3 STG.E desc[UR60][R10.64], R223 ;  /* 0x000000df0a003986 */ /* 0x0043e2000c10193c */
[----:B------:R-:W-:Y:S01]  /*48480*/  ISETP.GE.AND P3, PT, R222, UR4, PT ;  /* 0x00000004de007c0c */ /* 0x000fe2000bf66270 */
[----:B------:R-:W-:-:S02]  /*48490*/  ULDC UR4, c[0x0][0x228] ;  /* 0x00008a0000047ab9 */ /* 0x000fc40000000800 */
[----:B------:R2:W-:Y:S01]  /*484a0*/  @P5 STG.E desc[UR60][R220.64], R248 ;  /* 0x000000f8dc005986 */ /* 0x0005e2000c10193c */
[----:B------:R-:W-:Y:S01]  /*484b0*/  ISETP.LT.AND P5, PT, R8, UR4, !P6 ;  /* 0x0000000408007c0c */ /* 0x000fe2000f7a1270 */
[----:B------:R-:W-:Y:S01]  /*484c0*/  ULDC UR4, c[0x0][0x228] ;  /* 0x00008a0000047ab9 */ /* 0x000fe20000000800 */
[C---:B------:R-:W-:Y:S01]  /*484d0*/  VIADD R222, R0.reuse, UR26 ;  /* 0x0000001a00de7c36 */ /* 0x040fe20008000000 */
        /* <DEDUP_REMOVED lines=11> */
[----:B------:R-:W-:Y:S01]  /*48590*/  ULDC UR4, c[0x0][0x228] ;  /* 0x00008a0000047ab9 */ /* 0x000fe20000000800 */
[----:B-1----:R-:W-:Y:S01]  /*485a0*/  IMAD.WIDE R10, R222, 0x4, R6 ;  /* 0x00000004de0a7825 */ /* 0x002fe200078e0206 */
[----:B------:R-:W-:Y:S01]  /*485b0*/  ISETP.LT.AND P2, PT, R9, UR4, !P2 ;  /* 0x0000000409007c0c */ /* 0x000fe2000d741270 */
[----:B------:R-:W-:-:S03]  /*485c0*/  ULDC UR4, c[0x0][0x228] ;  /* 0x00008a0000047ab9 */ /* 0x000fc60000000800 */
[----:B------:R1:W-:Y:S01]  /*485d0*/  @P6 STG.E desc[UR60][R10.64], R249 ;  /* 0x000000f90a006986 */ /* 0x0003e2000c10193c */
[----:B------:R-:W-:Y:S01]  /*485e0*/  ISETP.LT.AND P6, PT, R8, UR4, !P0 ;  /* 0x0000000408007c0c */ /* 0x000fe2000c7c1270 */
[C-C-:B--2---:R-:W-:Y:S01]  /*485f0*/  IMAD.WIDE R220, R0.reuse, 0x4, R2.reuse ;  /* 0x0000000400dc7825 */ /* 0x144fe200078e0202 */
[----:B------:R-:W-:Y:S01]  /*48600*/  ISETP.LT.AND P0, PT, R9, UR6, !P0 ;  /* 0x0000000609007c0c */ /* 0x000fe2000c701270 */
[----:B------:R-:W-:Y:S01]  /*48610*/  ULDC UR4, c[0x0][0x22c] ;  /* 0x00008b0000047ab9 */ /* 0x000fe20000000800 */
[----:B------:R-:W-:Y:S01]  /*48620*/  ULDC UR6, c[0x0][0x228] ;  /* 0x00008a0000067ab9 */ /* 0x000fe20000000800 */
[----:B------:R-:W-:Y:S01]  /*48630*/  VIADD R222, R0, UR26 ;  /* 0x0000001a00de7c36 */ /* 0x000fe20008000000 */
[----:B------:R2:W-:Y:S03]  /*48640*/  @P4 STG.E desc[UR60][R220.64], R252 ;  /* 0x000000fcdc004986 */ /* 0x0005e6000c10193c */
[----:B-1----:R-:W-:-:S04]  /*48650*/  IMAD.WIDE R10, R222, 0x4, R2 ;  /* 0x00000004de0a7825 */ /* 0x002fc800078e0202 */
[----:B--2---:R-:W-:-:S05]  /*48660*/  IMAD.WIDE R220, R0, 0x4, R6 ;  /* 0x0000000400dc7825 */ /* 0x004fca00078e0206 */
[----:B------:R1:W-:Y:S04]  /*48670*/  @P2 STG.E desc[UR60][R220.64], R243 ;  /* 0x000000f3dc002986 */ /* 0x0003e8000c10193c */
[----:B------:R2:W-:Y:S04]  /*48680*/  @P6 STG.E desc[UR60][R10.64], R242 ;  /* 0x000000f20a006986 */ /* 0x0005e8000c10193c */
[----:B-1----:R-:W4:Y:S01]  /*48690*/  LDL.LU R243, [R1+0x4f0] ;  /* 0x0004f00001f37983 */ /* 0x002f220000300800 */
[----:B--2---:R-:W-:-:S05]  /*486a0*/  IMAD.WIDE R10, R222, 0x4, R6 ;  /* 0x00000004de0a7825 */ /* 0x004fca00078e0206 */
[----:B------:R1:W-:Y:S04]  /*486b0*/  @P0 STG.E desc[UR60][R10.64], R241 ;  /* 0x000000f10a000986 */ /* 0x0003e8000c10193c */
[----:B-1----:R-:W2:Y:S01]  /*486c0*/  LDL.LU R241, [R1+0x2f0] ;  /* 0x0002f00001f17983 */ /* 0x002ea20000300800 */
[C---:B------:R-:W-:Y:S01]  /*486d0*/  VIADD R223, R5.reuse, 0x79 ;  /* 0x0000007905df7836 */ /* 0x040fe20000000000 */
[----:B------:R-:W-:Y:S01]  /*486e0*/  ISETP.LT.AND P4, PT, R8, UR8, !P1 ;  /* 0x0000000808007c0c */ /* 0x000fe2000cf81270 */
[----:B------:R-:W-:Y:S01]  /*486f0*/  ULDC UR8, c[0x0][0x228] ;  /* 0x00008a0000087ab9 */ /* 0x000fe20000000800 */
[----:B------:R-:W-:Y:S01]  /*48700*/  IADD3 R0, R222, UR26, RZ ;  /* 0x0000001ade007c10 */ /* 0x000fe2000fffe0ff */
[----:B------:R-:W-:Y:S01]  /*48710*/  VIADD R248, R5, 0x7c ;  /* 0x0000007c05f87836 */ /* 0x000fe20000000000 */
[----:B------:R-:W-:Y:S01]  /*48720*/  ISETP.GE.AND P2, PT, R223, UR4, PT ;  /* 0x00000004df007c0c */ /* 0x000fe2000bf46270 */
[----:B------:R-:W-:Y:S01]  /*48730*/  VIADD R223, R5, 0x7a ;  /* 0x0000007a05df7836 */ /* 0x000fe20000000000 */
[----:B------:R-:W-:Y:S01]  /*48740*/  ISETP.LT.AND P1, PT, R9, UR6, !P1 ;  /* 0x0000000609007c0c */ /* 0x000fe2000cf21270 */
[----:B------:R-:W-:Y:S01]  /*48750*/  ULDC UR4, c[0x0][0x22c] ;  /* 0x00008b0000047ab9 */ /* 0x000fe20000000800 */
[----:B------:R-:W-:Y:S01]  /*48760*/  IMAD.WIDE R220, R0, 0x4, R2 ;  /* 0x0000000400dc7825 */ /* 0x000fe200078e0202 */
[----:B------:R-:W-:Y:S01]  /*48770*/  ULDC UR6, c[0x0][0x228] ;  /* 0x00008a0000067ab9 */ /* 0x000fe20000000800 */
[----:B------:R-:W-:Y:S01]  /*48780*/  ISETP.GE.AND P6, PT, R223, UR4, PT ;  /* 0x00000004df007c0c */ /* 0x000fe2000bfc6270 */
[----:B------:R-:W-:Y:S01]  /*48790*/  ULDC UR4, c[0x0][0x228] ;  /* 0x00008a0000047ab9 */ /* 0x000fe20000000800 */
[----:B------:R-:W2:Y:S01]  /*487a0*/  LDL.LU R242, [R1+0xf0] ;  /* 0x0000f00001f27983 */ /* 0x000ea20000300800 */
[----:B------:R-:W-:Y:S01]  /*487b0*/  ISETP.LT.AND P0, PT, R8, UR4, !P3 ;  /* 0x0000000408007c0c */ /* 0x000fe2000df01270 */
[----:B------:R-:W-:Y:S01]  /*487c0*/  IMAD.WIDE R10, R0, 0x4, R6 ;  /* 0x00000004000a7825 */ /* 0x000fe200078e0206 */
[----:B------:R-:W-:Y:S01]  /*487d0*/  ULDC UR4, c[0x0][0x22c] ;  /* 0x00008b0000047ab9 */ /* 0x000fe20000000800 */
[----:B------:R1:W-:Y:S01]  /*487e0*/  @P4 STG.E desc[UR60][R220.64], R247 ;  /* 0x000000f7dc004986 */ /* 0x0003e2000c10193c */
[----:B------:R-:W-:Y:S01]  /*487f0*/  ISETP.LT.AND P3, PT, R9, UR6, !P3 ;  /* 0x0000000609007c0c */ /* 0x000fe2000df61270 */
[----:B------:R-:W-:-:S02]  /*48800*/  ULDC UR6, c[0x0][0x228] ;  /* 0x00008a0000067ab9 */ /* 0x000fc40000000800 */
[----:B------:R3:W-:Y:S01]  /*48810*/  @P1 STG.E desc[UR60][R10.64], R246 ;  /* 0x000000f60a001986 */ /* 0x0007e2000c10193c */
[----:B-1----:R-:W-:Y:S01]  /*48820*/  IADD3 R220, R0, UR26, RZ ;  /* 0x0000001a00dc7c10 */ /* 0x002fe2000fffe0ff */
[----:B------:R-:W-:Y:S01]  /*48830*/  VIADD R221, R5, 0x7b ;  /* 0x0000007b05dd7836 */ /* 0x000fe20000000000 */
[----:B------:R-:W-:Y:S01]  /*48840*/  ISETP.LT.AND P4, PT, R8, UR8, !P5 ;  /* 0x0000000808007c0c */ /* 0x000fe2000ef81270 */
[----:B------:R-:W-:Y:S02]  /*48850*/  ULDC UR8, c[0x0][0x228] ;  /* 0x00008a0000087ab9 */ /* 0x000fe40000000800 */
[----:B---3--:R-:W-:Y:S01]  /*48860*/  IMAD.WIDE R10, R220, 0x4, R2 ;  /* 0x00000004dc0a7825 */ /* 0x008fe200078e0202 */
[----:B------:R-:W-:Y:S01]  /*48870*/  ISETP.GE.AND P1, PT, R221, UR4, PT ;  /* 0x00000004dd007c0c */ /* 0x000fe2000bf26270 */
[----:B------:R-:W-:-:S03]  /*48880*/  ULDC UR4, c[0x0][0x22c] ;  /* 0x00008b0000047ab9 */ /* 0x000fc60000000800 */
[----:B------:R1:W-:Y:S01]  /*48890*/  @P0 STG.E desc[UR60][R10.64], R245 ;  /* 0x000000f50a000986 */ /* 0x0003e2000c10193c */
[----:B------:R-:W-:Y:S01]  /*488a0*/  ISETP.GE.AND P0, PT, R248, UR4, PT ;  /* 0x00000004f8007c0c */ /* 0x000fe2000bf06270 */
[C---:B------:R-:W-:Y:S01]  /*488b0*/  VIADD R0, R220.reuse, UR26 ;  /* 0x0000001adc007c36 */ /* 0x040fe20008000000 */
[----:B------:R-:W-:Y:S01]  /*488c0*/  ULDC UR4, c[0x0][0x228] ;  /* 0x00008a0000047ab9 */ /* 0x000fe20000000800 */
[----:B------:R-:W-:Y:S01]  /*488d0*/  IMAD.WIDE R220, R220, 0x4, R6 ;  /* 0x00000004dcdc7825 */ /* 0x000fe200078e0206 */
[----:B------:R-:W-:Y:S01]  /*488e0*/  ISETP.LT.AND P5, PT, R9, UR4, !P5 ;  /* 0x0000000409007c0c */ /* 0x000fe2000efa1270 */
[----:B------:R-:W3:Y:S01]  /*488f0*/  LDL.LU R248, [R1+0xe4] ;  /* 0x0000e40001f87983 */ /* 0x000ee20000300800 */
[----:B------:R-:W-:Y:S01]  /*48900*/  ULDC UR4, c[0x0][0x228] ;  /* 0x00008a0000047ab9 */ /* 0x000fe20000000800 */
[----:B------:R-:W-:Y:S02]  /*48910*/  IMAD.WIDE R222, R0, 0x4, R2 ;  /* 0x0000000400de7825 */ /* 0x000fe400078e0202 */
[----:B------:R-:W3:Y:S01]  /*48920*/  LDL.LU R251, [R1+0x4f8] ;  /* 0x0004f80001fb7983 */ /* 0x000ee20000300800 */
[----:B-1----:R-:W-:-:S03]  /*48930*/  IADD3 R10, R5, 0x7d, RZ ;  /* 0x0000007d050a7810 */ /* 0x002fc60007ffe0ff */
[----:B------:R-:W3:Y:S04]  /*48940*/  LDL.LU R250, [R1+0x2f8] ;  /* 0x0002f80001fa7983 */ /* 0x000ee80000300800 */
[----:B------:R1:W-:Y:S01]  /*48950*/  @P3 STG.E desc[UR60][R220.64], R244 ;  /* 0x000000f4dc003986 */ /* 0x0003e2000c10193c */
[----:B------:R-:W-:Y:S01]  /*48960*/  ISETP.LT.AND P3, PT, R8, UR4, !P2 ;  /* 0x0000000408007c0c */ /* 0x000fe2000d761270 */
[----:B------:R-:W-:Y:S02]  /*48970*/  ULDC UR4, c[0x0][0x22c] ;  /* 0x00008b0000047ab9 */ /* 0x000fe40000000800 */
[----:B------:R-:W3:Y:S04]  /*48980*/  LDL.LU R249, [R1+0xf8] ;  /* 0x0000f80001f97983 */ /* 0x000ee80000300800 */
[----:B------:R-:W3:Y:S04]  /*48990*/  LDL.LU R252, [R1+0xe8] ;  /* 0x0000e80001fc7983 */ /* 0x000ee80000300800 */
[----:B------:R-:W3:Y:S01]  /*489a0*/  LDL.LU R247, [R1+0x4fc] ;  /* 0x0004fc0001f77983 */ /* 0x000ee20000300800 */
[----:B-1----:R-:W-:-:S03]  /*489b0*/  IMAD.WIDE R220, R0, 0x4, R6 ;  /* 0x0000000400dc7825 */ /* 0x002fc600078e0206 */
[----:B------:R-:W3:Y:S04]  /*489c0*/  LDL.LU R246, [R1+0x2fc] ;  /* 0x0002fc0001f67983 */ /* 0x000ee80000300800 */
[----:B------:R-:W3:Y:S04]  /*489d0*/  LDL.LU R245, [R1+0xfc] ;  /* 0x0000fc0001f57983 */ /* 0x000ee80000300800 */
[----:B------:R-:W3:Y:S04]  /*489e0*/  LDL.LU R244, [R1+0xec] ;  /* 0x0000ec0001f47983 */ /* 0x000ee80000300800 */
[----:B----4-:R1:W-:Y:S01]  /*489f0*/  @P4 STG.E desc[UR60][R222.64], R243 ;  /* 0x000000f3de004986 */ /* 0x0103e2000c10193c */
[----:B------:R-:W-:Y:S01]  /*48a00*/  ISETP.GE.AND P4, PT, R10, UR4, PT ;  /* 0x000000040a007c0c */ /* 0x000fe2000bf86270 */
[----:B------:R-:W-:Y:S01]  /*48a10*/  ULDC UR4, c[0x0][0x22c] ;  /* 0x00008b0000047ab9 */ /* 0x000fe20000000800 */
[----:B-1----:R-:W-:Y:S01]  /*48a20*/  VIADD R222, R0, UR26 ;  /* 0x0000001a00de7c36 */ /* 0x002fe20008000000 */
[----:B------:R-:W4:Y:S01]  /*48a30*/  LDL.LU R243, [R1+0x4f4] ;  /* 0x0004f40001f37983 */ /* 0x000f220000300800 */
[----:B------:R-:W-:-:S03]  /*48a40*/  VIADD R0, R5, 0x7e ;  /* 0x0000007e05007836 */ /* 0x000fc60000000000 */
[----:B------:R-:W3:Y:S04]  /*48a50*/  LDL.LU R223, [R1+0xf4] ;  /* 0x0000f40001df7983 */ /* 0x000ee80000300800 */
[----:B--2---:R1:W-:Y:S01]  /*48a60*/  @P5 STG.E desc[UR60][R220.64], R241 ;  /* 0x000000f1dc005986 */ /* 0x0043e2000c10193c */
[----:B------:R-:W-:Y:S02]  /*48a70*/  ISETP.GE.AND P5, PT, R0, UR4, PT ;  /* 0x0000000400007c0c */ /* 0x000fe4000bfa6270 */
[----:B------:R-:W-:Y:S01]  /*48a80*/  ISETP.LT.AND P2, PT, R9, UR6, !P2 ;  /* 0x0000000609007c0c */ /* 0x000fe2000d741270 */
[C---:B------:R-:W-:Y:S01]  /*48a90*/  IMAD.WIDE R10, R222.reuse, 0x4, R2 ;  /* 0x00000004de0a7825 */ /* 0x040fe200078e0202 */
[----:B------:R-:W-:Y:S01]  /*48aa0*/  ULDC UR4, c[0x0][0x228] ;  /* 0x00008a0000047ab9 */ /* 0x000fe20000000800 */
[----:B------:R-:W-:Y:S01]  /*48ab0*/  ULDC UR6, c[0x0][0x228] ;  /* 0x00008a0000067ab9 */ /* 0x000fe20000000800 */
[----:B-1----:R-:W2:Y:S04]  /*48ac0*/  LDL.LU R241, [R1+0x152c] ;  /* 0x00152c0001f17983 */ /* 0x002ea80000300800 */
[----:B------:R-:W4:Y:S01]  /*48ad0*/  LDL.LU R0, [R1+0xe0] ;  /* 0x0000e00001007983 */ /* 0x000f220000300800 */
[----:B------:R-:W-:-:S03]  /*48ae0*/  IMAD.WIDE R220, R222, 0x4, R6 ;  /* 0x00000004dedc7825 */ /* 0x000fc600078e0206 */
[----:B------:R1:W-:Y:S01]  /*48af0*/  @P3 STG.E desc[UR60][R10.64], R242 ;  /* 0x000000f20a003986 */ /* 0x0003e2000c10193c */
[----:B------:R-:W-:Y:S01]  /*48b00*/  ISETP.LT.AND P3, PT, R8, UR4, !P6 ;  /* 0x0000000408007c0c */ /* 0x000fe2000f761270 */
[----:B------:R-:W-:Y:S02]  /*48b10*/  ULDC UR4, c[0x0][0x228] ;  /* 0x00008a0000047ab9 */ /* 0x000fe40000000800 */
[----:B-1----:R-:W2:Y:S04]  /*48b20*/  LDL.LU R242, [R1+0x1528] ;  /* 0x0015280001f27983 */ /* 0x002ea80000300800 */
[----:B----4-:R1:W-:Y:S02]  /*48b30*/  @P2 STG.E desc[UR60][R220.64], R0 ;  /* 0x00000000dc002986 */ /* 0x0103e4000c10193c */
[----:B-1----:R-:W-:-:S05]  /*48b40*/  IADD3 R0, R222, UR26, RZ ;  /* 0x0000001ade007c10 */ /* 0x002fca000fffe0ff */
[----:B------:R-:W-:-:S05]  /*48b50*/  IMAD.WIDE R10, R0, 0x4, R2 ;  /* 0x00000004000a7825 */ /* 0x000fca00078e0202 */
[----:B------:R1:W-:Y:S04]  /*48b60*/  @P3 STG.E desc[UR60][R10.64], R243 ;  /* 0x000000f30a003986 */ /* 0x0003e8000c10193c */
[----:B-1----:R-:W4:Y:S04]  /*48b70*/  LDL.LU R243, [R1+0x1524] ;  /* 0x0015240001f37983 */ /* 0x002f280000300800 */
[----:B------:R-:W3:Y:S01]  /*48b80*/  LDL.LU R11, [R1+0x2f4] ;  /* 0x0002f400010b7983 */ /* 0x000ee20000300800 */
[----:B------:R-:W-:Y:S02]  /*48b90*/  ISETP.LT.AND P6, PT, R9, UR6, !P6 ;  /* 0x0000000609007c0c */ /* 0x000fe4000f7c1270 */
[----:B------:R-:W-:Y:S01]  /*48ba0*/  ISETP.LT.AND P2, PT, R8, UR4, !P1 ;  /* 0x0000000408007c0c */ /* 0x000fe2000cf41270 */
[----:B------:R-:W-:Y:S01]  /*48bb0*/  VIADD R222, R5, 0x7f ;  /* 0x0000007f05de7836 */ /* 0x000fe20000000000 */
[----:B------:R-:W-:Y:S01]  /*48bc0*/  ULDC UR4, c[0x0][0x22c] ;  /* 0x00008b0000047ab9 */ /* 0x000fe20000000800 */
[----:B------:R-:W-:Y:S01]  /*48bd0*/  IMAD.WIDE R220, R0, 0x4, R6 ;  /* 0x0000000400dc7825 */ /* 0x000fe200078e0206 */
[----:B------:R-:W-:-:S03]  /*48be0*/  ULDC UR6, c[0x0][0x228] ;  /* 0x00008a0000067ab9 */ /* 0x000fc60000000800 */
[----:B------:R-:W-:Y:S01]  /*48bf0*/  VIADD R0, R0, UR26 ;  /* 0x0000001a00007c36 */ /* 0x000fe20008000000 */
[----:B------:R-:W-:Y:S01]  /*48c00*/  ISETP.GE.AND P3, PT, R222, UR4, PT ;  /* 0x00000004de007c0c */ /* 0x000fe2000bf66270 */
[----:B------:R-:W-:Y:S01]  /*48c10*/  ULDC UR4, c[0x0][0x228] ;  /* 0x00008a0000047ab9 */ /* 0x000fe20000000800 */
[----:B------:R-:W-:Y:S01]  /*48c20*/  ISETP.LT.AND P1, PT, R9, UR6, !P1 ;  /* 0x0000000609007c0c */ /* 0x000fe2000cf21270 */
[----:B------:R-:W-:Y:S01]  /*48c30*/  ULDC UR6, c[0x0][0x228] ;  /* 0x00008a0000067ab9 */ /* 0x000fe20000000800 */
[----:B------:R-:W-:Y:S01]  /*48c40*/  IADD3 R222, R5, 0x80, RZ ;  /* 0x0000008005de7810 */ /* 0x000fe20007ffe0ff */
[----:B---3--:R1:W-:Y:S01]  /*48c50*/  @P6 STG.E desc[UR60][R220.64], R11 ;  /* 0x0000000bdc006986 */ /* 0x0083e2000c10193c */
[----:B------:R-:W-:Y:S01]  /*48c60*/  ISETP.LT.AND P6, PT, R8, UR4, !P0 ;  /* 0x0000000408007c0c */ /* 0x000fe2000c7c1270 */
[----:B------:R-:W-:Y:S01]  /*48c70*/  ULDC UR4, c[0x0][0x22c] ;  /* 0x00008b0000047ab9 */ /* 0x000fe20000000800 */
[----:B-1----:R-:W-:-:S05]  /*48c80*/  IMAD.WIDE R10, R0, 0x4, R2 ;  /* 0x00000004000a7825 */ /* 0x002fca00078e0202 */
[----:B------:R1:W-:Y:S01]  /*48c90*/  @P2 STG.E desc[UR60][R10.64], R223 ;  /* 0x000000df0a002986 */ /* 0x0003e2000c10193c */
[----:B------:R-:W-:Y:S01]  /*48ca0*/  IMAD.WIDE R220, R0, 0x4, R6 ;  /* 0x0000000400dc7825 */ /* 0x000fe200078e0206 */
[----:B------:R-:W-:Y:S01]  /*48cb0*/  ISETP.GE.AND P2, PT, R222, UR4, PT ;  /* 0x00000004de007c0c */ /* 0x000fe2000bf46270 */
[----:B------:R-:W-:Y:S02]  /*48cc0*/  ULDC UR4, c[0x0][0x228] ;  /* 0x00008a0000047ab9 */ /* 0x000fe40000000800 */
[----:B------:R-:W-:Y:S01]  /*48cd0*/  ISETP.LT.AND P0, PT, R9, UR4, !P0 ;  /* 0x0000000409007c0c */ /* 0x000fe2000c701270 */
[----:B-1----:R-:W-:Y:S01]  /*48ce0*/  VIADD R223, R0, UR26 ;  /* 0x0000001a00df7c36 */ /* 0x002fe20008000000 */
[----:B------:R1:W-:Y:S01]  /*48cf0*/  @P1 STG.E desc[UR60][R220.64], R248 ;  /* 0x000000f8dc001986 */ /* 0x0003e2000c10193c */
[----:B------:R-:W-:Y:S01]  /*48d00*/  VIADD R0, R5, 0x81 ;  /* 0x0000008105007836 */ /* 0x000fe20000000000 */
[----:B------:R-:W-:Y:S01]  /*48d10*/  ULDC UR4, c[0x0][0x22c] ;  /* 0x00008b0000047ab9 */ /* 0x000fe20000000800 */
[----:B------:R-:W-:Y:S01]  /*48d20*/  IMAD.WIDE R10, R223, 0x4, R2 ;  /* 0x00000004df0a7825 */ /* 0x000fe200078e0202 */
        /* <DEDUP_REMOVED lines=9> */
[----:B-1----:R-:W-:-:S04]  /*48dc0*/  IMAD.WIDE R220, R0, 0x4, R2 ;  /* 0x0000000400dc7825 */ /* 0x002fc800078e0202 */
[----:B---3--:R-:W-:-:S05]  /*48dd0*/  IMAD.WIDE R10, R223, 0x4, R6 ;  /* 0x00000004df0a7825 */ /* 0x008fca00078e0206 */
[----:B------:R1:W-:Y:S01]  /*48de0*/  @P0 STG.E desc[UR60][R10.64], R250 ;  /* 0x000000fa0a000986 */ /* 0x0003e2000c10193c */
[----:B------:R-:W-:Y:S01]  /*48df0*/  ISETP.GE.AND P0, PT, R222, UR4, PT ;  /* 0x00000004de007c0c */ /* 0x000fe2000bf06270 */
[----:B------:R-:W-:Y:S02]  /*48e00*/  ULDC UR4, c[0x0][0x228] ;  /* 0x00008a0000047ab9 */ /* 0x000fe40000000800 */
[----:B------:R3:W-:Y:S01]  /*48e10*/  @P1 STG.E desc[UR60][R220.64], R249 ;  /* 0x000000f9dc001986 */ /* 0x0007e2000c10193c */
[----:B------:R-:W-:Y:S01]  /*48e20*/  ISETP.LT.AND P1, PT, R8, UR4, !P5 ;  /* 0x0000000408007c0c */ /* 0x000fe2000ef21270 */
[C---:B------:R-:W-:Y:S01]  /*48e30*/  VIADD R222, R0.reuse, UR26 ;  /* 0x0000001a00de7c36 */ /* 0x040fe20008000000 */
[----:B------:R-:W-:Y:S02]  /*48e40*/  ULDC UR4, c[0x0][0x228] ;  /* 0x00008a0000047ab9 */ /* 0x000fe40000000800 */
[----:B------:R-:W-:Y:S01]  /*48e50*/  ISETP.LT.AND P5, PT, R9, UR4, !P5 ;  /* 0x0000000409007c0c */ /* 0x000fe2000efa1270 */
[----:B------:R-:W-:Y:S01]  /*48e60*/  ULDC UR4, c[0x0][0x228] ;  /* 0x00008a0000047ab9 */ /* 0x000fe20000000800 */
[----:B-1----:R-:W-:Y:S01]  /*48e70*/  IMAD.WIDE R10, R0, 0x4, R6 ;  /* 0x00000004000a7825 */ /* 0x002fe200078e0206 */
[----:B------:R-:W-:-:S03]  /*48e80*/  IADD3 R223, R5, 0x83, RZ ;  /* 0x0000008305df7810 */ /* 0x000fc60007ffe0ff */
[----:B---3--:R-:W-:Y:S01]  /*48e90*/  IMAD.WIDE R220, R222, 0x4, R2 ;  /* 0x00000004dedc7825 */ /* 0x008fe200078e0202 */
[----:B------:R1:W-:Y:S01]  /*48ea0*/  @P4 STG.E desc[UR60][R10.64], R252 ;  /* 0x000000fc0a004986 */ /* 0x0003e2000c10193c */
[----:B------:R-:W-:Y:S01]  /*48eb0*/  ISETP.LT.AND P4, PT, R8, UR4, !P3 ;  /* 0x0000000408007c0c */ /* 0x000fe2000df81270 */
[----:B------:R-:W-:Y:S02]  /*48ec0*/  ULDC UR4, c[0x0][0x22c] ;  /* 0x00008b0000047ab9 */ /* 0x000fe40000000800 */
[----:B------:R3:W-:Y:S01]  /*48ed0*/  @P1 STG.E desc[UR60][R220.64], R247 ;  /* 0x000000f7dc001986 */ /* 0x0007e2000c10193c */
[----:B------:R-:W-:Y:S01]  /*48ee0*/  ISETP.GE.AND P1, PT, R223, UR4, PT ;  /* 0x00000004df007c0c */ /* 0x000fe2000bf26270 */
[C---:B------:R-:W-:Y:S01]  /*48ef0*/  VIADD R0, R222.reuse, UR26 ;  /* 0x0000001ade007c36 */ /* 0x040fe20008000000 */
[----:B------:R-:W-:Y:S02]  /*48f00*/  ULDC UR4, c[0x0][0x228] ;  /* 0x00008a0000047ab9 */ /* 0x000fe40000000800 */
[----:B------:R-:W-:Y:S01]  /*48f10*/  ISETP.LT.AND P3, PT, R9, UR4, !P3 ;  /* 0x0000000409007c0c */ /* 0x000fe2000df61270 */
[----:B------:R-:W-:Y:S01]  /*48f20*/  ULDC UR4, c[0x0][0x228] ;  /* 0x00008a0000047ab9 */ /* 0x000fe20000000800 */
[----:B-1----:R-:W-:-:S04]  /*48f30*/  IMAD.WIDE R10, R222, 0x4, R6 ;  /* 0x00000004de0a7825 */ /* 0x002fc800078e0206 */
[C---:B---3--:R-:W-:Y:S01]  /*48f40*/  IMAD.WIDE R220, R0.reuse, 0x4, R2 ;  /* 0x0000000400dc7825 */ /* 0x048fe200078e0202 */
[----:B------:R-:W-:Y:S04]  /*48f50*/  @P5 STG.E desc[UR60][R10.64], R246 ;  /* 0x000000f60a005986 */ /* 0x000fe8000c10193c */
[----:B------:R1:W-:Y:S02]  /*48f60*/  @P4 STG.E desc[UR60][R220.64], R245 ;  /* 0x000000f5dc004986 */ /* 0x0003e4000c10193c */
[----:B-1----:R-:W-:-:S05]  /*48f70*/  IMAD.WIDE R220, R0, 0x4, R6 ;  /* 0x0000000400dc7825 */ /* 0x002fca00078e0206 */
[----:B------:R1:W-:Y:S04]  /*48f80*/  @P3 STG.E desc[UR60][R220.64], R244 ;  /* 0x000000f4dc003986 */ /* 0x0003e8000c10193c */
[----:B-1----:R-:W3:Y:S01]  /*48f90*/  LDL.LU R221, [R1+0x6f0] ;  /* 0x0006f00001dd7983 */ /* 0x002ee20000300800 */
[----:B------:R-:W-:Y:S01]  /*48fa0*/  ISETP.LT.AND P5, PT, R8, UR4, !P2 ;  /* 0x0000000408007c0c */ /* 0x000fe2000d7a1270 */
[----:B------:R-:W-:Y:S01]  /*48fb0*/  VIADD R223, R5, 0x84 ;  /* 0x0000008405df7836 */ /* 0x000fe20000000000 */
[----:B------:R-:W-:Y:S01]  /*48fc0*/  IADD3 R222, R0, UR26, RZ ;  /* 0x0000001a00de7c10 */ /* 0x000fe2000fffe0ff */
[----:B------:R-:W2:Y:S01]  /*48fd0*/  LDL.LU R248, [R1+0x100] ;  /* 0x0001000001f87983 */ /* 0x000ea20000300800 */
[----:B------:R-:W-:-:S03]  /*48fe0*/  ULDC UR4, c[0x0][0x22c] ;  /* 0x00008b0000047ab9 */ /* 0x000fc60000000800 */
[----:B------:R-:W4:Y:S01]  /*48ff0*/  LDL.LU R244, [R1+0x6f4] ;  /* 0x0006f40001f47983 */ /* 0x000f220000300800 */
[----:B------:R-:W-:Y:S01]  /*49000*/  IMAD.WIDE R10, R222, 0x4, R2 ;  /* 0x00000004de0a7825 */ /* 0x000fe200078e0202 */
[----:B------:R-:W-:Y:S01]  /*49010*/  ISETP.GE.AND P3, PT, R223, UR4, PT ;  /* 0x00000004df007c0c */ /* 0x000fe2000bf66270 */
[----:B------:R-:W-:Y:S01]  /*49020*/  ULDC UR4, c[0x0][0x22c] ;  /* 0x00008b0000047ab9 */ /* 0x000fe20000000800 */
[----:B------:R-:W4:Y:S01]  /*49030*/  LDL.LU R247, [R1+0x304] ;  /* 0x0003040001f77983 */ /* 0x000f220000300800 */
[----:B------:R-:W-:-:S03]  /*49040*/  VIADD R223, R5, 0x85 ;  /* 0x0000008505df7836 */ /* 0x000fc60000000000 */
[----:B------:R-:W4:Y:S04]  /*49050*/  LDL.LU R245, [R1+0x104] ;  /* 0x0001040001f57983 */ /* 0x000f280000300800 */
[----:B------:R-:W4:Y:S01]  /*49060*/  LDL.LU R246, [R1+0x6f8] ;  /* 0x0006f80001f67983 */ /* 0x000f220000300800 */
[----:B------:R-:W-:-:S03]  /*49070*/  VIADD R0, R222, UR26 ;  /* 0x0000001ade007c36 */ /* 0x000fc60008000000 */
[----:B------:R-:W4:Y:S04]  /*49080*/  LDL.LU R251, [R1+0x50c] ;  /* 0x00050c0001fb7983 */ /* 0x000f280000300800 */
[----:B------:R-:W4:Y:S04]  /*49090*/  LDL.LU R250, [R1+0x30c] ;  /* 0x00030c0001fa7983 */ /* 0x000f280000300800 */
[----:B------:R-:W4:Y:S04]  /*490a0*/  LDL.LU R252, [R1+0x10c] ;  /* 0x00010c0001fc7983 */ /* 0x000f280000300800 */
[----:B------:R-:W4:Y:S04]  /*490b0*/  LDL.LU R249, [R1+0x310] ;  /* 0x0003100001f97983 */ /* 0x000f280000300800 */
[----:B---3--:R1:W-:Y:S01]  /*490c0*/  @P5 STG.E desc[UR60][R10.64], R221 ;  /* 0x000000dd0a005986 */ /* 0x0083e2000c10193c */
[----:B------:R-:W-:Y:S01]  /*490d0*/  ISETP.GE.AND P5, PT, R223, UR4, PT ;  /* 0x00000004df007c0c */ /* 0x000fe2000bfa6270 */
[----:B------:R-:W-:Y:S01]  /*490e0*/  ULDC UR4, c[0x0][0x228] ;  /* 0x00008a0000047ab9 */ /* 0x000fe20000000800 */
[----:B-1----:R-:W-:-:S02]  /*490f0*/  IMAD.WIDE R10, R222, 0x4, R6 ;  /* 0x00000004de0a7825 */ /* 0x002fc400078e0206 */
[----:B------:R-:W3:Y:S04]  /*49100*/  LDL.LU R222, [R1+0x300] ;  /* 0x0003000001de7983 */ /* 0x000ee80000300800 */
[----:B------:R-:W2:Y:S01]  /*49110*/  LDL.LU R223, [R1+0x500] ;  /* 0x0005000001df7983 */ /* 0x000ea20000300800 */
[C---:B------:R-:W-:Y:S01]  /*49120*/  ISETP.LT.AND P2, PT, R9.reuse, UR6, !P2 ;  /* 0x0000000609007c0c */ /* 0x040fe2000d741270 */
[----:B------:R-:W-:Y:S01]  /*49130*/  ULDC UR6, c[0x0][0x228] ;  /* 0x00008a0000067ab9 */ /* 0x000fe20000000800 */
[----:B------:R-:W-:Y:S01]  /*49140*/  ISETP.LT.AND P4, PT, R8, UR8, !P6 ;  /* 0x0000000808007c0c */ /* 0x000fe2000f781270 */
[----:B------:R-:W-:Y:S01]  /*49150*/  IMAD.WIDE R220, R0, 0x4, R2 ;  /* 0x0000000400dc7825 */ /* 0x000fe200078e0202 */
[----:B------:R-:W-:Y:S01]  /*49160*/  ISETP.LT.AND P6, PT, R9, UR6, !P6 ;  /* 0x0000000609007c0c */ /* 0x000fe2000f7c1270 */
[----:B------:R-:W-:Y:S01]  /*49170*/  ULDC UR6, c[0x0][0x228] ;  /* 0x00008a0000067ab9 */ /* 0x000fe20000000800 */
[----:B------:R-:W-:-:S07]  /*49180*/  ULDC UR8, c[0x0][0x228] ;  /* 0x00008a0000087ab9 */ /* 0x000fce0000000800 */
[----:B--2---:R1:W-:Y:S04]  /*49190*/  @P2 STG.E desc[UR60][R10.64], R223 ;  /* 0x000000df0a002986 */ /* 0x0043e8000c10193c */
[----:B---3--:R2:W-:Y:S01]  /*491a0*/  @P4 STG.E desc[UR60][R220.64], R222 ;  /* 0x000000dedc004986 */ /* 0x0085e2000c10193c */
[----:B------:R-:W-:Y:S01]  /*491b0*/  ISETP.LT.AND P4, PT, R8, UR4, !P0 ;  /* 0x0000000408007c0c */ /* 0x000fe2000c781270 */
[----:B------:R-:W-:Y:S01]  /*491c0*/  ULDC UR4, c[0x0][0x22c] ;  /* 0x00008b0000047ab9 */ /* 0x000fe20000000800 */
[----:B-1----:R-:W-:-:S04]  /*491d0*/  IMAD.WIDE R10, R0, 0x4, R6 ;  /* 0x00000004000a7825 */ /* 0x002fc800078e0206 */
[----:B--2---:R-:W-:Y:S01]  /*491e0*/  VIADD R220, R0, UR26 ;  /* 0x0000001a00dc7c36 */ /* 0x004fe20008000000 */
[----:B------:R1:W-:Y:S03]  /*491f0*/  @P6 STG.E desc[UR60][R10.64], R248 ;  /* 0x000000f80a006986 */ /* 0x0003e6000c10193c */
[----:B-1----:R-:W-:-:S05]  /*49200*/  IMAD.WIDE R10, R220, 0x4, R2 ;  /* 0x00000004dc0a7825 */ /* 0x002fca00078e0202 */
[----:B----4-:R1:W-:Y:S04]  /*49210*/  @P4 STG.E desc[UR60][R10.64], R244 ;  /* 0x000000f40a004986 */ /* 0x0103e8000c10193c */
[----:B-1----:R-:W2:Y:S04]  /*49220*/  LDL.LU R244, [R1+0x1520] ;  /* 0x0015200001f47983 */ /* 0x002ea80000300800 */
[----:B------:R-:W3:Y:S01]  /*49230*/  LDL.LU R11, [R1+0x504] ;  /* 0x00050400010b7983 */ /* 0x000ee20000300800 */
[----:B------:R-:W-:Y:S02]  /*49240*/  IADD3 R221, R5, 0x86, RZ ;  /* 0x0000008605dd7810 */ /* 0x000fe40007ffe0ff */
[----:B------:R-:W-:-:S02]  /*49250*/  ISETP.LT.AND P0, PT, R9, UR6, !P0 ;  /* 0x0000000609007c0c */ /* 0x000fc4000c701270 */
[----:B------:R-:W-:Y:S01]  /*49260*/  ISETP.LT.AND P2, PT, R8, UR8, !P1 ;  /* 0x0000000808007c0c */ /* 0x000fe2000cf41270 */
[----:B------:R-:W-:Y:S01]  /*49270*/  VIADD R0, R220, UR26 ;  /* 0x0000001adc007c36 */ /* 0x000fe20008000000 */
[----:B------:R-:W-:Y:S01]  /*49280*/  IADD3 R248, R5, 0x87, RZ ;  /* 0x0000008705f87810 */ /* 0x000fe20007ffe0ff */
[----:B------:R-:W-:Y:S01]  /*49290*/  ULDC UR6, c[0x0][0x228] ;  /* 0x00008a0000067ab9 */ /* 0x000fe20000000800 */
[----:B------:R-:W-:Y:S01]  /*492a0*/  ISETP.GE.AND P6, PT, R221, UR4, PT ;  /* 0x00000004dd007c0c */ /* 0x000fe2000bfc6270 */
[----:B------:R-:W-:Y:S01]  /*492b0*/  ULDC UR4, c[0x0][0x22c] ;  /* 0x00008b0000047ab9 */ /* 0x000fe20000000800 */
[----:B------:R-:W-:Y:S01]  /*492c0*/  ULDC UR8, c[0x0][0x228] ;  /* 0x00008a0000087ab9 */ /* 0x000fe20000000800 */
[----:B------:R-:W-:Y:S01]  /*492d0*/  ISETP.GE.AND P4, PT, R248, UR4, PT ;  /* 0x00000004f8007c0c */ /* 0x000fe2000bf86270 */
[----:B------:R-:W-:Y:S01]  /*492e0*/  ULDC UR4, c[0x0][0x228] ;  /* 0x00008a0000047ab9 */ /* 0x000fe20000000800 */
[----:B------:R-:W-:Y:S01]  /*492f0*/  IMAD.WIDE R220, R220, 0x4, R6 ;  /* 0x00000004dcdc7825 */ /* 0x000fe200078e0206 */
[----:B------:R-:W-:Y:S01]  /*49300*/  ISETP.LT.AND P1, PT, R9, UR4, !P1 ;  /* 0x0000000409007c0c */ /* 0x000fe2000cf21270 */
[----:B------:R-:W-:Y:S01]  /*49310*/  ULDC UR4, c[0x0][0x228] ;  /* 0x00008a0000047ab9 */ /* 0x000fe20000000800 */
[----:B------:R-:W4:Y:S01]  /*49320*/  LDL.LU R248, [R1+0x6fc] ;  /* 0x0006fc0001f87983 */ /* 0x000f220000300800 */
[----:B------:R-:W-:-:S03]  /*49330*/  IMAD.WIDE R222, R0, 0x4, R2 ;  /* 0x0000000400de7825 */ /* 0x000fc600078e0202 */
[----:B---3--:R1:W-:Y:S04]  /*49340*/  @P0 STG.E desc[UR60][R220.64], R11 ;  /* 0x0000000bdc000986 */ /* 0x0083e8000c10193c */
[----:B------:R3:W-:Y:S01]  /*49350*/  @P2 STG.E desc[UR60][R222.64], R247 ;  /* 0x000000f7de002986 */ /* 0x0007e2000c10193c */
[----:B------:R-:W-:Y:S01]  /*49360*/  ISETP.LT.AND P2, PT, R8, UR4, !P3 ;  /* 0x0000000408007c0c */ /* 0x000fe2000df41270 */
[----:B------:R-:W-:Y:S01]  /*49370*/  ULDC UR4, c[0x0][0x22c] ;  /* 0x00008b0000047ab9 */ /* 0x000fe20000000800 */
[C---:B-1----:R-:W-:Y:S02]  /*49380*/  VIADD R220, R5.reuse, 0x88 ;  /* 0x0000008805dc7836 */ /* 0x042fe40000000000 */
[C---:B------:R-:W-:Y:S01]  /*49390*/  IMAD.WIDE R10, R0.reuse, 0x4, R6 ;  /* 0x00000004000a7825 */ /* 0x040fe200078e0206 */
[----:B---3--:R-:W3:Y:S03]  /*493a0*/  LDL.LU R247, [R1+0x308] ;  /* 0x0003080001f77983 */ /* 0x008ee60000300800 */
[----:B------:R-:W-:Y:S01]  /*493b0*/  VIADD R222, R0, UR26 ;  /* 0x0000001a00de7c36 */ /* 0x000fe20008000000 */
[----:B------:R-:W-:Y:S01]  /*493c0*/  IADD3 R0, R5, 0x89, RZ ;  /* 0x0000008905007810 */ /* 0x000fe20007ffe0ff */
[----:B------:R-:W2:Y:S01]  /*493d0*/  LDL.LU R223, [R1+0x108] ;  /* 0x0001080001df7983 */ /* 0x000ea20000300800 */
[----:B------:R-:W-:Y:S01]  /*493e0*/  ISETP.GE.AND P0, PT, R220, UR4, PT ;  /* 0x00000004dc007c0c */ /* 0x000fe2000bf06270 */
[----:B------:R-:W-:-:S02]  /*493f0*/  ULDC UR4, c[0x0][0x22c] ;  /* 0x00008b0000047ab9 */ /* 0x000fc40000000800 */
[----:B------:R1:W-:Y:S01]  /*49400*/  @P1 STG.E desc[UR60][R10.64], R245 ;  /* 0x000000f50a001986 */ /* 0x0003e2000c10193c */
[----:B------:R-:W-:Y:S02]  /*49410*/  ISETP.GE.AND P1, PT, R0, UR4, PT ;  /* 0x0000000400007c0c */ /* 0x000fe4000bf26270 */
[----:B------:R-:W-:Y:S01]  /*49420*/  ISETP.LT.AND P3, PT, R9, UR6, !P3 ;  /* 0x0000000609007c0c */ /* 0x000fe2000df61270 */
[C---:B------:R-:W-:Y:S01]  /*49430*/  IMAD.WIDE R220, R222.reuse, 0x4, R2 ;  /* 0x00000004dedc7825 */ /* 0x040fe200078e0202 */
[----:B------:R-:W-:Y:S01]  /*49440*/  ULDC UR4, c[0x0][0x228] ;  /* 0x00008a0000047ab9 */ /* 0x000fe20000000800 */
[----:B------:R-:W-:Y:S01]  /*49450*/  ULDC UR6, c[0x0][0x228] ;  /* 0x00008a0000067ab9 */ /* 0x000fe20000000800 */
[----:B-1----:R-:W4:Y:S04]  /*49460*/  LDL.LU R245, [R1+0x151c] ;  /* 0x00151c0001f57983 */ /* 0x002f280000300800 */
[----:B------:R-:W3:Y:S01]  /*49470*/  LDL.LU R0, [R1+0x508] ;  /* 0x0005080001007983 */ /* 0x000ee20000300800 */
[----:B------:R-:W-:-:S03]  /*49480*/  IMAD.WIDE R10, R222, 0x4, R6 ;  /* 0x00000004de0a7825 */ /* 0x000fc600078e0206 */
[----:B------:R1:W-:Y:S01]  /*49490*/  @P2 STG.E desc[UR60][R220.64], R246 ;  /* 0x000000f6dc002986 */ /* 0x0003e2000c10193c */
[C---:B------:R-:W-:Y:S01]  /*494a0*/  ISETP.LT.AND P2, PT, R8.reuse, UR4, !P5 ;  /* 0x0000000408007c0c */ /* 0x040fe2000ef41270 */
[----:B------:R-:W-:Y:S01]  /*494b0*/  ULDC UR4, c[0x0][0x228] ;  /* 0x00008a0000047ab9 */ /* 0x000fe20000000800 */
[C---:B------:R-:W-:Y:S01]  /*494c0*/  ISETP.LT.AND P5, PT, R9.reuse, UR6, !P5 ;  /* 0x0000000609007c0c */ /* 0x040fe2000efa1270 */
[----:B------:R-:W-:Y:S01]  /*494d0*/  ULDC UR6, c[0x0][0x228] ;  /* 0x00008a0000067ab9 */ /* 0x000fe20000000800 */
[----:B-1----:R-:W4:Y:S04]  /*494e0*/  LDL.LU R246, [R1+0x1518] ;  /* 0x0015180001f67983 */ /* 0x002f280000300800 */
[----:B---3--:R1:W-:Y:S01]  /*494f0*/  @P3 STG.E desc[UR60][R10.64], R0 ;  /* 0x000000000a003986 */ /* 0x0083e2000c10193c */
[----:B------:R-:W-:Y:S01]  /*49500*/  ISETP.LT.AND P3, PT, R8, UR4, !P6 ;  /* 0x0000000408007c0c */ /* 0x000fe2000f761270 */
[----:B------:R-:W-:Y:S01]  /*49510*/  ULDC UR4, c[0x0][0x22c] ;  /* 0x00008b0000047ab9 */ /* 0x000fe20000000800 */
[----:B------:R-:W-:Y:S01]  /*49520*/  ISETP.LT.AND P6, PT, R9, UR6, !P6 ;  /* 0x0000000609007c0c */ /* 0x000fe2000f7c1270 */
[----:B------:R-:W-:Y:S01]  /*49530*/  ULDC UR6, c[0x0][0x228] ;  /* 0x00008a0000067ab9 */ /* 0x000fe20000000800 */
[----:B-1----:R-:W-:-:S04]  /*49540*/  VIADD R0, R222, UR26 ;  /* 0x0000001ade007c36 */ /* 0x002fc80008000000 */
[----:B------:R-:W-:-:S04]  /*49550*/  IMAD.WIDE R220, R0, 0x4, R2 ;  /* 0x0000000400dc7825 */ /* 0x000fc800078e0202 */
[C-C-:B------:R-:W-:Y:S01]  /*49560*/  IMAD.WIDE R10, R0.reuse, 0x4, R6.reuse ;  /* 0x00000004000a7825 */ /* 0x140fe200078e0206 */
[----:B------:R-:W-:Y:S01]  /*49570*/  IADD3 R0, R0, UR26, RZ ;  /* 0x0000001a00007c10 */ /* 0x000fe2000fffe0ff */
[----:B------:R1:W-:Y:S04]  /*49580*/  @P2 STG.E desc[UR60][R220.64], R247 ;  /* 0x000000f7dc002986 */ /* 0x0003e8000c10193c */
[----:B--2---:R2:W-:Y:S01]  /*49590*/  @P5 STG.E desc[UR60][R10.64], R223 ;  /* 0x000000df0a005986 */ /* 0x0045e2000c10193c */
[----:B------:R-:W-:Y:S02]  /*495a0*/  VIADD R222, R5, 0x8a ;  /* 0x0000008a05de7836 */ /* 0x000fe40000000000 */
[C---:B-1----:R-:W-:Y:S01]  /*495b0*/  IMAD.WIDE R220, R0.reuse, 0x4, R6 ;  /* 0x0000000400dc7825 */ /* 0x042fe200078e0206 */
[----:B------:R-:W3:Y:S03]  /*495c0*/  LDL.LU R247, [R1+0x1514] ;  /* 0x0015140001f77983 */ /* 0x000ee60000300800 */
[----:B--2---:R-:W-:Y:S01]  /*495d0*/  IMAD.WIDE R10, R0, 0x4, R2 ;  /* 0x00000004000a7825 */ /* 0x004fe200078e0202 */
[----:B------:R-:W-:Y:S01]  /*495e0*/  ISETP.GE.AND P2, PT, R222, UR4, PT ;  /* 0x00000004de007c0c */ /* 0x000fe2000bf46270 */
[----:B------:R-:W-:-:S03]  /*495f0*/  ULDC UR4, c[0x0][0x228] ;  /* 0x00008a0000047ab9 */ /* 0x000fc60000000800 */
[----:B----4-:R-:W-:Y:S04]  /*49600*/  @P3 STG.E desc[UR60][R10.64], R248 ;  /* 0x000000f80a003986 */ /* 0x010fe8000c10193c */
[----:B------:R1:W-:Y:S01]  /*49610*/  @P6 STG.E desc[UR60][R220.64], R251 ;  /* 0x000000fbdc006986 */ /* 0x0003e2000c10193c */
[----:B------:R-:W-:Y:S01]  /*49620*/  ISETP.LT.AND P5, PT, R8, UR4, !P4 ;  /* 0x0000000408007c0c */ /* 0x000fe2000e7a1270 */
[----:B------:R-:W-:Y:S01]  /*49630*/  VIADD R0, R0, UR26 ;  /* 0x0000001a00007c36 */ /* 0x000fe20008000000 */
[----:B------:R-:W-:Y:S01]  /*49640*/  ULDC UR4, c[0x0][0x22c] ;  /* 0x00008b0000047ab9 */ /* 0x000fe20000000800 */
[----:B-1----:R-:W2:Y:S02]  /*49650*/  LDL.LU R251, [R1+0x314] ;  /* 0x0003140001fb7983 */ /* 0x002ea40000300800 */
[----:B------:R-:W-:-:S04]  /*49660*/  IMAD.WIDE R10, R0, 0x4, R2 ;  /* 0x00000004000a7825 */ /* 0x000fc800078e0202 */
[----:B------:R-:W-:-:S04]  /*49670*/  VIADD R222, R5, 0x8b ;  /* 0x0000008b05de7836 */ /* 0x000fc80000000000 */
[----:B------:R1:W-:Y:S01]  /*49680*/  @P5 STG.E desc[UR60][R10.64], R250 ;  /* 0x000000fa0a005986 */ /* 0x0003e2000c10193c */
[----:B------:R-:W-:Y:S01]  /*49690*/  ISETP.GE.AND P3, PT, R222, UR4, PT ;  /* 0x00000004de007c0c */ /* 0x000fe2000bf66270 */
[----:B------:R-:W-:Y:S02]  /*496a0*/  ULDC UR4, c[0x0][0x228] ;  /* 0x00008a0000047ab9 */ /* 0x000fe40000000800 */
[----:B-1----:R-:W4:Y:S01]  /*496b0*/  LDL.LU R250, [R1+0x318] ;  /* 0x0003180001fa7983 */ /* 0x002f220000300800 */
[----:B------:R-:W-:Y:S01]  /*496c0*/  ISETP.LT.AND P4, PT, R9, UR4, !P4 ;  /* 0x0000000409007c0c */ /* 0x000fe2000e781270 */
[----:B------:R-:W-:Y:S01]  /*496d0*/  IMAD.WIDE R10, R0, 0x4, R6 ;  /* 0x00000004000a7825 */ /* 0x000fe200078e0206 */
[----:B------:R-:W-:Y:S01]  /*496e0*/  IADD3 R222, R5, 0x8c, RZ ;  /* 0x0000008c05de7810 */ /* 0x000fe20007ffe0ff */
[----:B------:R-:W-:-:S10]  /*496f0*/  ULDC UR4, c[0x0][0x22c] ;  /* 0x00008b0000047ab9 */ /* 0x000fd40000000800 */
[----:B------:R1:W-:Y:S04]  /*49700*/  @P4 STG.E desc[UR60][R10.64], R252 ;  /* 0x000000fc0a004986 */ /* 0x0003e8000c10193c */
[----:B-1----:R-:W3:Y:S01]  /*49710*/  LDL.LU R252, [R1+0x31c] ;  /* 0x00031c0001fc7983 */ /* 0x002ee20000300800 */
[----:B------:R-:W-:Y:S01]  /*49720*/  ISETP.LT.AND P6, PT, R8, UR6, !P0 ;  /* 0x0000000608007c0c */ /* 0x000fe2000c7c1270 */
[----:B------:R-:W-:Y:S01]  /*49730*/  ULDC UR6, c[0x0][0x228] ;  /* 0x00008a0000067ab9 */ /* 0x000fe20000000800 */
[----:B------:R-:W-:Y:S01]  /*49740*/  ISETP.GE.AND P5, PT, R222, UR4, PT ;  /* 0x00000004de007c0c */ /* 0x000fe2000bfa6270 */
[----:B------:R-:W-:Y:S01]  /*49750*/  VIADD R222, R0, UR26 ;  /* 0x0000001a00de7c36 */ /* 0x000fe20008000000 */
[----:B------:R-:W-:Y:S01]  /*49760*/  ULDC UR4, c[0x0][0x228] ;  /* 0x00008a0000047ab9 */ /* 0x000fe20000000800 */
[----:B------:R-:W-:Y:S01]  /*49770*/  VIADD R0, R5, 0x8d ;  /* 0x0000008d05007836 */ /* 0x000fe20000000000 */
[----:B------:R-:W-:Y:S01]  /*49780*/  ISETP.LT.AND P0, PT, R9, UR4, !P0 ;  /* 0x0000000409007c0c */ /* 0x000fe2000c701270 */
[----:B------:R-:W-:Y:S01]  /*49790*/  IMAD.WIDE R220, R222, 0x4, R2 ;  /* 0x00000004dedc7825 */ /* 0x000fe200078e0202 */
[----:B------:R-:W-:-:S02]  /*497a0*/  ULDC UR4, c[0x0][0x22c] ;  /* 0x00008b0000047ab9 */ /* 0x000fc40000000800 */
[----:B------:R-:W-:Y:S01]  /*497b0*/  ISETP.GE.AND P4, PT, R0, UR4, PT ;  /* 0x0000000400007c0c */ /* 0x000fe2000bf86270 */
[----:B------:R-:W-:Y:S02]  /*497c0*/  ULDC UR4, c[0x0][0x228] ;  /* 0x00008a0000047ab9 */ /* 0x000fe40000000800 */
[----:B------:R1:W-:Y:S01]  /*497d0*/  @P6 STG.E desc[UR60][R220.64], R249 ;  /* 0x000000f9dc006986 */ /* 0x0003e2000c10193c */
[----:B------:R-:W-:Y:S01]  /*497e0*/  ISETP.LT.AND P6, PT, R8, UR4, !P1 ;  /* 0x0000000408007c0c */ /* 0x000fe2000cfc1270 */
[C---:B------:R-:W-:Y:S01]  /*497f0*/  IMAD.WIDE R10, R222.reuse, 0x4, R6 ;  /* 0x00000004de0a7825 */ /* 0x040fe200078e0206 */
[----:B------:R-:W-:Y:S02]  /*49800*/  ULDC UR4, c[0x0][0x228] ;  /* 0x00008a0000047ab9 */ /* 0x000fe40000000800 */
[----:B------:R-:W-:Y:S01]  /*49810*/  ISETP.LT.AND P1, PT, R9, UR4, !P1 ;  /* 0x0000000409007c0c */ /* 0x000fe2000cf21270 */
[----:B------:R-:W-:Y:S01]  /*49820*/  ULDC UR4, c[0x0][0x228] ;  /* 0x00008a0000047ab9 */ /* 0x000fe20000000800 */
[----:B------:R1:W-:Y:S02]  /*49830*/  @P0 STG.E desc[UR60][R10.64], R244 ;  /* 0x000000f40a000986 */ /* 0x0003e4000c10193c */
[----:B-1----:R-:W-:Y:S01]  /*49840*/  IADD3 R249, R222, UR26, RZ ;  /* 0x0000001adef97c10 */ /* 0x002fe2000fffe0ff */
[----:B------:R-:W-:Y:S01]  /*49850*/  VIADD R0, R5, 0x8e ;  /* 0x0000008e05007836 */ /* 0x000fe20000000000 */
[----:B------:R-:W-:Y:S01]  /*49860*/  ISETP.LT.AND P0, PT, R8, UR4, !P2 ;  /* 0x0000000408007c0c */ /* 0x000fe2000d701270 */
[----:B------:R-:W-:-:S02]  /*49870*/  ULDC UR4, c[0x0][0x22c] ;  /* 0x00008b0000047ab9 */ /* 0x000fc40000000800 */
[----:B------:R-:W-:-:S04]  /*49880*/  IMAD.WIDE R220, R249, 0x4, R2 ;  /* 0x00000004f9dc7825 */ /* 0x000fc800078e0202 */
[C---:B------:R-:W-:Y:S01]  /*49890*/  VIADD R223, R249.reuse, UR26 ;  /* 0x0000001af9df7c36 */ /* 0x040fe20008000000 */
[----:B------:R1:W-:Y:S01]  /*498a0*/  @P6 STG.E desc[UR60][R220.64], R240 ;  /* 0x000000f0dc006986 */ /* 0x0003e2000c10193c */
[----:B------:R-:W-:Y:S01]  /*498b0*/  ISETP.GE.AND P6, PT, R0, UR4, PT ;  /* 0x0000000400007c0c */ /* 0x000fe2000bfc6270 */
[----:B------:R-:W-:Y:S01]  /*498c0*/  IMAD.WIDE R10, R249, 0x4, R6 ;  /* 0x00000004f90a7825 */ /* 0x000fe200078e0206 */
[----:B------:R-:W-:Y:S02]  /*498d0*/  ULDC UR4, c[0x0][0x228] ;  /* 0x00008a0000047ab9 */ /* 0x000fe40000000800 */
[----:B------:R-:W-:Y:S01]  /*498e0*/  ISETP.LT.AND P2, PT, R9, UR4, !P2 ;  /* 0x0000000409007c0c */ /* 0x000fe2000d741270 */
[----:B------:R-:W-:Y:S01]  /*498f0*/  ULDC UR4, c[0x0][0x228] ;  /* 0x00008a0000047ab9 */ /* 0x000fe20000000800 */
[----:B------:R1:W-:Y:S02]  /*49900*/  @P1 STG.E desc[UR60][R10.64], R236 ;  /* 0x000000ec0a001986 */ /* 0x0003e4000c10193c */
[----:B-1----:R-:W-:Y:S01]  /*49910*/  IMAD.WIDE R220, R223, 0x4, R2 ;  /* 0x00000004dfdc7825 */ /* 0x002fe200078e0202 */
[----:B------:R-:W-:Y:S01]  /*49920*/  ISETP.LT.AND P1, PT, R8, UR8, !P5 ;  /* 0x0000000808007c0c */ /* 0x000fe2000ef21270 */
[----:B------:R-:W-:-:S02]  /*49930*/  ULDC UR8, c[0x0][0x228] ;  /* 0x00008a0000087ab9 */ /* 0x000fc40000000800 */
[C---:B------:R-:W-:Y:S02]  /*49940*/  VIADD R249, R223.reuse, UR26 ;  /* 0x0000001adff97c36 */ /* 0x040fe40008000000 */
[----:B------:R-:W-:Y:S01]  /*49950*/  IMAD.WIDE R222, R223, 0x4, R6 ;  /* 0x00000004dfde7825 */ /* 0x000fe200078e0206 */
[----:B------:R-:W-:-:S03]  /*49960*/  IADD3 R0, R5, 0x8f, RZ ;  /* 0x0000008f05007810 */ /* 0x000fc60007ffe0ff */
[----:B------:R-:W-:Y:S01]  /*49970*/  IMAD.WIDE R10, R249, 0x4, R2 ;  /* 0x00000004f90a7825 */ /* 0x000fe200078e0202 */
[----:B--2---:R1:W-:Y:S01]  /*49980*/  @P0 STG.E desc[UR60][R220.64], R251 ;  /* 0x000000fbdc000986 */ /* 0x0043e2000c10193c */
[----:B------:R-:W-:Y:S01]  /*49990*/  ISETP.LT.AND P0, PT, R8, UR4, !P3 ;  /* 0x0000000408007c0c */ /* 0x000fe2000df01270 */
[----:B------:R-:W-:Y:S01]  /*499a0*/  ULDC UR4, c[0x0][0x22c] ;  /* 0x00008b0000047ab9 */ /* 0x000fe20000000800 */
[----:B------:R-:W-:Y:S01]  /*499b0*/  ISETP.LT.AND P3, PT, R9, UR6, !P3 ;  /* 0x0000000609007c0c */ /* 0x000fe2000df61270 */
[----:B------:R2:W-:Y:S01]  /*499c0*/  @P2 STG.E desc[UR60][R222.64], R245 ;  /* 0x000000f5de002986 */ /* 0x0005e2000c10193c */
[----:B------:R-:W-:Y:S01]  /*499d0*/  ISETP.GE.AND P2, PT, R0, UR4, PT ;  /* 0x0000000400007c0c */ /* 0x000fe2000bf46270 */
[----:B------:R-:W-:Y:S01]  /*499e0*/  ULDC UR6, c[0x0][0x228] ;  /* 0x00008a0000067ab9 */ /* 0x000fe20000000800 */
[----:B------:R-:W-:Y:S01]  /*499f0*/  IADD3 R0, R5, 0x90, RZ ;  /* 0x0000009005007810 */ /* 0x000fe20007ffe0ff */
[----:B------:R-:W-:Y:S01]  /*49a00*/  ULDC UR4, c[0x0][0x22c] ;  /* 0x00008b0000047ab9 */ /* 0x000fe20000000800 */
[----:B-1----:R-:W-:Y:S01]  /*49a10*/  VIADD R251, R249, UR26 ;  /* 0x0000001af9fb7c36 */ /* 0x002fe20008000000 */
[----:B------:R-:W-:Y:S01]  /*49a20*/  ISETP.LT.AND P5, PT, R9, UR6, !P5 ;  /* 0x0000000609007c0c */ /* 0x000fe2000efa1270 */
[----:B------:R-:W-:-:S03]  /*49a30*/  IMAD.WIDE R220, R249, 0x4, R6 ;  /* 0x00000004f9dc7825 */ /* 0x000fc600078e0206 */
[----:B------:R1:W-:Y:S01]  /*49a40*/  @P0 STG.E desc[UR60][R10.64], R241 ;  /* 0x000000f10a000986 */ /* 0x0003e2000c10193c */
[----:B------:R-:W-:Y:S01]  /*49a50*/  ULDC UR6, c[0x0][0x228] ;  /* 0x00008a0000067ab9 */ /* 0x000fe20000000800 */
[----:B------:R-:W-:Y:S01]  /*49a60*/  IMAD.WIDE R248, R251, 0x4, R2 ;  /* 0x00000004fbf87825 */ /* 0x000fe200078e0202 */
[----:B------:R-:W-:Y:S01]  /*49a70*/  ISETP.GE.AND P0, PT, R0, UR4, PT ;  /* 0x0000000400007c0c */ /* 0x000fe2000bf06270 */
[----:B------:R1:W-:Y:S01]  /*49a80*/  @P3 STG.E desc[UR60][R220.64], R237 ;  /* 0x000000eddc003986 */ /* 0x0003e2000c10193c */
[----:B------:R-:W-:-:S03]  /*49a90*/  ULDC UR4, c[0x0][0x228] ;  /* 0x00008a0000047ab9 */ /* 0x000fc60000000800 */
[----:B----4-:R-:W-:Y:S01]  /*49aa0*/  @P1 STG.E desc[UR60][R248.64], R250 ;  /* 0x000000faf8001986 */ /* 0x010fe2000c10193c */
[C---:B------:R-:W-:Y:S01]  /*49ab0*/  ISETP.LT.AND P1, PT, R8.reuse, UR4, !P4 ;  /* 0x0000000408007c0c */ /* 0x040fe2000e721270 */
[----:B--2---:R-:W-:Y:S01]  /*49ac0*/  IMAD.WIDE R222, R251, 0x4, R6 ;  /* 0x00000004fbde7825 */ /* 0x004fe200078e0206 */
[----:B------:R-:W-:Y:S01]  /*49ad0*/  ISETP.LT.AND P4, PT, R9, UR6, !P4 ;  /* 0x0000000609007c0c */ /* 0x000fe2000e781270 */
[----:B------:R-:W-:Y:S02]  /*49ae0*/  ULDC UR4, c[0x0][0x22c] ;  /* 0x00008b0000047ab9 */ /* 0x000fe40000000800 */
[----:B------:R-:W-:Y:S02]  /*49af0*/  VIADD R0, R5, 0x91 ;  /* 0x0000009105007836 */ /* 0x000fe40000000000 */
[----:B------:R-:W-:Y:S01]  /*49b00*/  VIADD R251, R251, UR26 ;  /* 0x0000001afbfb7c36 */ /* 0x000fe20008000000 */
[----:B------:R-:W-:Y:S01]  /*49b10*/  ISETP.LT.AND P3, PT, R8, UR8, !P6 ;  /* 0x0000000808007c0c */ /* 0x000fe2000f761270 */
[----:B------:R-:W-:Y:S01]  /*49b20*/  @P5 STG.E desc[UR60][R222.64], R246 ;  /* 0x000000f6de005986 */ /* 0x000fe2000c10193c */
[----:B------:R-:W-:Y:S01]  /*49b30*/  ISETP.GE.AND P5, PT, R0, UR4, PT ;  /* 0x0000000400007c0c */ /* 0x000fe2000bfa6270 */
[C---:B-1----:R-:W-:Y:S01]  /*49b40*/  IMAD.WIDE R10, R251.reuse, 0x4, R2 ;  /* 0x00000004fb0a7825 */ /* 0x042fe200078e0202 */
[----:B------:R-:W-:Y:S01]  /*49b50*/  IADD3 R241, R251, UR26, RZ ;  /* 0x0000001afbf17c10 */ /* 0x000fe2000fffe0ff */
[----:B------:R-:W-:Y:S01]  /*49b60*/  ULDC UR4, c[0x0][0x22c] ;  /* 0x00008b0000047ab9 */ /* 0x000fe20000000800 */
[----:B------:R-:W-:Y:S01]  /*49b70*/  ULDC UR6, c[0x0][0x228] ;  /* 0x00008a0000067ab9 */ /* 0x000fe20000000800 */
[----:B------:R-:W-:Y:S01]  /*49b80*/  VIADD R0, R5, 0x92 ;  /* 0x0000009205007836 */ /* 0x000fe20000000000 */
[----:B------:R1:W-:Y:S01]  /*49b90*/  @P1 STG.E desc[UR60][R10.64], R242 ;  /* 0x000000f20a001986 */ /* 0x0003e2000c10193c */
[----:B------:R-:W-:Y:S01]  /*49ba0*/  IMAD.WIDE R220, R251, 0x4, R6 ;  /* 0x00000004fbdc7825 */ /* 0x000fe200078e0206 */
[----:B------:R-:W-:-:S02]  /*49bb0*/  ULDC UR8, c[0x0][0x228] ;  /* 0x00008a0000087ab9 */ /* 0x000fc40000000800 */
[----:B------:R-:W-:Y:S01]  /*49bc0*/  ISETP.GE.AND P1, PT, R0, UR4, PT ;  /* 0x0000000400007c0c */ /* 0x000fe2000bf26270 */
[----:B------:R-:W-:Y:S01]  /*49bd0*/  IMAD.WIDE R236, R241, 0x4, R2 ;  /* 0x00000004f1ec7825 */ /* 0x000fe200078e0202 */
[----:B------:R-:W-:Y:S01]  /*49be0*/  ULDC UR4, c[0x0][0x228] ;  /* 0x00008a0000047ab9 */ /* 0x000fe20000000800 */
[----:B------:R2:W-:Y:S01]  /*49bf0*/  @P4 STG.E desc[UR60][R220.64], R238 ;  /* 0x000000eedc004986 */ /* 0x0005e2000c10193c */
[----:B------:R-:W-:Y:S01]  /*49c00*/  ISETP.LT.AND P6, PT, R9, UR4, !P6 ;  /* 0x0000000409007c0c */ /* 0x000fe2000f7c1270 */
[----:B------:R-:W-:Y:S01]  /*49c10*/  ULDC UR4, c[0x0][0x228] ;  /* 0x00008a0000047ab9 */ /* 0x000fe20000000800 */
[----:B------:R-:W-:Y:S01]  /*49c20*/  VIADD R0, R5, 0x93 ;  /* 0x0000009305007836 */ /* 0x000fe20000000000 */
[----:B---3--:R-:W-:Y:S01]  /*49c30*/  @P3 STG.E desc[UR60][R236.64], R252 ;  /* 0x000000fcec003986 */ /* 0x008fe2000c10193c */
[----:B------:R-:W-:Y:S01]  /*49c40*/  ISETP.LT.AND P3, PT, R8, UR4, !P2 ;  /* 0x0000000408007c0c */ /* 0x000fe2000d761270 */
[----:B------:R-:W-:Y:S01]  /*49c50*/  ULDC UR4, c[0x0][0x22c] ;  /* 0x00008b0000047ab9 */ /* 0x000fe20000000800 */
[C---:B------:R-:W-:Y:S01]  /*49c60*/  IADD3 R245, R241.reuse, UR26, RZ ;  /* 0x0000001af1f57c10 */ /* 0x040fe2000fffe0ff */
[----:B-1----:R-:W-:Y:S01]  /*49c70*/  IMAD.WIDE R10, R241, 0x4, R6 ;  /* 0x00000004f10a7825 */ /* 0x002fe200078e0206 */
[----:B------:R-:W-:Y:S01]  /*49c80*/  ISETP.GE.AND P4, PT, R0, UR4, PT ;  /* 0x0000000400007c0c */ /* 0x000fe2000bf86270 */
[----:B------:R-:W-:Y:S01]  /*49c90*/  ULDC UR4, c[0x0][0x22c] ;  /* 0x00008b0000047ab9 */ /* 0x000fe20000000800 */
[----:B------:R-:W-:Y:S01]  /*49ca0*/  ISETP.LT.AND P2, PT, R9, UR6, !P2 ;  /* 0x0000000609007c0c */ /* 0x000fe2000d741270 */
[----:B------:R-:W-:Y:S01]  /*49cb0*/  VIADD R0, R5, 0x94 ;  /* 0x0000009405007836 */ /* 0x000fe20000000000 */
[----:B------:R-:W-:Y:S01]  /*49cc0*/  ULDC UR6, c[0x0][0x228] ;  /* 0x00008a0000067ab9 */ /* 0x000fe20000000800 */
[C---:B--2---:R-:W-:Y:S01]  /*49cd0*/  IMAD.WIDE R220, R245.reuse, 0x4, R2 ;  /* 0x00000004f5dc7825 */ /* 0x044fe200078e0202 */
[----:B------:R1:W-:Y:S02]  /*49ce0*/  @P6 STG.E desc[UR60][R10.64], R247 ;  /* 0x000000f70a006986 */ /* 0x0003e4000c10193c */
[----:B------:R-:W-:Y:S01]  /*49cf0*/  ISETP.GE.AND P6, PT, R0, UR4, PT ;  /* 0x0000000400007c0c */ /* 0x000fe2000bfc6270 */
[----:B------:R-:W-:Y:S01]  /*49d00*/  ULDC UR4, c[0x0][0x228] ;  /* 0x00008a0000047ab9 */ /* 0x000fe20000000800 */
[----:B------:R2:W-:Y:S01]  /*49d10*/  @P3 STG.E desc[UR60][R220.64], R243 ;  /* 0x000000f3dc003986 */ /* 0x0005e2000c10193c */
[----:B------:R-:W-:Y:S01]  /*49d20*/  IMAD.WIDE R222, R245, 0x4, R6 ;  /* 0x00000004f5de7825 */ /* 0x000fe200078e0206 */
[C---:B------:R-:W-:Y:S01]  /*49d30*/  ISETP.LT.AND P3, PT, R8.reuse, UR4, !P0 ;  /* 0x0000000408007c0c */ /* 0x040fe2000c761270 */
[----:B------:R-:W-:Y:S01]  /*49d40*/  ULDC UR4, c[0x0][0x228] ;  /* 0x00008a0000047ab9 */ /* 0x000fe20000000800 */
[----:B------:R-:W-:Y:S01]  /*49d50*/  ISETP.LT.AND P0, PT, R9, UR6, !P0 ;  /* 0x0000000609007c0c */ /* 0x000fe2000c701270 */
[----:B------:R-:W-:Y:S01]  /*49d60*/  VIADD R245, R245, UR26 ;  /* 0x0000001af5f57c36 */ /* 0x000fe20008000000 */
[----:B------:R3:W-:Y:S01]  /*49d70*/  @P2 STG.E desc[UR60][R222.64], R239 ;  /* 0x000000efde002986 */ /* 0x0007e2000c10193c */
[----:B------:R-:W-:Y:S01]  /*49d80*/  ISETP.LT.AND P2, PT, R8, UR4, !P5 ;  /* 0x0000000408007c0c */ /* 0x000fe2000ef41270 */
[----:B------:R-:W-:Y:S01]  /*49d90*/  ULDC UR6, c[0x0][0x228] ;  /* 0x00008a0000067ab9 */ /* 0x000fe20000000800 */
[----:B-1----:R-:W-:Y:S01]  /*49da0*/  IMAD.WIDE R10, R245, 0x4, R2 ;  /* 0x00000004f50a7825 */ /* 0x002fe200078e0202 */
[----:B------:R-:W-:Y:S01]  /*49db0*/  IADD3 R0, R5, 0x95, RZ ;  /* 0x0000009505007810 */ /* 0x000fe20007ffe0ff */
[----:B------:R-:W-:-:S02]  /*49dc0*/  ULDC UR4, c[0x0][0x22c] ;  /* 0x00008b0000047ab9 */ /* 0x000fc40000000800 */
[----:B--2---:R-:W-:Y:S01]  /*49dd0*/  IMAD.WIDE R220, R245, 0x4, R6 ;  /* 0x00000004f5dc7825 */ /* 0x004fe200078e0206 */
[----:B------:R-:W-:Y:S01]  /*49de0*/  ISETP.LT.AND P5, PT, R9, UR6, !P5 ;  /* 0x0000000609007c0c */ /* 0x000fe2000efa1270 */
[----:B------:R1:W-:Y:S02]  /*49df0*/  @P3 STG.E desc[UR60][R10.64], R232 ;  /* 0x000000e80a003986 */ /* 0x0003e4000c10193c */
[----:B------:R-:W-:Y:S01]  /*49e00*/  VIADD R245, R245, UR26 ;  /* 0x0000001af5f57c36 */ /* 0x000fe20008000000 */
[----:B------:R-:W-:Y:S01]  /*49e10*/  ISETP.GE.AND P3, PT, R0, UR4, PT ;  /* 0x0000000400007c0c */ /* 0x000fe2000bf66270 */
[----:B------:R-:W-:Y:S01]  /*49e20*/  ULDC UR4, c[0x0][0x228] ;  /* 0x00008a0000047ab9 */ /* 0x000fe20000000800 */
[----:B------:R-:W-:Y:S01]  /*49e30*/  VIADD R0, R5, 0x96 ;  /* 0x0000009605007836 */ /* 0x000fe20000000000 */
[----:B------:R-:W-:Y:S01]  /*49e40*/  ULDC UR6, c[0x0][0x228] ;  /* 0x00008a0000067ab9 */ /* 0x000fe20000000800 */
[C---:B---3--:R-:W-:Y:S01]  /*49e50*/  IMAD.WIDE R222, R245.reuse, 0x4, R2 ;  /* 0x00000004f5de7825 */ /* 0x048fe200078e0202 */
[----:B------:R2:W-:Y:S01]  /*49e60*/  @P0 STG.E desc[UR60][R220.64], R228 ;  /* 0x000000e4dc000986 */ /* 0x0005e2000c10193c */
[----:B------:R-:W-:Y:S01]  /*49e70*/  ISETP.LT.AND P0, PT, R8, UR4, !P1 ;  /* 0x0000000408007c0c */ /* 0x000fe2000cf01270 */
[----:B------:R-:W-:Y:S01]  /*49e80*/  ULDC UR4, c[0x0][0x22c] ;  /* 0x00008b0000047ab9 */ /* 0x000fe20000000800 */
[C---:B------:R-:W-:Y:S01]  /*49e90*/  IMAD.WIDE R236, R245.reuse, 0x4, R6 ;  /* 0x00000004f5ec7825 */ /* 0x040fe200078e0206 */
[----:B------:R3:W-:Y:S01]  /*49ea0*/  @P2 STG.E desc[UR60][R222.64], R16 ;  /* 0x00000010de002986 */ /* 0x0007e2000c10193c */
[----:B------:R-:W-:-:S02]  /*49eb0*/  IADD3 R245, R245, UR26, RZ ;  /* 0x0000001af5f57c10 */ /* 0x000fc4000fffe0ff */
[----:B------:R-:W-:Y:S01]  /*49ec0*/  ISETP.GE.AND P2, PT, R0, UR4, PT ;  /* 0x0000000400007c0c */ /* 0x000fe2000bf46270 */
[----:B------:R-:W-:Y:S02]  /*49ed0*/  ULDC UR4, c[0x0][0x228] ;  /* 0x00008a0000047ab9 */ /* 0x000fe40000000800 */
[----:B------:R-:W-:Y:S01]  /*49ee0*/  ISETP.LT.AND P1, PT, R9, UR4, !P1 ;  /* 0x0000000409007c0c */ /* 0x000fe2000cf21270 */
[----:B------:R-:W-:Y:S01]  /*49ef0*/  @P5 STG.E desc[UR60][R236.64], R12 ;  /* 0x0000000cec005986 */ /* 0x000fe2000c10193c */
[----:B-1----:R-:W-:Y:S01]  /*49f00*/  IMAD.WIDE R10, R245, 0x4, R2 ;  /* 0x00000004f50a7825 */ /* 0x002fe200078e0202 */
[----:B------:R-:W-:Y:S01]  /*49f10*/  ISETP.LT.AND P5, PT, R8, UR6, !P4 ;  /* 0x0000000608007c0c */ /* 0x000fe2000e7a1270 */
[----:B------:R-:W-:Y:S01]  /*49f20*/  ULDC UR4, c[0x0][0x22c] ;  /* 0x00008b0000047ab9 */ /* 0x000fe20000000800 */
[----:B------:R-:W-:Y:S01]  /*49f30*/  ULDC UR6, c[0x0][0x228] ;  /* 0x00008a0000067ab9 */ /* 0x000fe20000000800 */
[----:B------:R-:W-:Y:S01]  /*49f40*/  VIADD R0, R5, 0x97 ;  /* 0x0000009705007836 */ /* 0x000fe20000000000 */
[----:B------:R1:W-:Y:S01]  /*49f50*/  @P0 STG.E desc[UR60][R10.64], R233 ;  /* 0x000000e90a000986 */ /* 0x0003e2000c10193c */
[----:B------:R-:W-:-:S02]  /*49f60*/  VIADD R239, R245, UR26 ;  /* 0x0000001af5ef7c36 */ /* 0x000fc40008000000 */
[----:B--2---:R-:W-:Y:S01]  /*49f70*/  IMAD.WIDE R220, R245, 0x4, R6 ;  /* 0x00000004f5dc7825 */ /* 0x004fe200078e0206 */
[----:B------:R-:W-:Y:S01]  /*49f80*/  ISETP.GE.AND P0, PT, R0, UR4, PT ;  /* 0x0000000400007c0c */ /* 0x000fe2000bf06270 */
[----:B------:R-:W-:Y:S01]  /*49f90*/  ULDC UR4, c[0x0][0x228] ;  /* 0x00008a0000047ab9 */ /* 0x000fe20000000800 */
[----:B------:R-:W-:Y:S01]  /*49fa0*/  IADD3 R0, R5, 0x98, RZ ;  /* 0x0000009805007810 */ /* 0x000fe20007ffe0ff */
[----:B---3--:R-:W-:Y:S01]  /*49fb0*/  IMAD.WIDE R222, R239, 0x4, R2 ;  /* 0x00000004efde7825 */ /* 0x008fe200078e0202 */
[----:B------:R-:W-:Y:S01]  /*49fc0*/  ISETP.LT.AND P4, PT, R9, UR4, !P4 ;  /* 0x0000000409007c0c */ /* 0x000fe2000e781270 */
[----:B------:R-:W-:Y:S01]  /*49fd0*/  ULDC UR4, c[0x0][0x22c] ;  /* 0x00008b0000047ab9 */ /* 0x000fe20000000800 */
[----:B------:R2:W-:Y:S01]  /*49fe0*/  @P1 STG.E desc[UR60][R220.64], R229 ;  /* 0x000000e5dc001986 */ /* 0x0005e2000c10193c */
[----:B------:R-:W-:Y:S01]  /*49ff0*/  ISETP.GE.AND P1, PT, R0, UR4, PT ;  /* 0x0000000400007c0c */ /* 0x000fe2000bf26270 */
[----:B------:R-:W-:Y:S02]  /*4a000*/  ULDC UR4, c[0x0][0x228] ;  /* 0x00008a0000047ab9 */ /* 0x000fe40000000800 */
[----:B------:R3:W-:Y:S01]  /*4a010*/  @P5 STG.E desc[UR60][R222.64], R17 ;  /* 0x00000011de005986 */ /* 0x0007e2000c10193c */
[----:B------:R-:W-:Y:S01]  /*4a020*/  ISETP.LT.AND P5, PT, R8, UR4, !P6 ;  /* 0x0000000408007c0c */ /* 0x000fe2000f7a1270 */
[----:B-1----:R-:W-:Y:S01]  /*4a030*/  IMAD.WIDE R10, R239, 0x4, R6 ;  /* 0x00000004ef0a7825 */ /* 0x002fe200078e0206 */
[----:B------:R-:W-:-:S03]  /*4a040*/  ULDC UR4, c[0x0][0x228] ;  /* 0x00008a0000047ab9 */ /* 0x000fc60000000800 */
[----:B------:R-:W-:Y:S01]  /*4a050*/  VIADD R239, R239, UR26 ;  /* 0x0000001aefef7c36 */ /* 0x000fe20008000000 */
[----:B------:R-:W-:Y:S01]  /*4a060*/  ISETP.LT.AND P6, PT, R9, UR4, !P6 ;  /* 0x0000000409007c0c */ /* 0x000fe2000f7c1270 */
[----:B------:R-:W-:Y:S01]  /*4a070*/  ULDC UR4, c[0x0][0x228] ;  /* 0x00008a0000047ab9 */ /* 0x000fe20000000800 */
[----:B------:R1:W-:Y:S01]  /*4a080*/  @P4 STG.E desc[UR60][R10.64], R13 ;  /* 0x0000000d0a004986 */ /* 0x0003e2000c10193c */
[----:B--2---:R-:W-:Y:S01]  /*4a090*/  IMAD.WIDE R220, R239, 0x4, R2 ;  /* 0x00000004efdc7825 */ /* 0x004fe200078e0202 */
[----:B------:R-:W-:Y:S01]  /*4a0a0*/  ISETP.LT.AND P4, PT, R8, UR4, !P3 ;  /* 0x0000000408007c0c */ /* 0x000fe2000df81270 */
[----:B------:R-:W-:Y:S02]  /*4a0b0*/  ULDC UR4, c[0x0][0x22c] ;  /* 0x00008b0000047ab9 */ /* 0x000fe40000000800 */
[----:B------:R-:W-:Y:S01]  /*4a0c0*/  VIADD R0, R5, 0x99 ;  /* 0x0000009905007836 */ /* 0x000fe20000000000 */
[C---:B------:R-:W-:Y:S01]  /*4a0d0*/  IADD3 R229, R239.reuse, UR26, RZ ;  /* 0x0000001aefe57c10 */ /* 0x040fe2000fffe0ff */
[----:B------:R2:W-:Y:S01]  /*4a0e0*/  @P5 STG.E desc[UR60][R220.64], R234 ;  /* 0x000000eadc005986 */ /* 0x0005e2000c10193c */
[----:B---3--:R-:W-:-:S02]  /*4a0f0*/  IMAD.WIDE R16, R239, 0x4, R6 ;  /* 0x00000004ef107825 */ /* 0x008fc400078e0206 */
[----:B------:R-:W-:Y:S01]  /*4a100*/  ISETP.GE.AND P5, PT, R0, UR4, PT ;  /* 0x0000000400007c0c */ /* 0x000fe2000bfa6270 */
[----:B------:R-:W-:Y:S01]  /*4a110*/  ULDC UR4, c[0x0][0x228] ;  /* 0x00008a0000047ab9 */ /* 0x000fe20000000800 */
[----:B------:R-:W-:Y:S01]  /*4a120*/  IMAD.WIDE R222, R229, 0x4, R2 ;  /* 0x00000004e5de7825 */ /* 0x000fe200078e0202 */
[----:B------:R-:W-:Y:S01]  /*4a130*/  ISETP.LT.AND P3, PT, R9, UR4, !P3 ;  /* 0x0000000409007c0c */ /* 0x000fe2000df61270 */
[----:B------:R-:W-:Y:S01]  /*4a140*/  @P6 STG.E desc[UR60][R16.64], R230 ;  /* 0x000000e610006986 */ /* 0x000fe2000c10193c */
[----:B------:R-:W-:-:S03]  /*4a150*/  ULDC UR4, c[0x0][0x228] ;  /* 0x00008a0000047ab9 */ /* 0x000fc60000000800 */
[----:B------:R3:W-:Y:S01]  /*4a160*/  @P4 STG.E desc[UR60][R222.64], R18 ;  /* 0x00000012de004986 */ /* 0x0007e2000c10193c */
[C---:B------:R-:W-:Y:S01]  /*4a170*/  ISETP.LT.AND P4, PT, R8.reuse, UR4, !P2 ;  /* 0x0000000408007c0c */ /* 0x040fe2000d781270 */
[----:B-1----:R-:W-:Y:S01]  /*4a180*/  IMAD.WIDE R10, R229, 0x4, R6 ;  /* 0x00000004e50a7825 */ /* 0x002fe200078e0206 */
[----:B------:R-:W-:Y:S01]  /*4a190*/  ISETP.LT.AND P2, PT, R9, UR6, !P2 ;  /* 0x0000000609007c0c */ /* 0x000fe2000d741270 */
[----:B------:R-:W-:Y:S02]  /*4a1a0*/  ULDC UR4, c[0x0][0x22c] ;  /* 0x00008b0000047ab9 */ /* 0x000fe40000000800 */
[----:B------:R-:W-:Y:S02]  /*4a1b0*/  VIADD R0, R5, 0x9a ;  /* 0x0000009a05007836 */ /* 0x000fe40000000000 */
[----:B--2---:R-:W-:Y:S01]  /*4a1c0*/  VIADD R221, R229, UR26 ;  /* 0x0000001ae5dd7c36 */ /* 0x004fe20008000000 */
[----:B------:R1:W-:Y:S01]  /*4a1d0*/  @P3 STG.E desc[UR60][R10.64], R14 ;  /* 0x0000000e0a003986 */ /* 0x0003e2000c10193c */
[----:B------:R-:W-:Y:S01]  /*4a1e0*/  ISETP.LT.AND P6, PT, R8, UR8, !P0 ;  /* 0x0000000808007c0c */ /* 0x000fe2000c7c1270 */
[----:B------:R-:W-:Y:S01]  /*4a1f0*/  ULDC UR6, c[0x0][0x228] ;  /* 0x00008a0000067ab9 */ /* 0x000fe20000000800 */
[C---:B------:R-:W-:Y:S01]  /*4a200*/  IMAD.WIDE R12, R221.reuse, 0x4, R2 ;  /* 0x00000004dd0c7825 */ /* 0x040fe200078e0202 */
[----:B------:R-:W-:Y:S01]  /*4a210*/  ISETP.GE.AND P3, PT, R0, UR4, PT ;  /* 0x0000000400007c0c */ /* 0x000fe2000bf66270 */
[----:B------:R-:W-:Y:S01]  /*4a220*/  ULDC UR4, c[0x0][0x22c] ;  /* 0x00008b0000047ab9 */ /* 0x000fe20000000800 */
[----:B---3--:R-:W-:Y:S01]  /*4a230*/  IADD3 R223, R221, UR26, RZ ;  /* 0x0000001adddf7c10 */ /* 0x008fe2000fffe0ff */
[----:B------:R-:W-:Y:S01]  /*4a240*/  VIADD R0, R5, 0x9b ;  /* 0x0000009b05007836 */ /* 0x000fe20000000000 */
[----:B------:R-:W-:Y:S01]  /*4a250*/  ISETP.LT.AND P0, PT, R9, UR6, !P0 ;  /* 0x0000000609007c0c */ /* 0x000fe2000c701270 */
[----:B------:R-:W-:Y:S01]  /*4a260*/  IMAD.WIDE R16, R221, 0x4, R6 ;  /* 0x00000004dd107825 */ /* 0x000fe200078e0206 */
[----:B------:R2:W-:Y:S01]  /*4a270*/  @P4 STG.E desc[UR60][R12.64], R235 ;  /* 0x000000eb0c004986 */ /* 0x0005e2000c10193c */
[----:B------:R-:W-:Y:S01]  /*4a280*/  ULDC UR6, c[0x0][0x228] ;  /* 0x00008a0000067ab9 */ /* 0x000fe20000000800 */
[----:B------:R-:W-:Y:S01]  /*4a290*/  ISETP.GE.AND P4, PT, R0, UR4, PT ;  /* 0x0000000400007c0c */ /* 0x000fe2000bf86270 */
[----:B------:R-:W-:Y:S01]  /*4a2a0*/  ULDC UR4, c[0x0][0x228] ;  /* 0x00008a0000047ab9 */ /* 0x000fe20000000800 */
[----:B------:R-:W-:Y:S01]  /*4a2b0*/  @P2 STG.E desc[UR60][R16.64], R231 ;  /* 0x000000e710002986 */ /* 0x000fe2000c10193c */
[----:B------:R-:W-:Y:S01]  /*4a2c0*/  IMAD.WIDE R220, R223, 0x4, R2 ;  /* 0x00000004dfdc7825 */ /* 0x000fe200078e0202 */
[----:B------:R-:W-:Y:S01]  /*4a2d0*/  ISETP.LT.AND P2, PT, R8, UR4, !P1 ;  /* 0x0000000408007c0c */ /* 0x000fe2000cf41270 */
[----:B------:R-:W-:-:S02]  /*4a2e0*/  ULDC UR8, c[0x0][0x228] ;  /* 0x00008a0000087ab9 */ /* 0x000fc40000000800 */
[C---:B-1----:R-:W-:Y:S01]  /*4a2f0*/  IMAD.WIDE R10, R223.reuse, 0x4, R6 ;  /* 0x00000004df0a7825 */ /* 0x042fe200078e0206 */
[----:B------:R-:W-:Y:S01]  /*4a300*/  IADD3 R223, R223, UR26, RZ ;  /* 0x0000001adfdf7c10 */ /* 0x000fe2000fffe0ff */
[----:B------:R1:W-:Y:S02]  /*4a310*/  @P6 STG.E desc[UR60][R220.64], R19 ;  /* 0x00000013dc006986 */ /* 0x0003e4000c10193c */
[----:B------:R-:W-:Y:S01]  /*4a320*/  VIADD R0, R5, 0x9c ;  /* 0x0000009c05007836 */ /* 0x000fe20000000000 */
[----:B------:R-:W-:Y:S01]  /*4a330*/  ISETP.LT.AND P1, PT, R9, UR6, !P1 ;  /* 0x0000000609007c0c */ /* 0x000fe2000cf21270 */
[----:B------:R-:W-:Y:S01]  /*4a340*/  ULDC UR4, c[0x0][0x22c] ;  /* 0x00008b0000047ab9 */ /* 0x000fe20000000800 */
[----:B------:R-:W-:Y:S01]  /*4a350*/  ISETP.LT.AND P6, PT, R8, UR8, !P5 ;  /* 0x0000000808007c0c */ /* 0x000fe2000efc1270 */
[----:B------:R3:W-:Y:S01]  /*4a360*/  @P0 STG.E desc[UR60][R10.64], R15 ;  /* 0x0000000f0a000986 */ /* 0x0007e2000c10193c */
[----:B------:R-:W-:Y:S01]  /*4a370*/  ISETP.GE.AND P0, PT, R0, UR4, PT ;  /* 0x0000000400007c0c */ /* 0x000fe2000bf06270 */
[----:B--2---:R-:W-:Y:S01]  /*4a380*/  IMAD.WIDE R12, R223, 0x4, R2 ;  /* 0x00000004df0c7825 */ /* 0x004fe200078e0202 */
[----:B------:R-:W-:Y:S01]  /*4a390*/  ULDC UR4, c[0x0][0x22c] ;  /* 0x00008b0000047ab9 */ /* 0x000fe20000000800 */
[----:B------:R-:W-:Y:S01]  /*4a3a0*/  ULDC UR6, c[0x0][0x228] ;  /* 0x00008a0000067ab9 */ /* 0x000fe20000000800 */
[----:B------:R-:W-:Y:S01]  /*4a3b0*/  ULDC UR8, c[0x0][0x228] ;  /* 0x00008a0000087ab9 */ /* 0x000fe20000000800 */
[----:B------:R-:W-:-:S02]  /*4a3c0*/  VIADD R0, R5, 0x9d ;  /* 0x0000009d05007836 */ /* 0x000fc40000000000 */
[C---:B-1----:R-:W-:Y:S01]  /*4a3d0*/  VIADD R221, R223.reuse, UR26 ;  /* 0x0000001adfdd7c36 */ /* 0x042fe20008000000 */
[----:B------:R1:W-:Y:S01]  /*4a3e0*/  @P2 STG.E desc[UR60][R12.64], R28 ;  /* 0x0000001c0c002986 */ /* 0x0003e2000c10193c */
[----:B------:R-:W-:Y:S01]  /*4a3f0*/  IMAD.WIDE R16, R223, 0x4, R6 ;  /* 0x00000004df107825 */ /* 0x000fe200078e0206 */
[----:B------:R-:W-:Y:S01]  /*4a400*/  ISETP.GE.AND P2, PT, R0, UR4, PT ;  /* 0x0000000400007c0c */ /* 0x000fe2000bf46270 */
[----:B------:R-:W-:Y:S02]  /*4a410*/  ULDC UR4, c[0x0][0x228] ;  /* 0x00008a0000047ab9 */ /* 0x000fe40000000800 */
[----:B------:R-:W-:Y:S01]  /*4a420*/  IMAD.WIDE R18, R221, 0x4, R2 ;  /* 0x00000004dd127825 */ /* 0x000fe200078e0202 */
[----:B------:R-:W-:Y:S01]  /*4a430*/  ISETP.LT.AND P5, PT, R9, UR4, !P5 ;  /* 0x0000000409007c0c */ /* 0x000fe2000efa1270 */
[----:B------:R-:W-:Y:S01]  /*4a440*/  @P1 STG.E desc[UR60][R16.64], R20 ;  /* 0x0000001410001986 */ /* 0x000fe2000c10193c */
[----:B------:R-:W-:Y:S01]  /*4a450*/  ULDC UR4, c[0x0][0x228] ;  /* 0x00008a0000047ab9 */ /* 0x000fe20000000800 */
[----:B------:R-:W-:-:S02]  /*4a460*/  IADD3 R0, R5, 0x9e, RZ ;  /* 0x0000009e05007810 */ /* 0x000fc40007ffe0ff */
[----:B------:R-:W-:Y:S01]  /*4a470*/  @P6 STG.E desc[UR60][R18.64], R32 ;  /* 0x0000002012006986 */ /* 0x000fe2000c10193c */
[----:B------:R-:W-:Y:S01]  /*4a480*/  ISETP.LT.AND P6, PT, R8, UR4, !P3 ;  /* 0x0000000408007c0c */ /* 0x000fe2000dfc1270 */
[----:B------:R-:W-:Y:S01]  /*4a490*/  ULDC UR4, c[0x0][0x22c] ;  /* 0x00008b0000047ab9 */ /* 0x000fe20000000800 */
[C---:B------:R-:W-:Y:S01]  /*4a4a0*/  VIADD R223, R221.reuse, UR26 ;  /* 0x0000001adddf7c36 */ /* 0x040fe20008000000 */
[----:B------:R-:W-:Y:S01]  /*4a4b0*/  ISETP.GE.AND P1, PT, R0, UR4, PT ;  /* 0x0000000400007c0c */ /* 0x000fe2000bf26270 */
[----:B---3--:R-:W-:Y:S01]  /*4a4c0*/  IMAD.WIDE R10, R221, 0x4, R6 ;  /* 0x00000004dd0a7825 */ /* 0x008fe200078e0206 */
[----:B------:R-:W-:Y:S01]  /*4a4d0*/  ISETP.LT.AND P3, PT, R9, UR6, !P3 ;  /* 0x0000000609007c0c */ /* 0x000fe2000df61270 */
[----:B------:R-:W-:Y:S01]  /*4a4e0*/  ULDC UR4, c[0x0][0x22c] ;  /* 0x00008b0000047ab9 */ /* 0x000fe20000000800 */
[----:B------:R-:W-:Y:S01]  /*4a4f0*/  ULDC UR6, c[0x0][0x228] ;  /* 0x00008a0000067ab9 */ /* 0x000fe20000000800 */
[----:B------:R-:W-:Y:S02]  /*4a500*/  VIADD R0, R5, 0x9f ;  /* 0x0000009f05007836 */ /* 0x000fe40000000000 */
[C---:B-1----:R-:W-:Y:S01]  /*4a510*/  IMAD.WIDE R12, R223.reuse, 0x4, R2 ;  /* 0x00000004df0c7825 */ /* 0x042fe200078e0202 */
        /* <DEDUP_REMOVED lines=8> */
[----:B------:R-:W-:Y:S01]  /*4a5a0*/  VIADD R0, R5, 0xa0 ;  /* 0x000000a005007836 */ /* 0x000fe20000000000 */
[----:B------:R-:W-:Y:S01]  /*4a5b0*/  IADD3 R223, R223, UR26, RZ ;  /* 0x0000001adfdf7c10 */ /* 0x000fe2000fffe0ff */
[----:B------:R3:W-:Y:S01]  /*4a5c0*/  @P3 STG.E desc[UR60][R14.64], R21 ;  /* 0x000000150e003986 */ /* 0x0007e2000c10193c */
[----:B------:R-:W-:Y:S01]  /*4a5d0*/  ISETP.LT.AND P3, PT, R8, UR4, !P0 ;  /* 0x0000000408007c0c */ /* 0x000fe2000c761270 */
[----:B------:R-:W-:Y:S01]  /*4a5e0*/  ULDC UR6, c[0x0][0x228] ;  /* 0x00008a0000067ab9 */ /* 0x000fe20000000800 */
[----:B------:R-:W-:Y:S01]  /*4a5f0*/  ULDC UR4, c[0x0][0x22c] ;  /* 0x00008b0000047ab9 */ /* 0x000fe20000000800 */
[----:B-1----:R-:W-:Y:S01]  /*4a600*/  IMAD.WIDE R10, R223, 0x4, R2 ;  /* 0x00000004df0a7825 */ /* 0x002fe200078e0202 */
[----:B------:R-:W-:Y:S01]  /*4a610*/  ISETP.LT.AND P0, PT, R9, UR6, !P0 ;  /* 0x0000000609007c0c */ /* 0x000fe2000c701270 */
[----:B------:R-:W-:-:S02]  /*4a620*/  ULDC UR6, c[0x0][0x228] ;  /* 0x00008a0000067ab9 */ /* 0x000fc40000000800 */
[C---:B--2---:R-:W-:Y:S01]  /*4a630*/  IMAD.WIDE R12, R223.reuse, 0x4, R6 ;  /* 0x00000004df0c7825 */ /* 0x044fe200078e0206 */
[----:B------:R1:W-:Y:S03]  /*4a640*/  @P6 STG.E desc[UR60][R10.64], R33 ;  /* 0x000000210a006986 */ /* 0x0003e6000c10193c */
[----:B------:R-:W-:Y:S01]  /*4a650*/  VIADD R223, R223, UR26 ;  /* 0x0000001adfdf7c36 */ /* 0x000fe20008000000 */
[----:B------:R-:W-:Y:S01]  /*4a660*/  ISETP.GE.AND P6, PT, R0, UR4, PT ;  /* 0x0000000400007c0c */ /* 0x000fe2000bfc6270 */
[----:B------:R-:W-:Y:S02]  /*4a670*/  ULDC UR4, c[0x0][0x228] ;  /* 0x00008a0000047ab9 */ /* 0x000fe40000000800 */
[----:B---3--:R-:W-:Y:S01]  /*4a680*/  IMAD.WIDE R14, R223, 0x4, R2 ;  /* 0x00000004df0e7825 */ /* 0x008fe200078e0202 */
[----:B------:R2:W-:Y:S01]  /*4a690*/  @P4 STG.E desc[UR60][R12.64], R25 ;  /* 0x000000190c004986 */ /* 0x0005e2000c10193c */
[----:B------:R-:W-:-:S02]  /*4a6a0*/  IADD3 R0, R5, 0xa1, RZ ;  /* 0x000000a105007810 */ /* 0x000fc40007ffe0ff */
[----:B------:R-:W-:Y:S01]  /*4a6b0*/  ISETP.LT.AND P4, PT, R8, UR4, !P2 ;  /* 0x0000000408007c0c */ /* 0x000fe2000d781270 */
[----:B------:R-:W-:Y:S01]  /*4a6c0*/  ULDC UR4, c[0x0][0x22c] ;  /* 0x00008b0000047ab9 */ /* 0x000fe20000000800 */
[----:B------:R3:W-:Y:S01]  /*4a6d0*/  @P3 STG.E desc[UR60][R14.64], R30 ;  /* 0x0000001e0e003986 */ /* 0x0007e2000c10193c */
[C---:B------:R-:W-:Y:S01]  /*4a6e0*/  IMAD.WIDE R16, R223.reuse, 0x4, R6 ;  /* 0x00000004df107825 */ /* 0x040fe200078e0206 */
[----:B------:R-:W-:Y:S01]  /*4a6f0*/  ISETP.GE.AND P3, PT, R0, UR4, PT ;  /* 0x0000000400007c0c */ /* 0x000fe2000bf66270 */
[----:B------:R-:W-:Y:S02]  /*4a700*/  ULDC UR4, c[0x0][0x228] ;  /* 0x00008a0000047ab9 */ /* 0x000fe40000000800 */
[----:B------:R-:W-:Y:S01]  /*4a710*/  VIADD R223, R223, UR26 ;  /* 0x0000001adfdf7c36 */ /* 0x000fe20008000000 */
[----:B------:R-:W-:Y:S01]  /*4a720*/  ISETP.LT.AND P2, PT, R9, UR4, !P2 ;  /* 0x0000000409007c0c */ /* 0x000fe2000d741270 */
[----:B------:R-:W-:Y:S01]  /*4a730*/  @P0 STG.E desc[UR60][R16.64], R22 ;  /* 0x0000001610000986 */ /* 0x000fe2000c10193c */
[----:B------:R-:W-:Y:S01]  /*4a740*/  VIADD R0, R5, 0xa2 ;  /* 0x000000a205007836 */ /* 0x000fe20000000000 */
[----:B------:R-:W-:Y:S01]  /*4a750*/  ISETP.LT.AND P0, PT, R8, UR6, !P1 ;  /* 0x0000000608007c0c */ /* 0x000fe2000cf01270 */
[C---:B-1----:R-:W-:Y:S01]  /*4a760*/  IMAD.WIDE R10, R223.reuse, 0x4, R2 ;  /* 0x00000004df0a7825 */ /* 0x042fe200078e0202 */
[----:B------:R-:W-:Y:S01]  /*4a770*/  ULDC UR4, c[0x0][0x22c] ;  /* 0x00008b0000047ab9 */ /* 0x000fe20000000800 */
[C---:B------:R-:W-:Y:S01]  /*4a780*/  IADD3 R19, R223.reuse, UR26, RZ ;  /* 0x0000001adf137c10 */ /* 0x040fe2000fffe0ff */
[----:B------:R-:W-:Y:S01]  /*4a790*/  ULDC UR6, c[0x0][0x228] ;  /* 0x00008a0000067ab9 */ /* 0x000fe20000000800 */
[----:B--2---:R-:W-:Y:S01]  /*4a7a0*/  IMAD.WIDE R12, R223, 0x4, R6 ;  /* 0x00000004df0c7825 */ /* 0x004fe200078e0206 */
[----:B------:R1:W-:Y:S01]  /*4a7b0*/  @P4 STG.E desc[UR60][R10.64], R34 ;  /* 0x000000220a004986 */ /* 0x0003e2000c10193c */
[----:B------:R-:W-:Y:S01]  /*4a7c0*/  ISETP.GE.AND P4, PT, R0, UR4, PT ;  /* 0x0000000400007c0c */ /* 0x000fe2000bf86270 */
[----:B------:R-:W-:Y:S01]  /*4a7d0*/  ULDC UR4, c[0x0][0x228] ;  /* 0x00008a0000047ab9 */ /* 0x000fe20000000800 */
[----:B------:R-:W-:Y:S01]  /*4a7e0*/  VIADD R0, R5, 0xa3 ;  /* 0x000000a305007836 */ /* 0x000fe20000000000 */
[----:B------:R-:W-:Y:S01]  /*4a7f0*/  ISETP.LT.AND P1, PT, R9, UR4, !P1 ;  /* 0x0000000409007c0c */ /* 0x000fe2000cf21270 */
[----:B---3--:R-:W-:Y:S01]  /*4a800*/  IMAD.WIDE R14, R19, 0x4, R2 ;  /* 0x00000004130e7825 */ /* 0x008fe200078e0202 */
[----:B------:R-:W-:Y:S01]  /*4a810*/  ULDC UR4, c[0x0][0x22c] ;  /* 0x00008b0000047ab9 */ /* 0x000fe20000000800 */
[----:B------:R2:W-:Y:S01]  /*4a820*/  @P2 STG.E desc[UR60][R12.64], R26 ;  /* 0x0000001a0c002986 */ /* 0x0005e2000c10193c */
[----:B------:R-:W-:Y:S01]  /*4a830*/  ISETP.GE.AND P2, PT, R0, UR4, PT ;  /* 0x0000000400007c0c */ /* 0x000fe2000bf46270 */
[----:B------:R-:W-:-:S02]  /*4a840*/  ULDC UR4, c[0x0][0x228] ;  /* 0x00008a0000047ab9 */ /* 0x000fc40000000800 */
        /* <DEDUP_REMOVED lines=10> */
[----:B------:R-:W-:Y:S01]  /*4a8f0*/  ULDC UR4, c[0x0][0x22c] ;  /* 0x00008b0000047ab9 */ /* 0x000fe20000000800 */
[----:B------:R-:W-:Y:S01]  /*4a900*/  IADD3 R0, R5, 0xa4, RZ ;  /* 0x000000a405007810 */ /* 0x000fe20007ffe0ff */
[C---:B------:R-:W-:Y:S01]  /*4a910*/  VIADD R21, R19.reuse, UR26 ;  /* 0x0000001a13157c36 */ /* 0x040fe20008000000 */
[----:B------:R2:W-:Y:S02]  /*4a920*/  @P0 STG.E desc[UR60][R12.64], R35 ;  /* 0x000000230c000986 */ /* 0x0005e4000c10193c */
[----:B------:R-:W-:Y:S01]  /*4a930*/  ISETP.GE.AND P0, PT, R0, UR4, PT ;  /* 0x0000000400007c0c */ /* 0x000fe2000bf06270 */
[----:B------:R-:W-:Y:S01]  /*4a940*/  ULDC UR4, c[0x0][0x228] ;  /* 0x00008a0000047ab9 */ /* 0x000fe20000000800 */
[----:B---3--:R-:W-:Y:S01]  /*4a950*/  IMAD.WIDE R14, R19, 0x4, R6 ;  /* 0x00000004130e7825 */ /* 0x008fe200078e0206 */
[----:B------:R-:W-:Y:S01]  /*4a960*/  ISETP.LT.AND P6, PT, R9, UR4, !P6 ;  /* 0x0000000409007c0c */ /* 0x000fe2000f7c1270 */
[----:B------:R-:W-:-:S02]  /*4a970*/  ULDC UR4, c[0x0][0x228] ;  /* 0x00008a0000047ab9 */ /* 0x000fc40000000800 */
[C---:B------:R-:W-:Y:S01]  /*4a980*/  IMAD.WIDE R16, R21.reuse, 0x4, R2 ;  /* 0x0000000415107825 */ /* 0x040fe200078e0202 */
[----:B------:R3:W-:Y:S04]  /*4a990*/  @P5 STG.E desc[UR60][R14.64], R27 ;  /* 0x0000001b0e005986 */ /* 0x0007e8000c10193c */
[----:B------:R4:W-:Y:S01]  /*4a9a0*/  @P1 STG.E desc[UR60][R16.64], R44 ;  /* 0x0000002c10001986 */ /* 0x0009e2000c10193c */
[C---:B------:R-:W-:Y:S01]  /*4a9b0*/  ISETP.LT.AND P1, PT, R8.reuse, UR4, !P3 ;  /* 0x0000000408007c0c */ /* 0x040fe2000df21270 */
[C---:B-1----:R-:W-:Y:S01]  /*4a9c0*/  IMAD.WIDE R10, R21.reuse, 0x4, R6 ;  /* 0x00000004150a7825 */ /* 0x042fe200078e0206 */
[----:B------:R-:W-:Y:S01]  /*4a9d0*/  IADD3 R19, R21, UR26, RZ ;  /* 0x0000001a15137c10 */ /* 0x000fe2000fffe0ff */
[----:B------:R-:W-:Y:S01]  /*4a9e0*/  ULDC UR4, c[0x0][0x22c] ;  /* 0x00008b0000047ab9 */ /* 0x000fe20000000800 */
[----:B------:R-:W-:Y:S01]  /*4a9f0*/  ISETP.LT.AND P3, PT, R9, UR6, !P3 ;  /* 0x0000000609007c0c */ /* 0x000fe2000df61270 */
[----:B------:R-:W-:Y:S01]  /*4aa00*/  VIADD R0, R5, 0xa5 ;  /* 0x000000a505007836 */ /* 0x000fe20000000000 */
[----:B------:R1:W-:Y:S01]  /*4aa10*/  @P6 STG.E desc[UR60][R10.64], R36 ;  /* 0x000000240a006986 */ /* 0x0003e2000c10193c */
[----:B--2---:R-:W-:Y:S01]  /*4aa20*/  IMAD.WIDE R12, R19, 0x4, R2 ;  /* 0x00000004130c7825 */ /* 0x004fe200078e0202 */
[----:B------:R-:W-:Y:S01]  /*4aa30*/  ISETP.LT.AND P5, PT, R8, UR8, !P4 ;  /* 0x0000000808007c0c */ /* 0x000fe2000e7a1270 */
[----:B------:R-:W-:Y:S01]  /*4aa40*/  ULDC UR6, c[0x0][0x228] ;  /* 0x00008a0000067ab9 */ /* 0x000fe20000000800 */
[----:B------:R-:W-:Y:S01]  /*4aa50*/  ISETP.GE.AND P6, PT, R0, UR4, PT ;  /* 0x0000000400007c0c */ /* 0x000fe2000bfc6270 */
[----:B------:R-:W-:Y:S01]  /*4aa60*/  VIADD R0, R5, 0xa6 ;  /* 0x000000a605007836 */ /* 0x000fe20000000000 */
[----:B------:R-:W-:Y:S01]  /*4aa70*/  ULDC UR4, c[0x0][0x22c] ;  /* 0x00008b0000047ab9 */ /* 0x000fe20000000800 */
[----:B---3--:R-:W-:Y:S01]  /*4aa80*/  IMAD.WIDE R14, R19, 0x4, R6 ;  /* 0x00000004130e7825 */ /* 0x008fe200078e0206 */
[----:B------:R-:W-:Y:S01]  /*4aa90*/  ISETP.LT.AND P4, PT, R9, UR6, !P4 ;  /* 0x0000000609007c0c */ /* 0x000fe2000e781270 */
[----:B------:R2:W-:Y:S01]  /*4aaa0*/  @P1 STG.E desc[UR60][R12.64], R48 ;  /* 0x000000300c001986 */ /* 0x0005e2000c10193c */
[----:B------:R-:W-:Y:S01]  /*4aab0*/  ISETP.GE.AND P1, PT, R0, UR4, PT ;  /* 0x0000000400007c0c */ /* 0x000fe2000bf26270 */
[----:B------:R-:W-:Y:S01]  /*4aac0*/  VIADD R21, R19, UR26 ;  /* 0x0000001a13157c36 */ /* 0x000fe20008000000 */
[----:B------:R-:W-:Y:S01]  /*4aad0*/  ULDC UR4, c[0x0][0x228] ;  /* 0x00008a0000047ab9 */ /* 0x000fe20000000800 */
[----:B------:R3:W-:Y:S01]  /*4aae0*/  @P3 STG.E desc[UR60][R14.64], R40 ;  /* 0x000000280e003986 */ /* 0x0007e2000c10193c */
[C---:B------:R-:W-:Y:S01]  /*4aaf0*/  ISETP.LT.AND P3, PT, R8.reuse, UR4, !P2 ;  /* 0x0000000408007c0c */ /* 0x040fe2000d761270 */
[C---:B----4-:R-:W-:Y:S01]  /*4ab00*/  IMAD.WIDE R16, R21.reuse, 0x4, R2 ;  /* 0x0000000415107825 */ /* 0x050fe200078e0202 */
[----:B------:R-:W-:Y:S01]  /*4ab10*/  ULDC UR6, c[0x0][0x228] ;  /* 0x00008a0000067ab9 */ /* 0x000fe20000000800 */
[----:B------:R-:W-:Y:S01]  /*4ab20*/  ULDC UR8, c[0x0][0x228] ;  /* 0x00008a0000087ab9 */ /* 0x000fe20000000800 */
[----:B------:R-:W4:Y:S01]  /*4ab30*/  LDS.128 R24, [R4] ;  /* 0x0000000004187984 */ /* 0x000f220000000c00 */
[----:B-1----:R-:W-:Y:S01]  /*4ab40*/  IMAD.WIDE R10, R21, 0x4, R6 ;  /* 0x00000004150a7825 */ /* 0x002fe200078e0206 */
[----:B------:R-:W-:Y:S01]  /*4ab50*/  IADD3 R0, R5, 0xa7, RZ ;  /* 0x000000a705007810 */ /* 0x000fe20007ffe0ff */
[----:B------:R-:W-:Y:S01]  /*4ab60*/  ULDC UR4, c[0x0][0x22c] ;  /* 0x00008b0000047ab9 */ /* 0x000fe20000000800 */
[----:B------:R1:W-:Y:S01]  /*4ab70*/  @P5 STG.E desc[UR60][R16.64], R45 ;  /* 0x0000002d10005986 */ /* 0x0003e2000c10193c */
[----:B------:R-:W-:Y:S01]  /*4ab80*/  VIADD R21, R21, UR26 ;  /* 0x0000001a15157c36 */ /* 0x000fe20008000000 */
[----:B------:R-:W-:Y:S01]  /*4ab90*/  ISETP.LT.AND P2, PT, R9, UR6, !P2 ;  /* 0x0000000609007c0c */ /* 0x000fe2000d741270 */
[----:B------:R-:W-:Y:S01]  /*4aba0*/  ULDC UR6, c[0x0][0x228] ;  /* 0x00008a0000067ab9 */ /* 0x000fe20000000800 */
[----:B------:R-:W-:Y:S01]  /*4abb0*/  ISETP.LT.AND P5, PT, R8, UR8, !P0 ;  /* 0x0000000808007c0c */ /* 0x000fe2000c7a1270 */
[----:B------:R1:W-:Y:S01]  /*4abc0*/  @P4 STG.E desc[UR60][R10.64], R37 ;  /* 0x000000250a004986 */ /* 0x0003e2000c10193c */
[----:B--2---:R-:W-:Y:S01]  /*4abd0*/  IMAD.WIDE R12, R21, 0x4, R2 ;  /* 0x00000004150c7825 */ /* 0x004fe200078e0202 */
[----:B------:R-:W-:Y:S01]  /*4abe0*/  ISETP.GE.AND P4, PT, R0, UR4, PT ;  /* 0x0000000400007c0c */ /* 0x000fe2000bf86270 */
[----:B------:R-:W-:Y:S01]  /*4abf0*/  ULDC UR4, c[0x0][0x22c] ;  /* 0x00008b0000047ab9 */ /* 0x000fe20000000800 */
[----:B------:R-:W-:Y:S01]  /*4ac00*/  IADD3 R0, R5, 0xa8, RZ ;  /* 0x000000a805007810 */ /* 0x000fe20007ffe0ff */
[C---:B------:R-:W-:Y:S01]  /*4ac10*/  VIADD R19, R21.reuse, UR26 ;  /* 0x0000001a15137c36 */ /* 0x040fe20008000000 */
[----:B------:R2:W-:Y:S01]  /*4ac20*/  @P3 STG.E desc[UR60][R12.64], R49 ;  /* 0x000000310c003986 */ /* 0x0005e2000c10193c */
[----:B---3--:R-:W-:Y:S01]  /*4ac30*/  IMAD.WIDE R14, R21, 0x4, R6 ;  /* 0x00000004150e7825 */ /* 0x008fe200078e0206 */
[----:B------:R-:W-:Y:S01]  /*4ac40*/  ISETP.GE.AND P3, PT, R0, UR4, PT ;  /* 0x0000000400007c0c */ /* 0x000fe2000bf66270 */
[----:B------:R-:W-:Y:S01]  /*4ac50*/  ULDC UR4, c[0x0][0x228] ;  /* 0x00008a0000047ab9 */ /* 0x000fe20000000800 */
[----:B------:R-:W-:Y:S01]  /*4ac60*/  ULDC UR8, c[0x0][0x228] ;  /* 0x00008a0000087ab9 */ /* 0x000fe20000000800 */
[----:B-1----:R-:W-:Y:S01]  /*4ac70*/  IMAD.WIDE R16, R19, 0x4, R2 ;  /* 0x0000000413107825 */ /* 0x002fe200078e0202 */
[----:B------:R-:W-:Y:S01]  /*4ac80*/  ISETP.LT.AND P0, PT, R9, UR4, !P0 ;  /* 0x0000000409007c0c */ /* 0x000fe2000c701270 */
[----:B------:R1:W-:Y:S01]  /*4ac90*/  @P2 STG.E desc[UR60][R14.64], R41 ;  /* 0x000000290e002986 */ /* 0x0003e2000c10193c */
[----:B------:R-:W-:Y:S01]  /*4aca0*/  ULDC UR4, c[0x0][0x228] ;  /* 0x00008a0000047ab9 */ /* 0x000fe20000000800 */
[----:B------:R-:W-:-:S02]  /*4acb0*/  VIADD R0, R5, 0xa9 ;  /* 0x000000a905007836 */ /* 0x000fc40000000000 */
[----:B------:R-:W-:Y:S01]  /*4acc0*/  @P5 STG.E desc[UR60][R16.64], R46 ;  /* 0x0000002e10005986 */ /* 0x000fe2000c10193c */
[----:B------:R-:W-:Y:S01]  /*4acd0*/  ISETP.LT.AND P5, PT, R8, UR4, !P6 ;  /* 0x0000000408007c0c */ /* 0x000fe2000f7a1270 */
[----:B------:R-:W-:Y:S01]  /*4ace0*/  ULDC UR4, c[0x0][0x22c] ;  /* 0x00008b0000047ab9 */ /* 0x000fe20000000800 */
[----:B------:R-:W-:Y:S01]  /*4acf0*/  VIADD R21, R19, UR26 ;  /* 0x0000001a13157c36 */ /* 0x000fe20008000000 */
[----:B------:R-:W-:Y:S01]  /*4ad00*/  ISETP.LT.AND P6, PT, R9, UR6, !P6 ;  /* 0x0000000609007c0c */ /* 0x000fe2000f7c1270 */
[----:B------:R-:W-:Y:S01]  /*4ad10*/  IMAD.WIDE R10, R19, 0x4, R6 ;  /* 0x00000004130a7825 */ /* 0x000fe200078e0206 */
[----:B------:R-:W-:Y:S01]  /*4ad20*/  ISETP.GE.AND P2, PT, R0, UR4, PT ;  /* 0x0000000400007c0c */ /* 0x000fe2000bf46270 */
[----:B------:R-:W-:Y:S01]  /*4ad30*/  ULDC UR4, c[0x0][0x22c] ;  /* 0x00008b0000047ab9 */ /* 0x000fe20000000800 */
[----:B------:R-:W-:Y:S01]  /*4ad40*/  IADD3 R0, R5, 0xaa, RZ ;  /* 0x000000aa05007810 */ /* 0x000fe20007ffe0ff */
[C---:B--2---:R-:W-:Y:S01]  /*4ad50*/  IMAD.WIDE R12, R21.reuse, 0x4, R2 ;  /* 0x00000004150c7825 */ /* 0x044fe200078e0202 */
[----:B------:R2:W-:Y:S01]  /*4ad60*/  @P0 STG.E desc[UR60][R10.64], R38 ;  /* 0x000000260a000986 */ /* 0x0005e2000c10193c */
[----:B------:R-:W-:Y:S01]  /*4ad70*/  ULDC UR6, c[0x0][0x228] ;  /* 0x00008a0000067ab9 */ /* 0x000fe20000000800 */
[----:B------:R-:W-:Y:S01]  /*4ad80*/  ISETP.GE.AND P0, PT, R0, UR4, PT ;  /* 0x0000000400007c0c */ /* 0x000fe2000bf06270 */
[----:B------:R-:W-:Y:S01]  /*4ad90*/  ULDC UR4, c[0x0][0x228] ;  /* 0x00008a0000047ab9 */ /* 0x000fe20000000800 */
[----:B------:R3:W-:Y:S01]  /*4ada0*/  @P5 STG.E desc[UR60][R12.64], R50 ;  /* 0x000000320c005986 */ /* 0x0007e2000c10193c */
[----:B-1----:R-:W-:Y:S01]  /*4adb0*/  IMAD.WIDE R14, R21, 0x4, R6 ;  /* 0x00000004150e7825 */ /* 0x002fe200078e0206 */
[C---:B------:R-:W-:Y:S01]  /*4adc0*/  ISETP.LT.AND P5, PT, R8.reuse, UR4, !P1 ;  /* 0x0000000408007c0c */ /* 0x040fe2000cfa1270 */
[----:B------:R-:W-:Y:S01]  /*4add0*/  ULDC UR4, c[0x0][0x228] ;  /* 0x00008a0000047ab9 */ /* 0x000fe20000000800 */
[----:B------:R-:W-:Y:S01]  /*4ade0*/  ISETP.LT.AND P1, PT, R9, UR6, !P1 ;  /* 0x0000000609007c0c */ /* 0x000fe2000cf21270 */
[----:B------:R-:W-:Y:S01]  /*4adf0*/  VIADD R21, R21, UR26 ;  /* 0x0000001a15157c36 */ /* 0x000fe20008000000 */
[----:B------:R1:W-:Y:S01]  /*4ae00*/  @P6 STG.E desc[UR60][R14.64], R42 ;  /* 0x0000002a0e006986 */ /* 0x0003e2000c10193c */
[----:B------:R-:W-:Y:S01]  /*4ae10*/  ISETP.LT.AND P6, PT, R8, UR4, !P4 ;  /* 0x0000000408007c0c */ /* 0x000fe2000e7c1270 */
[----:B------:R-:W-:Y:S01]  /*4ae20*/  VIADD R0, R5, 0xab ;  /* 0x000000ab05007836 */ /* 0x000fe20000000000 */
[----:B------:R-:W-:Y:S01]  /*4ae30*/  ULDC UR6, c[0x0][0x228] ;  /* 0x00008a0000067ab9 */ /* 0x000fe20000000800 */
[----:B--2---:R-:W-:Y:S01]  /*4ae40*/  IMAD.WIDE R10, R21, 0x4, R2 ;  /* 0x00000004150a7825 */ /* 0x004fe200078e0202 */
[----:B------:R-:W-:-:S03]  /*4ae50*/  ULDC UR4, c[0x0][0x22c] ;  /* 0x00008b0000047ab9 */ /* 0x000fc60000000800 */
[C---:B---3--:R-:W-:Y:S01]  /*4ae60*/  IMAD.WIDE R12, R21.reuse, 0x4, R6 ;  /* 0x00000004150c7825 */ /* 0x048fe200078e0206 */
[----:B------:R-:W-:Y:S01]  /*4ae70*/  IADD3 R21, R21, UR26, RZ ;  /* 0x0000001a15157c10 */ /* 0x000fe2000fffe0ff */
[----:B------:R2:W-:Y:S01]  /*4ae80*/  @P5 STG.E desc[UR60][R10.64], R47 ;  /* 0x0000002f0a005986 */ /* 0x0005e2000c10193c */
[----:B------:R-:W-:Y:S01]  /*4ae90*/  ISETP.LT.AND P4, PT, R9, UR6, !P4 ;  /* 0x0000000609007c0c */ /* 0x000fe2000e781270 */
[----:B------:R-:W-:Y:S01]  /*4aea0*/  ULDC UR6, c[0x0][0x228] ;  /* 0x00008a0000067ab9 */ /* 0x000fe20000000800 */
[----:B------:R-:W-:Y:S01]  /*4aeb0*/  ISETP.GE.AND P5, PT, R0, UR4, PT ;  /* 0x0000000400007c0c */ /* 0x000fe2000bfa6270 */
[----:B-1----:R-:W-:Y:S01]  /*4aec0*/  IMAD.WIDE R14, R21, 0x4, R2 ;  /* 0x00000004150e7825 */ /* 0x002fe200078e0202 */
[----:B------:R-:W-:Y:S01]  /*4aed0*/  ULDC UR4, c[0x0][0x228] ;  /* 0x00008a0000047ab9 */ /* 0x000fe20000000800 */
[----:B------:R1:W-:Y:S02]  /*4aee0*/  @P1 STG.E desc[UR60][R12.64], R39 ;  /* 0x000000270c001986 */ /* 0x0003e4000c10193c */
[----:B------:R-:W-:Y:S01]  /*4aef0*/  VIADD R0, R5, 0xac ;  /* 0x000000ac05007836 */ /* 0x000fe20000000000 */
[----:B------:R-:W-:Y:S01]  /*4af00*/  ISETP.LT.AND P1, PT, R8, UR4, !P3 ;  /* 0x0000000408007c0c */ /* 0x000fe2000df21270 */
[----:B------:R-:W-:Y:S01]  /*4af10*/  ULDC UR4, c[0x0][0x22c] ;  /* 0x00008b0000047ab9 */ /* 0x000fe20000000800 */
[----:B------:R3:W-:Y:S01]  /*4af20*/  @P6 STG.E desc[UR60][R14.64], R51 ;  /* 0x000000330e006986 */ /* 0x0007e2000c10193c */
[----:B------:R-:W-:Y:S01]  /*4af30*/  IMAD.WIDE R16, R21, 0x4, R6 ;  /* 0x0000000415107825 */ /* 0x000fe200078e0206 */
[----:B------:R-:W-:Y:S01]  /*4af40*/  ISETP.GE.AND P6, PT, R0, UR4, PT ;  /* 0x0000000400007c0c */ /* 0x000fe2000bfc6270 */
[----:B------:R-:W-:-:S02]  /*4af50*/  ULDC UR4, c[0x0][0x228] ;  /* 0x00008a0000047ab9 */ /* 0x000fc40000000800 */
[----:B------:R-:W-:Y:S01]  /*4af60*/  VIADD R21, R21, UR26 ;  /* 0x0000001a15157c36 */ /* 0x000fe20008000000 */
[----:B------:R-:W-:Y:S01]  /*4af70*/  ISETP.LT.AND P3, PT, R9, UR4, !P3 ;  /* 0x0000000409007c0c */ /* 0x000fe2000df61270 */
[----:B------:R-:W-:Y:S01]  /*4af80*/  @P4 STG.E desc[UR60][R16.64], R43 ;  /* 0x0000002b10004986 */ /* 0x000fe2000c10193c */
[----:B------:R-:W-:Y:S01]  /*4af90*/  ISETP.LT.AND P4, PT, R8, UR6, !P2 ;  /* 0x0000000608007c0c */ /* 0x000fe2000d781270 */
[----:B--2---:R-:W-:Y:S01]  /*4afa0*/  IMAD.WIDE R10, R21, 0x4, R2 ;  /* 0x00000004150a7825 */ /* 0x004fe200078e0202 */
[----:B------:R-:W-:Y:S01]  /*4afb0*/  IADD3 R0, R5, 0xad, RZ ;  /* 0x000000ad05007810 */ /* 0x000fe20007ffe0ff */
[----:B------:R-:W-:Y:S01]  /*4afc0*/  ULDC UR4, c[0x0][0x22c] ;  /* 0x00008b0000047ab9 */ /* 0x000fe20000000800 */
[----:B------:R-:W-:Y:S01]  /*4afd0*/  ULDC UR6, c[0x0][0x228] ;  /* 0x00008a0000067ab9 */ /* 0x000fe20000000800 */
[C---:B------:R-:W-:Y:S01]  /*4afe0*/  VIADD R19, R21.reuse, UR26 ;  /* 0x0000001a15137c36 */ /* 0x040fe20008000000 */
[----:B------:R2:W-:Y:S01]  /*4aff0*/  @P1 STG.E desc[UR60][R10.64], R60 ;  /* 0x0000003c0a001986 */ /* 0x0005e2000c10193c */
[----:B------:R-:W-:Y:S01]  /*4b000*/  ISETP.GE.AND P1, PT, R0, UR4, PT ;  /* 0x0000000400007c0c */ /* 0x000fe2000bf26270 */
[----:B-1----:R-:W-:Y:S01]  /*4b010*/  IMAD.WIDE R12, R21, 0x4, R6 ;  /* 0x00000004150c7825 */ /* 0x002fe200078e0206 */
[----:B------:R-:W-:-:S03]  /*4b020*/  ULDC UR4, c[0x0][0x228] ;  /* 0x00008a0000047ab9 */ /* 0x000fc60000000800 */
[----:B------:R-:W-:Y:S01]  /*4b030*/  VIADD R0, R5, 0xae ;  /* 0x000000ae05007836 */ /* 0x000fe20000000000 */
[----:B------:R-:W-:Y:S01]  /*4b040*/  ISETP.LT.AND P2, PT, R9, UR4, !P2 ;  /* 0x0000000409007c0c */ /* 0x000fe2000d741270 */
[C---:B---3--:R-:W-:Y:S01]  /*4b050*/  IMAD.WIDE R14, R19.reuse, 0x4, R2 ;  /* 0x00000004130e7825 */ /* 0x048fe200078e0202 */
[----:B------:R-:W-:Y:S01]  /*4b060*/  ULDC UR4, c[0x0][0x22c] ;  /* 0x00008b0000047ab9 */ /* 0x000fe20000000800 */
[----:B------:R1:W-:Y:S01]  /*4b070*/  @P3 STG.E desc[UR60][R12.64], R52 ;  /* 0x000000340c003986 */ /* 0x0003e2000c10193c */
[----:B------:R-:W-:Y:S01]  /*4b080*/  ISETP.GE.AND P3, PT, R0, UR4, PT ;  /* 0x0000000400007c0c */ /* 0x000fe2000bf66270 */
[----:B------:R-:W-:Y:S02]  /*4b090*/  ULDC UR4, c[0x0][0x228] ;  /* 0x00008a0000047ab9 */ /* 0x000fe40000000800 */
[----:B------:R3:W-:Y:S01]  /*4b0a0*/  @P4 STG.E desc[UR60][R14.64], R64 ;  /* 0x000000400e004986 */ /* 0x0007e2000c10193c */
[----:B------:R-:W-:Y:S01]  /*4b0b0*/  ISETP.LT.AND P4, PT, R8, UR4, !P0 ;  /* 0x0000000408007c0c */ /* 0x000fe2000c781270 */
[C---:B--2---:R-:W-:Y:S01]  /*4b0c0*/  IMAD.WIDE R10, R19.reuse, 0x4, R6 ;  /* 0x00000004130a7825 */ /* 0x044fe200078e0206 */
[----:B------:R-:W-:Y:S01]  /*4b0d0*/  IADD3 R19, R19, UR26, RZ ;  /* 0x0000001a13137c10 */ /* 0x000fe2000fffe0ff */
[----:B------:R-:W-:-:S02]  /*4b0e0*/  ULDC UR4, c[0x0][0x228] ;  /* 0x00008a0000047ab9 */ /* 0x000fc40000000800 */
[----:B------:R-:W-:Y:S01]  /*4b0f0*/  ISETP.LT.AND P0, PT, R9, UR4, !P0 ;  /* 0x0000000409007c0c */ /* 0x000fe2000c701270 */
[----:B------:R-:W-:Y:S01]  /*4b100*/  ULDC UR4, c[0x0][0x228] ;  /* 0x00008a0000047ab9 */ /* 0x000fe20000000800 */
[----:B-1----:R-:W-:Y:S01]  /*4b110*/  IMAD.WIDE R12, R19, 0x4, R2 ;  /* 0x00000004130c7825 */ /* 0x002fe200078e0202 */
[----:B------:R1:W-:Y:S01]  /*4b120*/  @P2 STG.E desc[UR60][R10.64], R56 ;  /* 0x000000380a002986 */ /* 0x0003e2000c10193c */
[----:B------:R-:W-:Y:S01]  /*4b130*/  ISETP.LT.AND P2, PT, R8, UR4, !P5 ;  /* 0x0000000408007c0c */ /* 0x000fe2000ef41270 */
[----:B------:R-:W-:Y:S01]  /*4b140*/  ULDC UR4, c[0x0][0x22c] ;  /* 0x00008b0000047ab9 */ /* 0x000fe20000000800 */
[----:B------:R-:W-:Y:S02]  /*4b150*/  VIADD R0, R5, 0xaf ;  /* 0x000000af05007836 */ /* 0x000fe40000000000 */
[----:B------:R2:W-:Y:S01]  /*4b160*/  @P4 STG.E desc[UR60][R12.64], R61 ;  /* 0x0000003d0c004986 */ /* 0x0005e2000c10193c */
[C---:B------:R-:W-:Y:S02]  /*4b170*/  VIADD R21, R19.reuse, UR26 ;  /* 0x0000001a13157c36 */ /* 0x040fe40008000000 */
[----:B------:R-:W-:Y:S01]  /*4b180*/  ISETP.GE.AND P4, PT, R0, UR4, PT ;  /* 0x0000000400007c0c */ /* 0x000fe2000bf86270 */
[----:B------:R-:W-:Y:S01]  /*4b190*/  ULDC UR4, c[0x0][0x228] ;  /* 0x00008a0000047ab9 */ /* 0x000fe20000000800 */
[----:B---3--:R-:W-:Y:S01]  /*4b1a0*/  IMAD.WIDE R14, R19, 0x4, R6 ;  /* 0x00000004130e7825 */ /* 0x008fe200078e0206 */
[----:B------:R-:W-:Y:S01]  /*4b1b0*/  ISETP.LT.AND P5, PT, R9, UR4, !P5 ;  /* 0x0000000409007c0c */ /* 0x000fe2000efa1270 */
[----:B------:R-:W-:-:S02]  /*4b1c0*/  ULDC UR4, c[0x0][0x228] ;  /* 0x00008a0000047ab9 */ /* 0x000fc40000000800 */
[----:B------:R-:W-:Y:S01]  /*4b1d0*/  IMAD.WIDE R16, R21, 0x4, R2 ;  /* 0x0000000415107825 */ /* 0x000fe200078e0202 */
[----:B------:R3:W-:Y:S01]  /*4b1e0*/  @P0 STG.E desc[UR60][R14.64], R53 ;  /* 0x000000350e000986 */ /* 0x0007e2000c10193c */
[C---:B------:R-:W-:Y:S01]  /*4b1f0*/  ISETP.LT.AND P0, PT, R8.reuse, UR4, !P6 ;  /* 0x0000000408007c0c */ /* 0x040fe2000f701270 */
[----:B------:R-:W-:Y:S01]  /*4b200*/  ULDC UR4, c[0x0][0x22c] ;  /* 0x00008b0000047ab9 */ /* 0x000fe20000000800 */
[----:B------:R-:W-:Y:S01]  /*4b210*/  ISETP.LT.AND P6, PT, R9, UR6, !P6 ;  /* 0x0000000609007c0c */ /* 0x000fe2000f7c1270 */
[----:B------:R4:W-:Y:S01]  /*4b220*/  @P2 STG.E desc[UR60][R16.64], R65 ;  /* 0x0000004110002986 */ /* 0x0009e2000c10193c */
[C---:B------:R-:W-:Y:S01]  /*4b230*/  VIADD R19, R21.reuse, UR26 ;  /* 0x0000001a15137c36 */ /* 0x040fe20008000000 */
[----:B------:R-:W-:Y:S01]  /*4b240*/  ISETP.LT.AND P2, PT, R8, UR8, !P1 ;  /* 0x0000000808007c0c */ /* 0x000fe2000cf41270 */
[----:B-1----:R-:W-:Y:S01]  /*4b250*/  IMAD.WIDE R10, R21, 0x4, R6 ;  /* 0x00000004150a7825 */ /* 0x002fe200078e0206 */
[----:B------:R-:W-:Y:S01]  /*4b260*/  IADD3 R0, R5, 0xb0, RZ ;  /* 0x000000b005007810 */ /* 0x000fe20007ffe0ff */
[----:B------:R-:W-:Y:S01]  /*4b270*/  ULDC UR6, c[0x0][0x228] ;  /* 0x00008a0000067ab9 */ /* 0x000fe20000000800 */
[----:B------:R-:W-:Y:S01]  /*4b280*/  ULDC UR8, c[0x0][0x228] ;  /* 0x00008a0000087ab9 */ /* 0x000fe20000000800 */
[C---:B------:R-:W-:Y:S01]  /*4b290*/  VIADD R21, R19.reuse, UR26 ;  /* 0x0000001a13157c36 */ /* 0x040fe20008000000 */
[----:B------:R1:W-:Y:S01]  /*4b2a0*/  @P5 STG.E desc[UR60][R10.64], R57 ;  /* 0x000000390a005986 */ /* 0x0003e2000c10193c */
[----:B--2---:R-:W-:Y:S01]  /*4b2b0*/  IMAD.WIDE R12, R19, 0x4, R2 ;  /* 0x00000004130c7825 */ /* 0x004fe200078e0202 */
[----:B------:R-:W-:Y:S01]  /*4b2c0*/  ISETP.GE.AND P5, PT, R0, UR4, PT ;  /* 0x0000000400007c0c */ /* 0x000fe2000bfa6270 */
[----:B------:R-:W-:Y:S01]  /*4b2d0*/  ULDC UR4, c[0x0][0x22c] ;  /* 0x00008b0000047ab9 */ /* 0x000fe20000000800 */
[----:B------:R-:W-:Y:S01]  /*4b2e0*/  IADD3 R0, R5, 0xb1, RZ ;  /* 0x000000b105007810 */ /* 0x000fe20007ffe0ff */
[----:B---3--:R-:W-:Y:S01]  /*4b2f0*/  IMAD.WIDE R14, R19, 0x4, R6 ;  /* 0x00000004130e7825 */ /* 0x008fe200078e0206 */
[----:B------:R-:W-:Y:S01]  /*4b300*/  ISETP.LT.AND P1, PT, R9, UR6, !P1 ;  /* 0x0000000609007c0c */ /* 0x000fe2000cf21270 */
[----:B------:R2:W-:Y:S02]  /*4b310*/  @P0 STG.E desc[UR60][R12.64], R62 ;  /* 0x0000003e0c000986 */ /* 0x0005e4000c10193c */
[C---:B----4-:R-:W-:Y:S01]  /*4b320*/  IMAD.WIDE R16, R21.reuse, 0x4, R2 ;  /* 0x0000000415107825 */ /* 0x050fe200078e0202 */
[----:B------:R-:W-:Y:S01]  /*4b330*/  ISETP.GE.AND P0, PT, R0, UR4, PT ;  /* 0x0000000400007c0c */ /* 0x000fe2000bf06270 */
[----:B------:R3:W-:Y:S01]  /*4b340*/  @P6 STG.E desc[UR60][R14.64], R54 ;  /* 0x000000360e006986 */ /* 0x0007e2000c10193c */
[----:B------:R-:W-:Y:S01]  /*4b350*/  ULDC UR4, c[0x0][0x228] ;  /* 0x00008a0000047ab9 */ /* 0x000fe20000000800 */
[----:B-1----:R-:W-:Y:S01]  /*4b360*/  IMAD.WIDE R10, R21, 0x4, R6 ;  /* 0x00000004150a7825 */ /* 0x002fe200078e0206 */
[----:B------:R-:W-:Y:S01]  /*4b370*/  ULDC UR6, c[0x0][0x228] ;  /* 0x00008a0000067ab9 */ /* 0x000fe20000000800 */
[----:B------:R1:W-:Y:S01]  /*4b380*/  @P2 STG.E desc[UR60][R16.64], R66 ;  /* 0x0000004210002986 */ /* 0x0003e2000c10193c */
[----:B------:R-:W-:Y:S01]  /*4b390*/  ISETP.LT.AND P2, PT, R8, UR4, !P3 ;  /* 0x0000000408007c0c */ /* 0x000fe2000df41270 */
[----:B------:R-:W-:Y:S01]  /*4b3a0*/  VIADD R0, R5, 0xb2 ;  /* 0x000000b205007836 */ /* 0x000fe20000000000 */
[----:B------:R-:W-:Y:S01]  /*4b3b0*/  ULDC UR4, c[0x0][0x22c] ;  /* 0x00008b0000047ab9 */ /* 0x000fe20000000800 */
[----:B------:R-:W-:Y:S01]  /*4b3c0*/  VIADD R21, R21, UR26 ;  /* 0x0000001a15157c36 */ /* 0x000fe20008000000 */
[----:B------:R-:W-:Y:S01]  /*4b3d0*/  ISETP.LT.AND P3, PT, R9, UR6, !P3 ;  /* 0x0000000609007c0c */ /* 0x000fe2000df61270 */
[----:B------:R4:W-:Y:S01]  /*4b3e0*/  @P1 STG.E desc[UR60][R10.64], R58 ;  /* 0x0000003a0a001986 */ /* 0x0009e2000c10193c */
[----:B------:R-:W-:Y:S01]  /*4b3f0*/  ISETP.GE.AND P1, PT, R0, UR4, PT ;  /* 0x0000000400007c0c */ /* 0x000fe2000bf26270 */
[C---:B--2---:R-:W-:Y:S01]  /*4b400*/  IMAD.WIDE R12, R21.reuse, 0x4, R2 ;  /* 0x00000004150c7825 */ /* 0x044fe200078e0202 */
[----:B------:R-:W-:Y:S01]  /*4b410*/  ISETP.LT.AND P6, PT, R8, UR8, !P4 ;  /* 0x0000000808007c0c */ /* 0x000fe2000e7c1270 */
[----:B------:R-:W-:Y:S01]  /*4b420*/  ULDC UR4, c[0x0][0x22c] ;  /* 0x00008b0000047ab9 */ /* 0x000fe20000000800 */
[----:B------:R-:W-:Y:S01]  /*4b430*/  IADD3 R19, R21, UR26, RZ ;  /* 0x0000001a15137c10 */ /* 0x000fe2000fffe0ff */
[----:B------:R-:W-:Y:S01]  /*4b440*/  VIADD R0, R5, 0xb3 ;  /* 0x000000b305007836 */ /* 0x000fe20000000000 */
[----:B------:R-:W-:Y:S01]  /*4b450*/  ULDC UR6, c[0x0][0x228] ;  /* 0x00008a0000067ab9 */ /* 0x000fe20000000800 */
[----:B------:R2:W-:Y:S01]  /*4b460*/  @P2 STG.E desc[UR60][R12.64], R63 ;  /* 0x0000003f0c002986 */ /* 0x0005e2000c10193c */
[----:B---3--:R-:W-:Y:S01]  /*4b470*/  IMAD.WIDE R14, R21, 0x4, R6 ;  /* 0x00000004150e7825 */ /* 0x008fe200078e0206 */
[----:B------:R-:W-:Y:S01]  /*4b480*/  ULDC UR8, c[0x0][0x228] ;  /* 0x00008a0000087ab9 */ /* 0x000fe20000000800 */
[----:B------:R-:W-:Y:S01]  /*4b490*/  ISETP.GE.AND P2, PT, R0, UR4, PT ;  /* 0x0000000400007c0c */ /* 0x000fe2000bf46270 */
[----:B------:R-:W-:-:S02]  /*4b4a0*/  ULDC UR4, c[0x0][0x228] ;  /* 0x00008a0000047ab9 */ /* 0x000fc40000000800 */
[----:B------:R-:W-:Y:S01]  /*4b4b0*/  ISETP.LT.AND P4, PT, R9, UR4, !P4 ;  /* 0x0000000409007c0c */ /* 0x000fe2000e781270 */
[----:B------:R-:W-:Y:S01]  /*4b4c0*/  ULDC UR4, c[0x0][0x228] ;  /* 0x00008a0000047ab9 */ /* 0x000fe20000000800 */
[----:B-1----:R-:W-:Y:S01]  /*4b4d0*/  IMAD.WIDE R16, R19, 0x4, R2 ;  /* 0x0000000413107825 */ /* 0x002fe200078e0202 */
[----:B------:R1:W-:Y:S01]  /*4b4e0*/  @P3 STG.E desc[UR60][R14.64], R55 ;  /* 0x000000370e003986 */ /* 0x0003e2000c10193c */
[----:B------:R-:W-:Y:S01]  /*4b4f0*/  ISETP.LT.AND P3, PT, R8, UR4, !P5 ;  /* 0x0000000408007c0c */ /* 0x000fe2000ef61270 */
[----:B------:R-:W-:Y:S01]  /*4b500*/  ULDC UR4, c[0x0][0x22c] ;  /* 0x00008b0000047ab9 */ /* 0x000fe20000000800 */
[----:B------:R-:W-:Y:S01]  /*4b510*/  VIADD R0, R5, 0xb4 ;  /* 0x000000b405007836 */ /* 0x000fe20000000000 */
[C---:B------:R-:W-:Y:S01]  /*4b520*/  IADD3 R21, R19.reuse, UR26, RZ ;  /* 0x0000001a13157c10 */ /* 0x040fe2000fffe0ff */
[----:B------:R-:W-:Y:S01]  /*4b530*/  @P6 STG.E desc[UR60][R16.64], R67 ;  /* 0x0000004310006986 */ /* 0x000fe2000c10193c */
[----:B----4-:R-:W-:Y:S01]  /*4b540*/  IMAD.WIDE R10, R19, 0x4, R6 ;  /* 0x00000004130a7825 */ /* 0x010fe200078e0206 */
[----:B------:R-:W-:Y:S01]  /*4b550*/  ISETP.LT.AND P5, PT, R9, UR6, !P5 ;  /* 0x0000000609007c0c */ /* 0x000fe2000efa1270 */
[----:B------:R-:W-:Y:S01]  /*4b560*/  ULDC UR6, c[0x0][0x228] ;  /* 0x00008a0000067ab9 */ /* 0x000fe20000000800 */
[----:B------:R-:W-:Y:S01]  /*4b570*/  ISETP.GE.AND P6, PT, R0, UR4, PT ;  /* 0x0000000400007c0c */ /* 0x000fe2000bfc6270 */
[----:B------:R-:W-:Y:S01]  /*4b580*/  VIADD R0, R5, 0xb5 ;  /* 0x000000b505007836 */ /* 0x000fe20000000000 */
[----:B------:R-:W-:Y:S01]  /*4b590*/  ULDC UR4, c[0x0][0x22c] ;  /* 0x00008b0000047ab9 */ /* 0x000fe20000000800 */
[C---:B--2---:R-:W-:Y:S01]  /*4b5a0*/  IMAD.WIDE R12, R21.reuse, 0x4, R2 ;  /* 0x00000004150c7825 */ /* 0x044fe200078e0202 */
[----:B------:R2:W-:Y:S02]  /*4b5b0*/  @P4 STG.E desc[UR60][R10.64], R59 ;  /* 0x0000003b0a004986 */ /* 0x0005e4000c10193c */
        /* <DEDUP_REMOVED lines=10> */
[----:B------:R-:W-:Y:S01]  /*4b660*/  ULDC UR6, c[0x0][0x228] ;  /* 0x00008a0000067ab9 */ /* 0x000fe20000000800 */
[----:B--2---:R-:W-:Y:S01]  /*4b670*/  IMAD.WIDE R10, R21, 0x4, R2 ;  /* 0x00000004150a7825 */ /* 0x004fe200078e0202 */
[----:B------:R-:W-:Y:S01]  /*4b680*/  IADD3 R0, R5, 0xb6, RZ ;  /* 0x000000b605007810 */ /* 0x000fe20007ffe0ff */
[----:B------:R-:W-:-:S02]  /*4b690*/  ULDC UR4, c[0x0][0x22c] ;  /* 0x00008b0000047ab9 */ /* 0x000fc40000000800 */
[----:B---3--:R-:W-:Y:S01]  /*4b6a0*/  IMAD.WIDE R12, R21, 0x4, R6 ;  /* 0x00000004150c7825 */ /* 0x008fe200078e0206 */
[----:B------:R-:W-:Y:S01]  /*4b6b0*/  ISETP.LT.AND P1, PT, R9, UR6, !P1 ;  /* 0x0000000609007c0c */ /* 0x000fe2000cf21270 */
[----:B------:R2:W-:Y:S02]  /*4b6c0*/  @P3 STG.E desc[UR60][R10.64], R80 ;  /* 0x000000500a003986 */ /* 0x0005e4000c10193c */
[----:B------:R-:W-:Y:S01]  /*4b6d0*/  VIADD R21, R21, UR26 ;  /* 0x0000001a15157c36 */ /* 0x000fe20008000000 */
[----:B------:R-:W-:Y:S01]  /*4b6e0*/  ISETP.GE.AND P3, PT, R0, UR4, PT ;  /* 0x0000000400007c0c */ /* 0x000fe2000bf66270 */
[----:B------:R-:W-:Y:S01]  /*4b6f0*/  ULDC UR4, c[0x0][0x228] ;  /* 0x00008a0000047ab9 */ /* 0x000fe20000000800 */
[----:B------:R-:W-:Y:S01]  /*4b700*/  VIADD R0, R5, 0xb7 ;  /* 0x000000b705007836 */ /* 0x000fe20000000000 */
[----:B------:R-:W-:Y:S01]  /*4b710*/  ULDC UR6, c[0x0][0x228] ;  /* 0x00008a0000067ab9 */ /* 0x000fe20000000800 */
[C---:B-1----:R-:W-:Y:S01]  /*4b720*/  IMAD.WIDE R14, R21.reuse, 0x4, R2 ;  /* 0x00000004150e7825 */ /* 0x042fe200078e0202 */
        /* <DEDUP_REMOVED lines=10> */
[----:B--2---:R-:W-:Y:S01]  /*4b7d0*/  IMAD.WIDE R10, R21, 0x4, R2 ;  /* 0x00000004150a7825 */ /* 0x004fe200078e0202 */
[----:B------:R-:W-:Y:S01]  /*4b7e0*/  ISETP.LT.AND P1, PT, R8, UR6, !P6 ;  /* 0x0000000608007c0c */ /* 0x000fe2000f721270 */
[----:B------:R-:W-:Y:S01]  /*4b7f0*/  ULDC UR4, c[0x0][0x22c] ;  /* 0x00008b0000047ab9 */ /* 0x000fe20000000800 */
[----:B------:R-:W-:Y:S01]  /*4b800*/  ULDC UR6, c[0x0][0x228] ;  /* 0x00008a0000067ab9 */ /* 0x000fe20000000800 */
[----:B------:R-:W-:Y:S01]  /*4b810*/  VIADD R0, R5, 0xb8 ;  /* 0x000000b805007836 */ /* 0x000fe20000000000 */
[----:B------:R2:W-:Y:S01]  /*4b820*/  @P0 STG.E desc[UR60][R10.64], R81 ;  /* 0x000000510a000986 */ /* 0x0005e2000c10193c */
[----:B------:R-:W-:-:S02]  /*4b830*/  VIADD R19, R21, UR26 ;  /* 0x0000001a15137c36 */ /* 0x000fc40008000000 */
[----:B-1----:R-:W-:Y:S01]  /*4b840*/  IMAD.WIDE R12, R21, 0x4, R6 ;  /* 0x00000004150c7825 */ /* 0x002fe200078e0206 */
        /* <DEDUP_REMOVED lines=11> */
[----:B--2---:R-:W-:Y:S01]  /*4b900*/  IMAD.WIDE R10, R19, 0x4, R6 ;  /* 0x00000004130a7825 */ /* 0x004fe200078e0206 */
[----:B------:R-:W-:-:S03]  /*4b910*/  ULDC UR4, c[0x0][0x228] ;  /* 0x00008a0000047ab9 */ /* 0x000fc60000000800 */
[----:B------:R-:W-:Y:S01]  /*4b920*/  VIADD R19, R19, UR26 ;  /* 0x0000001a13137c36 */ /* 0x000fe20008000000 */
[----:B------:R-:W-:Y:S01]  /*4b930*/  ISETP.LT.AND P4, PT, R9, UR4, !P4 ;  /* 0x0000000409007c0c */ /* 0x000fe2000e781270 */
[----:B------:R-:W-:Y:S01]  /*4b940*/  ULDC UR4, c[0x0][0x228] ;  /* 0x00008a0000047ab9 */ /* 0x000fe20000000800 */
[----:B------:R-:W-:Y:S02]  /*4b950*/  VIADD R0, R5, 0xba ;  /* 0x000000ba05007836 */ /* 0x000fe40000000000 */
[C---:B-1----:R-:W-:Y:S01]  /*4b960*/  IMAD.WIDE R12, R19.reuse, 0x4, R2 ;  /* 0x00000004130c7825 */ /* 0x042fe200078e0202 */
[----:B------:R1:W-:Y:S01]  /*4b970*/  @P6 STG.E desc[UR60][R10.64], R70 ;  /* 0x000000460a006986 */ /* 0x0003e2000c10193c */
[----:B------:R-:W-:Y:S01]  /*4b980*/  ISETP.LT.AND P6, PT, R8, UR4, !P3 ;  /* 0x0000000408007c0c */ /* 0x000fe2000dfc1270 */
[----:B------:R-:W-:Y:S02]  /*4b990*/  ULDC UR4, c[0x0][0x22c] ;  /* 0x00008b0000047ab9 */ /* 0x000fe40000000800 */
[----:B------:R2:W-:Y:S01]  /*4b9a0*/  @P1 STG.E desc[UR60][R12.64], R82 ;  /* 0x000000520c001986 */ /* 0x0005e2000c10193c */
[----:B------:R-:W-:Y:S01]  /*4b9b0*/  ISETP.GE.AND P1, PT, R0, UR4, PT ;  /* 0x0000000400007c0c */ /* 0x000fe2000bf26270 */
[----:B------:R-:W-:Y:S01]  /*4b9c0*/  ULDC UR4, c[0x0][0x228] ;  /* 0x00008a0000047ab9 */ /* 0x000fe20000000800 */
[----:B---3--:R-:W-:Y:S01]  /*4b9d0*/  IMAD.WIDE R14, R19, 0x4, R6 ;  /* 0x00000004130e7825 */ /* 0x008fe200078e0206 */
[----:B------:R-:W-:Y:S01]  /*4b9e0*/  ISETP.LT.AND P3, PT, R9, UR4, !P3 ;  /* 0x0000000409007c0c */ /* 0x000fe2000df61270 */
[----:B------:R-:W-:Y:S01]  /*4b9f0*/  ULDC UR4, c[0x0][0x228] ;  /* 0x00008a0000047ab9 */ /* 0x000fe20000000800 */
[----:B------:R-:W-:-:S02]  /*4ba00*/  IADD3 R21, R19, UR26, RZ ;  /* 0x0000001a13157c10 */ /* 0x000fc4000fffe0ff */
[----:B------:R3:W-:Y:S01]  /*4ba10*/  @P4 STG.E desc[UR60][R14.64], R74 ;  /* 0x0000004a0e004986 */ /* 0x0007e2000c10193c */
[----:B------:R-:W-:Y:S01]  /*4ba20*/  ISETP.LT.AND P4, PT, R8, UR4, !P5 ;  /* 0x0000000408007c0c */ /* 0x000fe2000ef81270 */
[----:B------:R-:W-:Y:S02]  /*4ba30*/  VIADD R0, R5, 0xbb ;  /* 0x000000bb05007836 */ /* 0x000fe40000000000 */
[----:B------:R-:W-:Y:S01]  /*4ba40*/  IMAD.WIDE R16, R21, 0x4, R2 ;  /* 0x0000000415107825 */ /* 0x000fe200078e0202 */
[----:B------:R-:W-:Y:S01]  /*4ba50*/  ISETP.LT.AND P5, PT, R9, UR6, !P5 ;  /* 0x0000000609007c0c */ /* 0x000fe2000efa1270 */
[----:B------:R-:W-:Y:S01]  /*4ba60*/  ULDC UR4, c[0x0][0x22c] ;  /* 0x00008b0000047ab9 */ /* 0x000fe20000000800 */
[----:B------:R-:W-:Y:S01]  /*4ba70*/  ULDC UR6, c[0x0][0x228] ;  /* 0x00008a0000067ab9 */ /* 0x000fe20000000800 */
[C---:B-1----:R-:W-:Y:S01]  /*4ba80*/  IMAD.WIDE R10, R21.reuse, 0x4, R6 ;  /* 0x00000004150a7825 */ /* 0x042fe200078e0206 */
[----:B------:R1:W-:Y:S03]  /*4ba90*/  @P6 STG.E desc[UR60][R16.64], R79 ;  /* 0x0000004f10006986 */ /* 0x0003e6000c10193c */
[----:B------:R-:W-:Y:S01]  /*4baa0*/  VIADD R19, R21, UR26 ;  /* 0x0000001a15137c36 */ /* 0x000fe20008000000 */
[----:B------:R4:W-:Y:S01]  /*4bab0*/  @P3 STG.E desc[UR60][R10.64], R71 ;  /* 0x000000470a003986 */ /* 0x0009e2000c10193c */
[----:B------:R-:W-:Y:S01]  /*4bac0*/  ISETP.GE.AND P3, PT, R0, UR4, PT ;  /* 0x0000000400007c0c */ /* 0x000fe2000bf66270 */
[----:B------:R-:W-:Y:S01]  /*4bad0*/  VIADD R0, R5, 0xbc ;  /* 0x000000bc05007836 */ /* 0x000fe20000000000 */
[----:B------:R-:W-:Y:S01]  /*4bae0*/  ISETP.LT.AND P6, PT, R8, UR8, !P0 ;  /* 0x0000000808007c0c */ /* 0x000fe2000c7c1270 */
[----:B--2---:R-:W-:Y:S01]  /*4baf0*/  IMAD.WIDE R12, R19, 0x4, R2 ;  /* 0x00000004130c7825 */ /* 0x004fe200078e0202 */
[----:B------:R-:W-:Y:S01]  /*4bb00*/  ISETP.LT.AND P0, PT, R9, UR6, !P0 ;  /* 0x0000000609007c0c */ /* 0x000fe2000c701270 */
[----:B------:R-:W-:Y:S01]  /*4bb10*/  ULDC UR4, c[0x0][0x22c] ;  /* 0x00008b0000047ab9 */ /* 0x000fe20000000800 */
[C---:B------:R-:W-:Y:S01]  /*4bb20*/  IADD3 R21, R19.reuse, UR26, RZ ;  /* 0x0000001a13157c10 */ /* 0x040fe2000fffe0ff */
[----:B---3--:R-:W-:Y:S01]  /*4bb30*/  IMAD.WIDE R14, R19, 0x4, R6 ;  /* 0x00000004130e7825 */ /* 0x008fe200078e0206 */
[----:B------:R2:W-:Y:S01]  /*4bb40*/  @P4 STG.E desc[UR60][R12.64], R83 ;  /* 0x000000530c004986 */ /* 0x0005e2000c10193c */
[----:B------:R-:W-:Y:S01]  /*4bb50*/  ISETP.GE.AND P4, PT, R0, UR4, PT ;  /* 0x0000000400007c0c */ /* 0x000fe2000bf86270 */
[----:B------:R-:W-:Y:S01]  /*4bb60*/  ULDC UR4, c[0x0][0x228] ;  /* 0x00008a0000047ab9 */ /* 0x000fe20000000800 */
[C---:B-1----:R-:W-:Y:S01]  /*4bb70*/  IMAD.WIDE R16, R21.reuse, 0x4, R2 ;  /* 0x0000000415107825 */ /* 0x042fe200078e0202 */
[----:B------:R1:W-:Y:S01]  /*4bb80*/  @P5 STG.E desc[UR60][R14.64], R75 ;  /* 0x0000004b0e005986 */ /* 0x0003e2000c10193c */
[----:B------:R-:W-:Y:S01]  /*4bb90*/  ISETP.LT.AND P5, PT, R8, UR4, !P2 ;  /* 0x0000000408007c0c */ /* 0x000fe2000d7a1270 */
[----:B------:R-:W-:Y:S01]  /*4bba0*/  ULDC UR6, c[0x0][0x228] ;  /* 0x00008a0000067ab9 */ /* 0x000fe20000000800 */
[C---:B----4-:R-:W-:Y:S01]  /*4bbb0*/  IMAD.WIDE R10, R21.reuse, 0x4, R6 ;  /* 0x00000004150a7825 */ /* 0x050fe200078e0206 */
[----:B------:R-:W-:Y:S01]  /*4bbc0*/  IADD3 R21, R21, UR26, RZ ;  /* 0x0000001a15157c10 */ /* 0x000fe2000fffe0ff */
[----:B------:R-:W-:-:S02]  /*4bbd0*/  ULDC UR8, c[0x0][0x228] ;  /* 0x00008a0000087ab9 */ /* 0x000fc40000000800 */
[----:B------:R-:W-:Y:S01]  /*4bbe0*/  VIADD R0, R5, 0xbd ;  /* 0x000000bd05007836 */ /* 0x000fe20000000000 */
[----:B------:R3:W-:Y:S01]  /*4bbf0*/  @P6 STG.E desc[UR60][R16.64], R92 ;  /* 0x0000005c10006986 */ /* 0x0007e2000c10193c */
        /* <DEDUP_REMOVED lines=10> */
[C---:B------:R-:W-:Y:S01]  /*4bca0*/  VIADD R19, R21.reuse, UR26 ;  /* 0x0000001a15137c36 */ /* 0x040fe20008000000 */
[----:B------:R2:W-:Y:S01]  /*4bcb0*/  @P5 STG.E desc[UR60][R12.64], R96 ;  /* 0x000000600c005986 */ /* 0x0005e2000c10193c */
[----:B-1----:R-:W-:Y:S01]  /*4bcc0*/  IMAD.WIDE R14, R21, 0x4, R6 ;  /* 0x00000004150e7825 */ /* 0x002fe200078e0206 */
[----:B------:R-:W-:Y:S01]  /*4bcd0*/  ISETP.GE.AND P5, PT, R0, UR4, PT ;  /* 0x0000000400007c0c */ /* 0x000fe2000bfa6270 */
[----:B------:R-:W-:Y:S02]  /*4bce0*/  ULDC UR4, c[0x0][0x228] ;  /* 0x00008a0000047ab9 */ /* 0x000fe40000000800 */
[----:B---3--:R-:W-:Y:S01]  /*4bcf0*/  IMAD.WIDE R16, R19, 0x4, R2 ;  /* 0x0000000413107825 */ /* 0x008fe200078e0202 */
[----:B------:R-:W-:Y:S01]  /*4bd00*/  ISETP.LT.AND P1, PT, R9, UR4, !P1 ;  /* 0x0000000409007c0c */ /* 0x000fe2000cf21270 */
[----:B------:R1:W-:Y:S01]  /*4bd10*/  @P2 STG.E desc[UR60][R14.64], R88 ;  /* 0x000000580e002986 */ /* 0x0003e2000c10193c */
[----:B------:R-:W-:Y:S01]  /*4bd20*/  ULDC UR4, c[0x0][0x228] ;  /* 0x00008a0000047ab9 */ /* 0x000fe20000000800 */
[----:B------:R-:W-:-:S02]  /*4bd30*/  IADD3 R0, R5, 0xbf, RZ ;  /* 0x000000bf05007810 */ /* 0x000fc40007ffe0ff */
[----:B------:R-:W-:Y:S01]  /*4bd40*/  @P6 STG.E desc[UR60][R16.64], R93 ;  /* 0x0000005d10006986 */ /* 0x000fe2000c10193c */
[----:B------:R-:W-:Y:S01]  /*4bd50*/  ISETP.LT.AND P6, PT, R8, UR4, !P3 ;  /* 0x0000000408007c0c */ /* 0x000fe2000dfc1270 */
[----:B------:R-:W-:Y:S01]  /*4bd60*/  ULDC UR4, c[0x0][0x22c] ;  /* 0x00008b0000047ab9 */ /* 0x000fe20000000800 */
[C---:B------:R-:W-:Y:S01]  /*4bd70*/  VIADD R21, R19.reuse, UR26 ;  /* 0x0000001a13157c36 */ /* 0x040fe20008000000 */
[----:B------:R-:W-:Y:S01]  /*4bd80*/  ISETP.GE.AND P2, PT, R0, UR4, PT ;  /* 0x0000000400007c0c */ /* 0x000fe2000bf46270 */
[----:B----4-:R-:W-:Y:S01]  /*4bd90*/  IMAD.WIDE R10, R19, 0x4, R6 ;  /* 0x00000004130a7825 */ /* 0x010fe200078e0206 */
[----:B------:R-:W-:Y:S01]  /*4bda0*/  ISETP.LT.AND P3, PT, R9, UR6, !P3 ;  /* 0x0000000609007c0c */ /* 0x000fe2000df61270 */
[----:B------:R-:W-:Y:S01]  /*4bdb0*/  ULDC UR4, c[0x0][0x22c] ;  /* 0x00008b0000047ab9 */ /* 0x000fe20000000800 */
[----:B------:R-:W-:Y:S01]  /*4bdc0*/  ULDC UR6, c[0x0][0x228] ;  /* 0x00008a0000067ab9 */ /* 0x000fe20000000800 */
[----:B------:R-:W-:Y:S02]  /*4bdd0*/  VIADD R0, R5, 0xc0 ;  /* 0x000000c005007836 */ /* 0x000fe40000000000 */
        /* <DEDUP_REMOVED lines=15> */
[----:B--2---:R-:W-:Y:S01]  /*4bed0*/  IMAD.WIDE R10, R21, 0x4, R2 ;  /* 0x00000004150a7825 */ /* 0x004fe200078e0202 */
[----:B------:R-:W-:Y:S01]  /*4bee0*/  ISETP.LT.AND P0, PT, R9, UR6, !P0 ;  /* 0x0000000609007c0c */ /* 0x000fe2000c701270 */
[----:B------:R-:W-:-:S02]  /*4bef0*/  ULDC UR6, c[0x0][0x228] ;  /* 0x00008a0000067ab9 */ /* 0x000fc40000000800 */
[C---:B---3--:R-:W-:Y:S01]  /*4bf00*/  IMAD.WIDE R12, R21.reuse, 0x4, R6 ;  /* 0x00000004150c7825 */ /* 0x048fe200078e0206 */
[----:B------:R2:W-:Y:S03]  /*4bf10*/  @P6 STG.E desc[UR60][R10.64], R94 ;  /* 0x0000005e0a006986 */ /* 0x0005e6000c10193c */
[----:B------:R-:W-:Y:S01]  /*4bf20*/  VIADD R21, R21, UR26 ;  /* 0x0000001a15157c36 */ /* 0x000fe20008000000 */
[----:B------:R-:W-:Y:S01]  /*4bf30*/  ISETP.GE.AND P6, PT, R0, UR4, PT ;  /* 0x0000000400007c0c */ /* 0x000fe2000bfc6270 */
[----:B------:R-:W-:Y:S02]  /*4bf40*/  ULDC UR4, c[0x0][0x228] ;  /* 0x00008a0000047ab9 */ /* 0x000fe40000000800 */
[----:B-1----:R-:W-:Y:S01]  /*4bf50*/  IMAD.WIDE R14, R21, 0x4, R2 ;  /* 0x00000004150e7825 */ /* 0x002fe200078e0202 */
        /* <DEDUP_REMOVED lines=13> */
[C---:B--2---:R-:W-:Y:S01]  /*4c030*/  IMAD.WIDE R10, R21.reuse, 0x4, R2 ;  /* 0x00000004150a7825 */ /* 0x044fe200078e0202 */
[----:B------:R-:W-:Y:S01]  /*4c040*/  ULDC UR4, c[0x0][0x22c] ;  /* 0x00008b0000047ab9 */ /* 0x000fe20000000800 */
[C---:B------:R-:W-:Y:S01]  /*4c050*/  IADD3 R19, R21.reuse, UR26, RZ ;  /* 0x0000001a15137c10 */ /* 0x040fe2000fffe0ff */
[----:B------:R-:W-:Y:S01]  /*4c060*/  ULDC UR6, c[0x0][0x228] ;  /* 0x00008a0000067ab9 */ /* 0x000fe20000000800 */
[----:B-1----:R-:W-:Y:S01]  /*4c070*/  IMAD.WIDE R12, R21, 0x4, R6 ;  /* 0x00000004150c7825 */ /* 0x002fe200078e0206 */
        /* <DEDUP_REMOVED lines=16> */
[----:B------:R-:W-:Y:S02]  /*4c180*/  ULDC UR4, c[0x0][0x228] ;  /* 0x00008a0000047ab9 */ /* 0x000fe40000000800 */
[----:B--2---:R-:W-:Y:S01]  /*4c190*/  IMAD.WIDE R12, R19, 0x4, R2 ;  /* 0x00000004130c7825 */ /* 0x004fe200078e0202 */
[----:B------:R1:W-:Y:S01]  /*4c1a0*/  @P2 STG.E desc[UR60][R10.64], R91 ;  /* 0x0000005b0a002986 */ /* 0x0003e2000c10193c */
[----:B------:R-:W-:Y:S02]  /*4c1b0*/  IADD3 R0, R5, 0xc5, RZ ;  /* 0x000000c505007810 */ /* 0x000fe40007ffe0ff */
[----:B------:R-:W-:Y:S01]  /*4c1c0*/  ISETP.LT.AND P2, PT, R8, UR4, !P6 ;  /* 0x0000000408007c0c */ /* 0x000fe2000f741270 */
[----:B------:R-:W-:Y:S01]  /*4c1d0*/  ULDC UR4, c[0x0][0x22c] ;  /* 0x00008b0000047ab9 */ /* 0x000fe20000000800 */
[----:B------:R2:W-:Y:S01]  /*4c1e0*/  @P0 STG.E desc[UR60][R12.64], R108 ;  /* 0x0000006c0c000986 */ /* 0x0005e2000c10193c */
[----:B------:R-:W-:Y:S01]  /*4c1f0*/  ISETP.GE.AND P0, PT, R0, UR4, PT ;  /* 0x0000000400007c0c */ /* 0x000fe2000bf06270 */
[----:B------:R-:W-:Y:S01]  /*4c200*/  ULDC UR4, c[0x0][0x228] ;  /* 0x00008a0000047ab9 */ /* 0x000fe20000000800 */
[----:B------:R-:W-:Y:S01]  /*4c210*/  VIADD R21, R19, UR26 ;  /* 0x0000001a13157c36 */ /* 0x000fe20008000000 */
[----:B------:R-:W-:Y:S01]  /*4c220*/  ISETP.LT.AND P6, PT, R9, UR4, !P6 ;  /* 0x0000000409007c0c */ /* 0x000fe2000f7c1270 */
[----:B---3--:R-:W-:Y:S01]  /*4c230*/  IMAD.WIDE R14, R19, 0x4, R6 ;  /* 0x00000004130e7825 */ /* 0x008fe200078e0206 */
[----:B------:R-:W-:-:S03]  /*4c240*/  ULDC UR4, c[0x0][0x228] ;  /* 0x00008a0000047ab9 */ /* 0x000fc60000000800 */
[C---:B------:R-:W-:Y:S01]  /*4c250*/  IMAD.WIDE R16, R21.reuse, 0x4, R2 ;  /* 0x0000000415107825 */ /* 0x040fe200078e0202 */
[----:B------:R3:W-:Y:S01]  /*4c260*/  @P1 STG.E desc[UR60][R14.64], R100 ;  /* 0x000000640e001986 */ /* 0x0007e2000c10193c */
[C---:B------:R-:W-:Y:S01]  /*4c270*/  ISETP.LT.AND P1, PT, R8.reuse, UR4, !P3 ;  /* 0x0000000408007c0c */ /* 0x040fe2000df21270 */
[----:B------:R-:W-:Y:S01]  /*4c280*/  ULDC UR4, c[0x0][0x22c] ;  /* 0x00008b0000047ab9 */ /* 0x000fe20000000800 */
[C---:B------:R-:W-:Y:S01]  /*4c290*/  IADD3 R19, R21.reuse, UR26, RZ ;  /* 0x0000001a15137c10 */ /* 0x040fe2000fffe0ff */
[----:B------:R4:W-:Y:S01]  /*4c2a0*/  @P2 STG.E desc[UR60][R16.64], R112 ;  /* 0x0000007010002986 */ /* 0x0009e2000c10193c */
[----:B-1----:R-:W-:Y:S01]  /*4c2b0*/  IMAD.WIDE R10, R21, 0x4, R6 ;  /* 0x00000004150a7825 */ /* 0x002fe200078e0206 */
[----:B------:R-:W-:Y:S01]  /*4c2c0*/  ISETP.LT.AND P3, PT, R9, UR6, !P3 ;  /* 0x0000000609007c0c */ /* 0x000fe2000df61270 */
[----:B------:R-:W-:Y:S01]  /*4c2d0*/  ULDC UR6, c[0x0][0x228] ;  /* 0x00008a0000067ab9 */ /* 0x000fe20000000800 */
[----:B------:R-:W-:Y:S01]  /*4c2e0*/  ISETP.LT.AND P2, PT, R8, UR8, !P4 ;  /* 0x0000000808007c0c */ /* 0x000fe2000e741270 */
[----:B------:R-:W-:Y:S01]  /*4c2f0*/  VIADD R0, R5, 0xc6 ;  /* 0x000000c605007836 */ /* 0x000fe20000000000 */
[----:B------:R1:W-:Y:S01]  /*4c300*/  @P6 STG.E desc[UR60][R10.64], R104 ;  /* 0x000000680a006986 */ /* 0x0003e2000c10193c */
[C---:B------:R-:W-:Y:S01]  /*4c310*/  VIADD R21, R19.reuse, UR26 ;  /* 0x0000001a13157c36 */ /* 0x040fe20008000000 */
[----:B------:R-:W-:Y:S01]  /*4c320*/  ULDC UR8, c[0x0][0x228] ;  /* 0x00008a0000087ab9 */ /* 0x000fe20000000800 */
[----:B--2---:R-:W-:Y:S01]  /*4c330*/  IMAD.WIDE R12, R19, 0x4, R2 ;  /* 0x00000004130c7825 */ /* 0x004fe200078e0202 */
[----:B------:R-:W-:Y:S01]  /*4c340*/  ISETP.GE.AND P6, PT, R0, UR4, PT ;  /* 0x0000000400007c0c */ /* 0x000fe2000bfc6270 */
[----:B------:R-:W-:-:S02]  /*4c350*/  ULDC UR4, c[0x0][0x22c] ;  /* 0x00008b0000047ab9 */ /* 0x000fc40000000800 */
[----:B------:R-:W-:Y:S02]  /*4c360*/  VIADD R0, R5, 0xc7 ;  /* 0x000000c705007836 */ /* 0x000fe40000000000 */
[----:B---3--:R-:W-:Y:S01]  /*4c370*/  IMAD.WIDE R14, R19, 0x4, R6 ;  /* 0x00000004130e7825 */ /* 0x008fe200078e0206 */
[----:B------:R-:W-:Y:S01]  /*4c380*/  ISETP.LT.AND P4, PT, R9, UR6, !P4 ;  /* 0x0000000609007c0c */ /* 0x000fe2000e781270 */
[----:B------:R2:W-:Y:S02]  /*4c390*/  @P1 STG.E desc[UR60][R12.64], R109 ;  /* 0x0000006d0c001986 */ /* 0x0005e4000c10193c */
[C---:B----4-:R-:W-:Y:S01]  /*4c3a0*/  IMAD.WIDE R16, R21.reuse, 0x4, R2 ;  /* 0x0000000415107825 */ /* 0x050fe200078e0202 */
[----:B------:R-:W-:Y:S01]  /*4c3b0*/  ISETP.GE.AND P1, PT, R0, UR4, PT ;  /* 0x0000000400007c0c */ /* 0x000fe2000bf26270 */
[----:B------:R3:W-:Y:S01]  /*4c3c0*/  @P3 STG.E desc[UR60][R14.64], R101 ;  /* 0x000000650e003986 */ /* 0x0007e2000c10193c */
[----:B------:R-:W-:Y:S01]  /*4c3d0*/  ULDC UR4, c[0x0][0x228] ;  /* 0x00008a0000047ab9 */ /* 0x000fe20000000800 */
[C---:B-1----:R-:W-:Y:S01]  /*4c3e0*/  IMAD.WIDE R10, R21.reuse, 0x4, R6 ;  /* 0x00000004150a7825 */ /* 0x042fe200078e0206 */
[----:B------:R-:W-:Y:S01]  /*4c3f0*/  ULDC UR6, c[0x0][0x228] ;  /* 0x00008a0000067ab9 */ /* 0x000fe20000000800 */
[----:B------:R1:W-:Y:S01]  /*4c400*/  @P2 STG.E desc[UR60][R16.64], R113 ;  /* 0x0000007110002986 */ /* 0x0003e2000c10193c */
[----:B------:R-:W-:Y:S01]  /*4c410*/  ISETP.LT.AND P2, PT, R8, UR4, !P5 ;  /* 0x0000000408007c0c */ /* 0x000fe2000ef41270 */
[----:B------:R-:W-:Y:S01]  /*4c420*/  VIADD R21, R21, UR26 ;  /* 0x0000001a15157c36 */ /* 0x000fe20008000000 */
[----:B------:R-:W-:Y:S01]  /*4c430*/  IADD3 R0, R5, 0xc8, RZ ;  /* 0x000000c805007810 */ /* 0x000fe20007ffe0ff */
[----:B------:R-:W-:Y:S01]  /*4c440*/  ULDC UR4, c[0x0][0x22c] ;  /* 0x00008b0000047ab9 */ /* 0x000fe20000000800 */
[----:B------:R-:W-:Y:S01]  /*4c450*/  ISETP.LT.AND P5, PT, R9, UR6, !P5 ;  /* 0x0000000609007c0c */ /* 0x000fe2000efa1270 */
[----:B------:R4:W-:Y:S01]  /*4c460*/  @P4 STG.E desc[UR60][R10.64], R105 ;  /* 0x000000690a004986 */ /* 0x0009e2000c10193c */
[----:B--2---:R-:W-:Y:S01]  /*4c470*/  IMAD.WIDE R12, R21, 0x4, R2 ;  /* 0x00000004150c7825 */ /* 0x004fe200078e0202 */
[----:B------:R-:W-:Y:S01]  /*4c480*/  ISETP.GE.AND P4, PT, R0, UR4, PT ;  /* 0x0000000400007c0c */ /* 0x000fe2000bf86270 */
[----:B------:R-:W-:Y:S01]  /*4c490*/  ULDC UR4, c[0x0][0x22c] ;  /* 0x00008b0000047ab9 */ /* 0x000fe20000000800 */
[----:B------:R-:W-:-:S02]  /*4c4a0*/  IADD3 R0, R5, 0xc9, RZ ;  /* 0x000000c905007810 */ /* 0x000fc40007ffe0ff */
[----:B------:R-:W-:Y:S01]  /*4c4b0*/  ISETP.LT.AND P3, PT, R8, UR8, !P0 ;  /* 0x0000000808007c0c */ /* 0x000fe2000c761270 */
[C---:B---3--:R-:W-:Y:S01]  /*4c4c0*/  IMAD.WIDE R14, R21.reuse, 0x4, R6 ;  /* 0x00000004150e7825 */ /* 0x048fe200078e0206 */
[----:B------:R2:W-:Y:S01]  /*4c4d0*/  @P2 STG.E desc[UR60][R12.64], R110 ;  /* 0x0000006e0c002986 */ /* 0x0005e2000c10193c */
[----:B------:R-:W-:Y:S01]  /*4c4e0*/  ISETP.GE.AND P2, PT, R0, UR4, PT ;  /* 0x0000000400007c0c */ /* 0x000fe2000bf46270 */
[----:B------:R-:W-:Y:S01]  /*4c4f0*/  ULDC UR4, c[0x0][0x228] ;  /* 0x00008a0000047ab9 */ /* 0x000fe20000000800 */
[----:B------:R-:W-:Y:S01]  /*4c500*/  VIADD R19, R21, UR26 ;  /* 0x0000001a15137c36 */ /* 0x000fe20008000000 */
[----:B------:R-:W-:Y:S01]  /*4c510*/  ISETP.LT.AND P0, PT, R9, UR4, !P0 ;  /* 0x0000000409007c0c */ /* 0x000fe2000c701270 */
[----:B------:R-:W-:Y:S01]  /*4c520*/  ULDC UR4, c[0x0][0x228] ;  /* 0x00008a0000047ab9 */ /* 0x000fe20000000800 */
[----:B------:R3:W-:Y:S01]  /*4c530*/  @P5 STG.E desc[UR60][R14.64], R102 ;  /* 0x000000660e005986 */ /* 0x0007e2000c10193c */
[----:B-1----:R-:W-:Y:S01]  /*4c540*/  IMAD.WIDE R16, R19, 0x4, R2 ;  /* 0x0000000413107825 */ /* 0x002fe200078e0202 */
[----:B------:R-:W-:Y:S01]  /*4c550*/  ISETP.LT.AND P5, PT, R8, UR4, !P6 ;  /* 0x0000000408007c0c */ /* 0x000fe2000f7a1270 */
[----:B------:R-:W-:Y:S01]  /*4c560*/  ULDC UR6, c[0x0][0x228] ;  /* 0x00008a0000067ab9 */ /* 0x000fe20000000800 */
[----:B------:R-:W-:Y:S01]  /*4c570*/  ULDC UR4, c[0x0][0x22c] ;  /* 0x00008b0000047ab9 */ /* 0x000fe20000000800 */
[----:B------:R-:W-:Y:S01]  /*4c580*/  VIADD R0, R5, 0xca ;  /* 0x000000ca05007836 */ /* 0x000fe20000000000 */
[----:B------:R-:W-:Y:S01]  /*4c590*/  @P3 STG.E desc[UR60][R16.64], R114 ;  /* 0x0000007210003986 */ /* 0x000fe2000c10193c */
[----:B------:R-:W-:Y:S01]  /*4c5a0*/  VIADD R21, R19, UR26 ;  /* 0x0000001a13157c36 */ /* 0x000fe20008000000 */
[----:B------:R-:W-:Y:S01]  /*4c5b0*/  ISETP.LT.AND P6, PT, R9, UR6, !P6 ;  /* 0x0000000609007c0c */ /* 0x000fe2000f7c1270 */
[----:B----4-:R-:W-:Y:S01]  /*4c5c0*/  IMAD.WIDE R10, R19, 0x4, R6 ;  /* 0x00000004130a7825 */ /* 0x010fe200078e0206 */
        /* <DEDUP_REMOVED lines=9> */
[----:B---3--:R-:W-:Y:S01]  /*4c660*/  IMAD.WIDE R14, R21, 0x4, R6 ;  /* 0x00000004150e7825 */ /* 0x008fe200078e0206 */
        /* <DEDUP_REMOVED lines=8> */
[----:B-1----:R-:W-:Y:S01]  /*4c6f0*/  IMAD.WIDE R10, R21, 0x4, R2 ;  /* 0x00000004150a7825 */ /* 0x002fe200078e0202 */
[----:B------:R-:W-:Y:S01]  /*4c700*/  ULDC UR4, c[0x0][0x22c] ;  /* 0x00008b0000047ab9 */ /* 0x000fe20000000800 */
[----:B------:R-:W-:-:S02]  /*4c710*/  ULDC UR8, c[0x0][0x228] ;  /* 0x00008a0000087ab9 */ /* 0x000fc40000000800 */
[C---:B--2---:R-:W-:Y:S01]  /*4c720*/  IMAD.WIDE R12, R21.reuse, 0x4, R6 ;  /* 0x00000004150c7825 */ /* 0x044fe200078e0206 */
[----:B------:R-:W-:Y:S01]  /*4c730*/  IADD3 R21, R21, UR26, RZ ;  /* 0x0000001a15157c10 */ /* 0x000fe2000fffe0ff */
[----:B------:R1:W-:Y:S01]  /*4c740*/  @P5 STG.E desc[UR60][R10.64], R115 ;  /* 0x000000730a005986 */ /* 0x0003e2000c10193c */
[----:B------:R-:W-:Y:S01]  /*4c750*/  ISETP.LT.AND P4, PT, R9, UR6, !P4 ;  /* 0x0000000609007c0c */ /* 0x000fe2000e781270 */
[----:B------:R-:W-:Y:S01]  /*4c760*/  ULDC UR6, c[0x0][0x228] ;  /* 0x00008a0000067ab9 */ /* 0x000fe20000000800 */
[----:B------:R-:W-:Y:S01]  /*4c770*/  ISETP.GE.AND P5, PT, R0, UR4, PT ;  /* 0x0000000400007c0c */ /* 0x000fe2000bfa6270 */
[----:B---3--:R-:W-:Y:S01]  /*4c780*/  IMAD.WIDE R14, R21, 0x4, R2 ;  /* 0x00000004150e7825 */ /* 0x008fe200078e0202 */
        /* <DEDUP_REMOVED lines=13> */
[----:B-1----:R-:W-:Y:S01]  /*4c860*/  IMAD.WIDE R10, R21, 0x4, R2 ;  /* 0x00000004150a7825 */ /* 0x002fe200078e0202 */
[----:B------:R-:W-:Y:S01]  /*4c870*/  IADD3 R0, R5, 0xce, RZ ;  /* 0x000000ce05007810 */ /* 0x000fe20007ffe0ff */
[----:B------:R-:W-:Y:S01]  /*4c880*/  ULDC UR4, c[0x0][0x22c] ;  /* 0x00008b0000047ab9 */ /* 0x000fe20000000800 */
[----:B------:R-:W-:Y:S01]  /*4c890*/  ULDC UR6, c[0x0][0x228] ;  /* 0x00008a0000067ab9 */ /* 0x000fe20000000800 */
[C---:B------:R-:W-:Y:S01]  /*4c8a0*/  VIADD R19, R21.reuse, UR26 ;  /* 0x0000001a15137c36 */ /* 0x040fe20008000000 */
[----:B------:R1:W-:Y:S01]  /*4c8b0*/  @P1 STG.E desc[UR60][R10.64], R124 ;  /* 0x0000007c0a001986 */ /* 0x0003e2000c10193c */
[----:B------:R-:W-:Y:S01]  /*4c8c0*/  ISETP.GE.AND P1, PT, R0, UR4, PT ;  /* 0x0000000400007c0c */ /* 0x000fe2000bf26270 */
[----:B--2---:R-:W-:Y:S01]  /*4c8d0*/  IMAD.WIDE R12, R21, 0x4, R6 ;  /* 0x00000004150c7825 */ /* 0x004fe200078e0206 */
        /* <DEDUP_REMOVED lines=10> */
[C---:B-1----:R-:W-:Y:S01]  /*4c980*/  IMAD.WIDE R10, R19.reuse, 0x4, R6 ;  /* 0x00000004130a7825 */ /* 0x042fe200078e0206 */
[----:B------:R-:W-:Y:S01]  /*4c990*/  IADD3 R19, R19, UR26, RZ ;  /* 0x0000001a13137c10 */ /* 0x000fe2000fffe0ff */
[----:B------:R-:W-:-:S02]  /*4c9a0*/  ULDC UR4, c[0x0][0x228] ;  /* 0x00008a0000047ab9 */ /* 0x000fc40000000800 */
[----:B------:R-:W-:Y:S01]  /*4c9b0*/  ISETP.LT.AND P0, PT, R9, UR4, !P0 ;  /* 0x0000000409007c0c */ /* 0x000fe2000c701270 */
[----:B------:R-:W-:Y:S01]  /*4c9c0*/  ULDC UR4, c[0x0][0x228] ;  /* 0x00008a0000047ab9 */ /* 0x000fe20000000800 */
[----:B--2---:R-:W-:Y:S01]  /*4c9d0*/  IMAD.WIDE R12, R19, 0x4, R2 ;  /* 0x00000004130c7825 */ /* 0x004fe200078e0202 */
        /* <DEDUP_REMOVED lines=159> */
[----:B------:R-:W-:-:S02]  /*4d3d0*/  ULDC UR4, c[0x0][0x22c] ;  /* 0x00008b0000047ab9 */ /* 0x000fc40000000800 */
[C---:B---3--:R-:W-:Y:S01]  /*4d3e0*/  IMAD.WIDE R14, R19.reuse, 0x4, R6 ;  /* 0x00000004130e7825 */ /* 0x048fe200078e0206 */
[----:B------:R-:W-:Y:S01]  /*4d3f0*/  IADD3 R21, R19, UR26, RZ ;  /* 0x0000001a13157c10 */ /* 0x000fe2000fffe0ff */
[----:B------:R2:W-:Y:S01]  /*4d400*/  @P4 STG.E desc[UR60][R12.64], R176 ;  /* 0x000000b00c004986 */ /* 0x0005e2000c10193c */
[----:B------:R-:W-:Y:S01]  /*4d410*/  ISETP.GE.AND P4, PT, R0, UR4, PT ;  /* 0x0000000400007c0c */ /* 0x000fe2000bf86270 */
[----:B------:R-:W-:Y:S01]  /*4d420*/  ULDC UR4, c[0x0][0x228] ;  /* 0x00008a0000047ab9 */ /* 0x000fe20000000800 */
[----:B------:R-:W-:Y:S01]  /*4d430*/  ULDC UR6, c[0x0][0x228] ;  /* 0x00008a0000067ab9 */ /* 0x000fe20000000800 */
[----:B------:R3:W-:Y:S01]  /*4d440*/  @P5 STG.E desc[UR60][R14.64], R168 ;  /* 0x000000a80e005986 */ /* 0x0007e2000c10193c */
[----:B------:R-:W-:Y:S01]  /*4d450*/  ISETP.LT.AND P5, PT, R8, UR4, !P3 ;  /* 0x0000000408007c0c */ /* 0x000fe2000dfa1270 */
[----:B-1----:R-:W-:Y:S01]  /*4d460*/  IMAD.WIDE R16, R21, 0x4, R2 ;  /* 0x0000000415107825 */ /* 0x002fe200078e0202 */
[----:B------:R-:W-:Y:S01]  /*4d470*/  ULDC UR4, c[0x0][0x22c] ;  /* 0x00008b0000047ab9 */ /* 0x000fe20000000800 */
[----:B------:R-:W-:-:S02]  /*4d480*/  ULDC UR8, c[0x0][0x228] ;  /* 0x00008a0000087ab9 */ /* 0x000fc40000000800 */
[C---:B----4-:R-:W-:Y:S01]  /*4d490*/  IMAD.WIDE R10, R21.reuse, 0x4, R6 ;  /* 0x00000004150a7825 */ /* 0x050fe200078e0206 */
[----:B------:R-:W-:-:S03]  /*4d4a0*/  IADD3 R21, R21, UR26, RZ ;  /* 0x0000001a15157c10 */ /* 0x000fc6000fffe0ff */
[----:B------:R-:W-:Y:S01]  /*4d4b0*/  VIADD R0, R5, 0xde ;  /* 0x000000de05007836 */ /* 0x000fe20000000000 */
[----:B------:R1:W-:Y:S01]  /*4d4c0*/  @P6 STG.E desc[UR60][R16.64], R132 ;  /* 0x0000008410006986 */ /* 0x0003e2000c10193c */
[----:B------:R-:W-:Y:S01]  /*4d4d0*/  ISETP.LT.AND P3, PT, R9, UR6, !P3 ;  /* 0x0000000609007c0c */ /* 0x000fe2000df61270 */
[----:B--2---:R-:W-:Y:S01]  /*4d4e0*/  IMAD.WIDE R12, R21, 0x4, R2 ;  /* 0x00000004150c7825 */ /* 0x004fe200078e0202 */
[----:B------:R-:W-:Y:S01]  /*4d4f0*/  ISETP.LT.AND P6, PT, R8, UR8, !P1 ;  /* 0x0000000808007c0c */ /* 0x000fe2000cfc1270 */
[----:B------:R2:W-:Y:S01]  /*4d500*/  @P0 STG.E desc[UR60][R10.64], R172 ;  /* 0x000000ac0a000986 */ /* 0x0005e2000c10193c */
[----:B------:R-:W-:Y:S01]  /*4d510*/  ISETP.GE.AND P0, PT, R0, UR4, PT ;  /* 0x0000000400007c0c */ /* 0x000fe2000bf06270 */
[----:B------:R-:W-:Y:S01]  /*4d520*/  VIADD R0, R5, 0xdf ;  /* 0x000000df05007836 */ /* 0x000fe20000000000 */
[----:B------:R-:W-:Y:S01]  /*4d530*/  ULDC UR4, c[0x0][0x22c] ;  /* 0x00008b0000047ab9 */ /* 0x000fe20000000800 */
[----:B------:R4:W-:Y:S01]  /*4d540*/  @P5 STG.E desc[UR60][R12.64], R177 ;  /* 0x000000b10c005986 */ /* 0x0009e2000c10193c */
[C---:B------:R-:W-:Y:S01]  /*4d550*/  VIADD R19, R21.reuse, UR26 ;  /* 0x0000001a15137c36 */ /* 0x040fe20008000000 */
[----:B------:R-:W-:Y:S01]  /*4d560*/  ULDC UR6, c[0x0][0x228] ;  /* 0x00008a0000067ab9 */ /* 0x000fe20000000800 */
[----:B---3--:R-:W-:Y:S01]  /*4d570*/  IMAD.WIDE R14, R21, 0x4, R6 ;  /* 0x00000004150e7825 */ /* 0x008fe200078e0206 */
[----:B------:R-:W-:Y:S01]  /*4d580*/  ISETP.GE.AND P5, PT, R0, UR4, PT ;  /* 0x0000000400007c0c */ /* 0x000fe2000bfa6270 */
[----:B------:R-:W-:Y:S01]  /*4d590*/  ULDC UR4, c[0x0][0x228] ;  /* 0x00008a0000047ab9 */ /* 0x000fe20000000800 */
[----:B------:R-:W-:Y:S01]  /*4d5a0*/  ULDC UR8, c[0x0][0x228] ;  /* 0x00008a0000087ab9 */ /* 0x000fe20000000800 */
[----:B------:R-:W-:Y:S01]  /*4d5b0*/  ISETP.LT.AND P1, PT, R9, UR4, !P1 ;  /* 0x0000000409007c0c */ /* 0x000fe2000cf21270 */
[----:B-1----:R-:W-:Y:S01]  /*4d5c0*/  IMAD.WIDE R16, R19, 0x4, R2 ;  /* 0x0000000413107825 */ /* 0x002fe200078e0202 */
[----:B------:R-:W-:Y:S01]  /*4d5d0*/  ULDC UR4, c[0x0][0x228] ;  /* 0x00008a0000047ab9 */ /* 0x000fe20000000800 */
[----:B------:R1:W-:Y:S01]  /*4d5e0*/  @P3 STG.E desc[UR60][R14.64], R169 ;  /* 0x000000a90e003986 */ /* 0x0003e2000c10193c */
[----:B------:R-:W-:Y:S01]  /*4d5f0*/  ISETP.LT.AND P3, PT, R8, UR4, !P2 ;  /* 0x0000000408007c0c */ /* 0x000fe2000d761270 */
[----:B------:R-:W-:Y:S01]  /*4d600*/  ULDC UR4, c[0x0][0x22c] ;  /* 0x00008b0000047ab9 */ /* 0x000fe20000000800 */
[----:B------:R-:W-:Y:S01]  /*4d610*/  IADD3 R0, R5, 0xe0, RZ ;  /* 0x000000e005007810 */ /* 0x000fe20007ffe0ff */
[----:B------:R-:W-:Y:S01]  /*4d620*/  @P6 STG.E desc[UR60][R16.64], R133 ;  /* 0x0000008510006986 */ /* 0x000fe2000c10193c */
[----:B------:R-:W-:Y:S01]  /*4d630*/  VIADD R21, R19, UR26 ;  /* 0x0000001a13157c36 */ /* 0x000fe20008000000 */
[----:B------:R-:W-:Y:S01]  /*4d640*/  ISETP.LT.AND P6, PT, R9, UR6, !P2 ;  /* 0x0000000609007c0c */ /* 0x000fe2000d7c1270 */
[----:B--2---:R-:W-:Y:S01]  /*4d650*/  IMAD.WIDE R10, R19, 0x4, R6 ;  /* 0x00000004130a7825 */ /* 0x004fe200078e0206 */
[----:B------:R-:W-:Y:S01]  /*4d660*/  ISETP.GE.AND P2, PT, R0, UR4, PT ;  /* 0x0000000400007c0c */ /* 0x000fe2000bf46270 */
[----:B------:R-:W-:Y:S01]  /*4d670*/  ULDC UR4, c[0x0][0x22c] ;  /* 0x00008b0000047ab9 */ /* 0x000fe20000000800 */
[----:B------:R-:W-:Y:S01]  /*4d680*/  ULDC UR6, c[0x0][0x228] ;  /* 0x00008a0000067ab9 */ /* 0x000fe20000000800 */
[----:B------:R-:W-:-:S02]  /*4d690*/  VIADD R0, R5, 0xe1 ;  /* 0x000000e105007836 */ /* 0x000fc40000000000 */
[C---:B----4-:R-:W-:Y:S01]  /*4d6a0*/  IMAD.WIDE R12, R21.reuse, 0x4, R2 ;  /* 0x00000004150c7825 */ /* 0x050fe200078e0202 */
        /* <DEDUP_REMOVED lines=196> */
[----:B---3--:R-:W-:Y:S02]  /*4e2f0*/  IMAD.WIDE R14, R19, 0x4, R6 ;  /* 0x00000004130e7825 */ /* 0x008fe400078e0206 */
[----:B------:R-:W-:Y:S01]  /*4e300*/  ISETP.GE.AND P4, PT, R0, UR4, PT ;  /* 0x0000000400007c0c */ /* 0x000fe2000bf86270 */
[----:B------:R-:W-:-:S02]  /*4e310*/  ULDC UR4, c[0x0][0x228] ;  /* 0x00008a0000047ab9 */ /* 0x000fc40000000800 */
[----:B------:R-:W-:Y:S01]  /*4e320*/  ISETP.LT.AND P5, PT, R9, UR4, !P5 ;  /* 0x0000000409007c0c */ /* 0x000fe2000efa1270 */
[----:B------:R-:W-:Y:S01]  /*4e330*/  VIADD R21, R19, UR26 ;  /* 0x0000001a13157c36 */ /* 0x000fe20008000000 */
[----:B------:R-:W-:Y:S01]  /*4e340*/  ULDC UR4, c[0x0][0x228] ;  /* 0x00008a0000047ab9 */ /* 0x000fe20000000800 */
[----:B------:R3:W-:Y:S01]  /*4e350*/  @P0 STG.E desc[UR60][R14.64], R194 ;  /* 0x000000c20e000986 */ /* 0x0007e2000c10193c */
[C---:B------:R-:W-:Y:S01]  /*4e360*/  ISETP.LT.AND P0, PT, R8.reuse, UR4, !P3 ;  /* 0x0000000408007c0c */ /* 0x040fe2000df01270 */
[----:B------:R-:W-:Y:S01]  /*4e370*/  IMAD.WIDE R16, R21, 0x4, R2 ;  /* 0x0000000415107825 */ /* 0x000fe200078e0202 */
[----:B------:R-:W-:Y:S01]  /*4e380*/  ISETP.LT.AND P3, PT, R9, UR6, !P3 ;  /* 0x0000000609007c0c */ /* 0x000fe2000df61270 */
[----:B------:R-:W-:Y:S01]  /*4e390*/  ULDC UR4, c[0x0][0x22c] ;  /* 0x00008b0000047ab9 */ /* 0x000fe20000000800 */
[----:B------:R-:W-:Y:S01]  /*4e3a0*/  IADD3 R0, R5, 0xf2, RZ ;  /* 0x000000f205007810 */ /* 0x000fe20007ffe0ff */
[C---:B-1----:R-:W-:Y:S01]  /*4e3b0*/  IMAD.WIDE R10, R21.reuse, 0x4, R6 ;  /* 0x00000004150a7825 */ /* 0x042fe200078e0206 */
[----:B------:R1:W-:Y:S03]  /*4e3c0*/  @P6 STG.E desc[UR60][R16.64], R142 ;  /* 0x0000008e10006986 */ /* 0x0003e6000c10193c */
[----:B------:R-:W-:Y:S01]  /*4e3d0*/  VIADD R19, R21, UR26 ;  /* 0x0000001a15137c36 */ /* 0x000fe20008000000 */
[----:B------:R-:W-:Y:S01]  /*4e3e0*/  ISETP.LT.AND P6, PT, R8, UR8, !P1 ;  /* 0x0000000808007c0c */ /* 0x000fe2000cfc1270 */
[----:B------:R-:W-:Y:S01]  /*4e3f0*/  ULDC UR6, c[0x0][0x228] ;  /* 0x00008a0000067ab9 */ /* 0x000fe20000000800 */
[----:B------:R4:W-:Y:S01]  /*4e400*/  @P5 STG.E desc[UR60][R10.64], R198 ;  /* 0x000000c60a005986 */ /* 0x0009e2000c10193c */
[----:B--2---:R-:W-:Y:S01]  /*4e410*/  IMAD.WIDE R12, R19, 0x4, R2 ;  /* 0x00000004130c7825 */ /* 0x004fe200078e0202 */
[----:B------:R-:W-:Y:S01]  /*4e420*/  ISETP.GE.AND P5, PT, R0, UR4, PT ;  /* 0x0000000400007c0c */ /* 0x000fe2000bfa6270 */
[----:B------:R-:W-:Y:S01]  /*4e430*/  ULDC UR4, c[0x0][0x22c] ;  /* 0x00008b0000047ab9 */ /* 0x000fe20000000800 */
[----:B------:R-:W-:Y:S01]  /*4e440*/  ISETP.LT.AND P1, PT, R9, UR6, !P1 ;  /* 0x0000000609007c0c */ /* 0x000fe2000cf21270 */
[----:B------:R-:W-:Y:S01]  /*4e450*/  VIADD R21, R19, UR26 ;  /* 0x0000001a13157c36 */ /* 0x000fe20008000000 */
[----:B------:R-:W-:Y:S01]  /*4e460*/  IADD3 R0, R5, 0xf3, RZ ;  /* 0x000000f305007810 */ /* 0x000fe20007ffe0ff */
[----:B---3--:R-:W-:Y:S01]  /*4e470*/  IMAD.WIDE R14, R19, 0x4, R6 ;  /* 0x00000004130e7825 */ /* 0x008fe200078e0206 */
[----:B------:R2:W-:Y:S01]  /*4e480*/  @P0 STG.E desc[UR60][R12.64], R203 ;  /* 0x000000cb0c000986 */ /* 0x0005e2000c10193c */
[----:B------:R-:W-:Y:S01]  /*4e490*/  ULDC UR6, c[0x0][0x228] ;  /* 0x00008a0000067ab9 */ /* 0x000fe20000000800 */
[----:B------:R-:W-:Y:S01]  /*4e4a0*/  ISETP.GE.AND P0, PT, R0, UR4, PT ;  /* 0x0000000400007c0c */ /* 0x000fe2000bf06270 */
[C---:B-1----:R-:W-:Y:S01]  /*4e4b0*/  IMAD.WIDE R16, R21.reuse, 0x4, R2 ;  /* 0x0000000415107825 */ /* 0x042fe200078e0202 */
[----:B------:R-:W-:Y:S01]  /*4e4c0*/  ULDC UR4, c[0x0][0x228] ;  /* 0x00008a0000047ab9 */ /* 0x000fe20000000800 */
[----:B------:R1:W-:Y:S01]  /*4e4d0*/  @P3 STG.E desc[UR60][R14.64], R195 ;  /* 0x000000c30e003986 */ /* 0x0003e2000c10193c */
[----:B------:R-:W-:Y:S01]  /*4e4e0*/  ISETP.LT.AND P3, PT, R8, UR4, !P2 ;  /* 0x0000000408007c0c */ /* 0x000fe2000d761270 */
[----:B----4-:R-:W-:Y:S01]  /*4e4f0*/  IMAD.WIDE R10, R21, 0x4, R6 ;  /* 0x00000004150a7825 */ /* 0x010fe200078e0206 */
[----:B------:R-:W-:Y:S01]  /*4e500*/  ISETP.LT.AND P2, PT, R9, UR6, !P2 ;  /* 0x0000000609007c0c */ /* 0x000fe2000d741270 */
[----:B------:R-:W-:-:S02]  /*4e510*/  ULDC UR8, c[0x0][0x228] ;  /* 0x00008a0000087ab9 */ /* 0x000fc40000000800 */
[----:B------:R-:W-:Y:S01]  /*4e520*/  VIADD R0, R5, 0xf4 ;  /* 0x000000f405007836 */ /* 0x000fe20000000000 */
[----:B------:R3:W-:Y:S01]  /*4e530*/  @P6 STG.E desc[UR60][R16.64], R143 ;  /* 0x0000008f10006986 */ /* 0x0007e2000c10193c */
[----:B------:R-:W-:Y:S01]  /*4e540*/  VIADD R21, R21, UR26 ;  /* 0x0000001a15157c36 */ /* 0x000fe20008000000 */
[----:B------:R-:W-:Y:S01]  /*4e550*/  ULDC UR4, c[0x0][0x22c] ;  /* 0x00008b0000047ab9 */ /* 0x000fe20000000800 */
[----:B------:R-:W-:Y:S01]  /*4e560*/  ISETP.LT.AND P6, PT, R8, UR8, !P4 ;  /* 0x0000000808007c0c */ /* 0x000fe2000e7c1270 */
[----:B------:R4:W-:Y:S01]  /*4e570*/  @P1 STG.E desc[UR60][R10.64], R199 ;  /* 0x000000c70a001986 */ /* 0x0009e2000c10193c */
[----:B------:R-:W-:Y:S01]  /*4e580*/  ISETP.GE.AND P1, PT, R0, UR4, PT ;  /* 0x0000000400007c0c */ /* 0x000fe2000bf26270 */
[----:B------:R-:W-:Y:S01]  /*4e590*/  ULDC UR4, c[0x0][0x228] ;  /* 0x00008a0000047ab9 */ /* 0x000fe20000000800 */
[C---:B------:R-:W-:Y:S01]  /*4e5a0*/  IADD3 R19, R21.reuse, UR26, RZ ;  /* 0x0000001a15137c10 */ /* 0x040fe2000fffe0ff */
[----:B--2---:R-:W-:Y:S01]  /*4e5b0*/  IMAD.WIDE R12, R21, 0x4, R2 ;  /* 0x00000004150c7825 */ /* 0x004fe200078e0202 */
[----:B------:R-:W-:Y:S01]  /*4e5c0*/  ISETP.LT.AND P4, PT, R9, UR4, !P4 ;  /* 0x0000000409007c0c */ /* 0x000fe2000e781270 */
[----:B------:R-:W-:Y:S01]  /*4e5d0*/  ULDC UR4, c[0x0][0x228] ;  /* 0x00008a0000047ab9 */ /* 0x000fe20000000800 */
[----:B------:R-:W-:Y:S01]  /*4e5e0*/  ULDC UR6, c[0x0][0x228] ;  /* 0x00008a0000067ab9 */ /* 0x000fe20000000800 */
[----:B-1----:R-:W-:Y:S01]  /*4e5f0*/  IMAD.WIDE R14, R21, 0x4, R6 ;  /* 0x00000004150e7825 */ /* 0x002fe200078e0206 */
[----:B------:R1:W-:Y:S01]  /*4e600*/  @P3 STG.E desc[UR60][R12.64], R212 ;  /* 0x000000d40c003986 */ /* 0x0003e2000c10193c */
[----:B------:R-:W-:-:S02]  /*4e610*/  ULDC UR8, c[0x0][0x228] ;  /* 0x00008a0000087ab9 */ /* 0x000fc40000000800 */
[----:B---3--:R-:W-:Y:S01]  /*4e620*/  IMAD.WIDE R16, R19, 0x4, R2 ;  /* 0x0000000413107825 */ /* 0x008fe200078e0202 */
[----:B------:R2:W-:Y:S01]  /*4e630*/  @P2 STG.E desc[UR60][R14.64], R204 ;  /* 0x000000cc0e002986 */ /* 0x0005e2000c10193c */
[C---:B------:R-:W-:Y:S01]  /*4e640*/  ISETP.LT.AND P2, PT, R8.reuse, UR4, !P5 ;  /* 0x0000000408007c0c */ /* 0x040fe2000ef41270 */
[----:B------:R-:W-:Y:S01]  /*4e650*/  ULDC UR4, c[0x0][0x228] ;  /* 0x00008a0000047ab9 */ /* 0x000fe20000000800 */
[----:B------:R-:W-:Y:S01]  /*4e660*/  VIADD R0, R5, 0xf5 ;  /* 0x000000f505007836 */ /* 0x000fe20000000000 */
[----:B------:R-:W-:Y:S01]  /*4e670*/  ISETP.LT.AND P5, PT, R9, UR6, !P5 ;  /* 0x0000000609007c0c */ /* 0x000fe2000efa1270 */
[----:B------:R3:W-:Y:S01]  /*4e680*/  @P6 STG.E desc[UR60][R16.64], R144 ;  /* 0x0000009010006986 */ /* 0x0007e2000c10193c */
[C---:B----4-:R-:W-:Y:S01]  /*4e690*/  IMAD.WIDE R10, R19.reuse, 0x4, R6 ;  /* 0x00000004130a7825 */ /* 0x050fe200078e0206 */
[----:B------:R-:W-:Y:S01]  /*4e6a0*/  ISETP.LT.AND P6, PT, R8, UR4, !P0 ;  /* 0x0000000408007c0c */ /* 0x000fe2000c7c1270 */
[----:B------:R-:W-:Y:S01]  /*4e6b0*/  ULDC UR4, c[0x0][0x228] ;  /* 0x00008a0000047ab9 */ /* 0x000fe20000000800 */
[----:B------:R-:W-:Y:S01]  /*4e6c0*/  ISETP.GE.AND P3, PT, R0, UR11, PT ;  /* 0x0000000b00007c0c */ /* 0x000fe2000bf66270 */
[----:B------:R-:W-:Y:S01]  /*4e6d0*/  VIADD R19, R19, UR26 ;  /* 0x0000001a13137c36 */ /* 0x000fe20008000000 */
[----:B------:R-:W-:Y:S01]  /*4e6e0*/  IADD3 R0, R5, 0xf6, RZ ;  /* 0x000000f605007810 */ /* 0x000fe20007ffe0ff */
[----:B------:R4:W-:Y:S01]  /*4e6f0*/  @P4 STG.E desc[UR60][R10.64], R208 ;  /* 0x000000d00a004986 */ /* 0x0009e2000c10193c */
[----:B------:R-:W-:Y:S01]  /*4e700*/  ULDC UR6, c[0x0][0x228] ;  /* 0x00008a0000067ab9 */ /* 0x000fe20000000800 */
[C---:B------:R-:W-:Y:S01]  /*4e710*/  VIADD R21, R19.reuse, UR26 ;  /* 0x0000001a13157c36 */ /* 0x040fe20008000000 */
[----:B------:R-:W-:Y:S01]  /*4e720*/  ISETP.GE.AND P4, PT, R0, UR9, PT ;  /* 0x0000000900007c0c */ /* 0x000fe2000bf86270 */
[----:B-1----:R-:W-:Y:S01]  /*4e730*/  IMAD.WIDE R12, R19, 0x4, R2 ;  /* 0x00000004130c7825 */ /* 0x002fe200078e0202 */
[----:B------:R-:W-:Y:S01]  /*4e740*/  ISETP.LT.AND P0, PT, R9, UR4, !P0 ;  /* 0x0000000409007c0c */ /* 0x000fe2000c701270 */
[----:B------:R-:W-:-:S02]  /*4e750*/  ULDC UR4, c[0x0][0x228] ;  /* 0x00008a0000047ab9 */ /* 0x000fc40000000800 */
[----:B------:R-:W-:Y:S02]  /*4e760*/  VIADD R0, R5, 0xf7 ;  /* 0x000000f705007836 */ /* 0x000fe40000000000 */
[----:B--2---:R-:W-:Y:S01]  /*4e770*/  IMAD.WIDE R14, R19, 0x4, R6 ;  /* 0x00000004130e7825 */ /* 0x004fe200078e0206 */
[----:B------:R-:W-:Y:S03]  /*4e780*/  @P2 STG.E desc[UR60][R12.64], R213 ;  /* 0x000000d50c002986 */ /* 0x000fe6000c10193c */
[C---:B---3--:R-:W-:Y:S01]  /*4e790*/  IMAD.WIDE R16, R21.reuse, 0x4, R2 ;  /* 0x0000000415107825 */ /* 0x048fe200078e0202 */
[----:B------:R-:W-:Y:S01]  /*4e7a0*/  ISETP.GE.AND P2, PT, R0, UR7, PT ;  /* 0x0000000700007c0c */ /* 0x000fe2000bf46270 */
[----:B------:R1:W-:Y:S01]  /*4e7b0*/  @P5 STG.E desc[UR60][R14.64], R205 ;  /* 0x000000cd0e005986 */ /* 0x0003e2000c10193c */
[----:B------:R-:W-:Y:S01]  /*4e7c0*/  ULDC UR7, c[0x0][0x228] ;  /* 0x00008a0000077ab9 */ /* 0x000fe20000000800 */
[C---:B------:R-:W-:Y:S01]  /*4e7d0*/  ISETP.LT.AND P5, PT, R8.reuse, UR4, !P1 ;  /* 0x0000000408007c0c */ /* 0x040fe2000cfa1270 */
[----:B----4-:R-:W-:Y:S01]  /*4e7e0*/  IMAD.WIDE R10, R21, 0x4, R6 ;  /* 0x00000004150a7825 */ /* 0x010fe200078e0206 */
[----:B------:R2:W-:Y:S01]  /*4e7f0*/  @P6 STG.E desc[UR60][R16.64], R145 ;  /* 0x0000009110006986 */ /* 0x0005e2000c10193c */
[----:B------:R-:W-:Y:S01]  /*4e800*/  ISETP.LT.AND P1, PT, R9, UR6, !P1 ;  /* 0x0000000609007c0c */ /* 0x000fe2000cf21270 */
[----:B------:R-:W-:Y:S01]  /*4e810*/  ULDC UR4, c[0x0][0x228] ;  /* 0x00008a0000047ab9 */ /* 0x000fe20000000800 */
[----:B------:R-:W-:-:S02]  /*4e820*/  ISETP.LT.AND P6, PT, R8, UR7, !P3 ;  /* 0x0000000708007c0c */ /* 0x000fc4000dfc1270 */
[----:B------:R-:W-:Y:S01]  /*4e830*/  ISETP.LT.AND P3, PT, R9, UR8, !P3 ;  /* 0x0000000809007c0c */ /* 0x000fe2000df61270 */
[----:B-1----:R-:W-:-:S04]  /*4e840*/  VIADD R15, R21, UR26 ;  /* 0x0000001a150f7c36 */ /* 0x002fc80008000000 */
[C---:B------:R-:W-:Y:S02]  /*4e850*/  VIADD R21, R15.reuse, UR26 ;  /* 0x0000001a0f157c36 */ /* 0x040fe40008000000 */
[----:B------:R-:W-:Y:S01]  /*4e860*/  IMAD.WIDE R12, R15, 0x4, R2 ;  /* 0x000000040f0c7825 */ /* 0x000fe200078e0202 */
[----:B------:R-:W-:-:S03]  /*4e870*/  IADD3 R0, R5, 0xf8, RZ ;  /* 0x000000f805007810 */ /* 0x000fc60007ffe0ff */
[----:B------:R-:W-:Y:S01]  /*4e880*/  IMAD.WIDE R14, R15, 0x4, R6 ;  /* 0x000000040f0e7825 */ /* 0x000fe200078e0206 */
[----:B------:R1:W-:Y:S03]  /*4e890*/  @P0 STG.E desc[UR60][R10.64], R209 ;  /* 0x000000d10a000986 */ /* 0x0003e6000c10193c */
[C---:B--2---:R-:W-:Y:S01]  /*4e8a0*/  IMAD.WIDE R16, R21.reuse, 0x4, R2 ;  /* 0x0000000415107825 */ /* 0x044fe200078e0202 */
[----:B------:R2:W-:Y:S03]  /*4e8b0*/  @P5 STG.E desc[UR60][R12.64], R214 ;  /* 0x000000d60c005986 */ /* 0x0005e6000c10193c */
[----:B------:R-:W-:Y:S01]  /*4e8c0*/  IMAD.WIDE R18, R21, 0x4, R6 ;  /* 0x0000000415127825 */ /* 0x000fe200078e0206 */
[----:B------:R-:W-:Y:S01]  /*4e8d0*/  @P1 STG.E desc[UR60][R14.64], R206 ;  /* 0x000000ce0e001986 */ /* 0x000fe2000c10193c */
[----:B------:R-:W-:Y:S01]  /*4e8e0*/  ISETP.GE.AND P0, PT, R0, UR5, PT ;  /* 0x0000000500007c0c */ /* 0x000fe2000bf06270 */
[----:B------:R-:W-:-:S02]  /*4e8f0*/  ULDC UR5, c[0x0][0x228] ;  /* 0x00008a0000057ab9 */ /* 0x000fc40000000800 */
[----:B------:R-:W-:Y:S04]  /*4e900*/  @P6 STG.E desc[UR60][R16.64], R146 ;  /* 0x0000009210006986 */ /* 0x000fe8000c10193c */
[----:B------:R3:W-:Y:S01]  /*4e910*/  @P3 STG.E desc[UR60][R18.64], R210 ;  /* 0x000000d212003986 */ /* 0x0007e2000c10193c */
[C---:B------:R-:W-:Y:S01]  /*4e920*/  ISETP.LT.AND P3, PT, R8.reuse, UR4, !P4 ;  /* 0x0000000408007c0c */ /* 0x040fe2000e761270 */
[----:B------:R-:W-:Y:S01]  /*4e930*/  VIADD R21, R21, UR26 ;  /* 0x0000001a15157c36 */ /* 0x000fe20008000000 */
[----:B------:R-:W-:Y:S01]  /*4e940*/  ISETP.LT.AND P4, PT, R9, UR5, !P4 ;  /* 0x0000000509007c0c */ /* 0x000fe2000e781270 */
[----:B------:R-:W-:Y:S01]  /*4e950*/  ULDC UR4, c[0x0][0x228] ;  /* 0x00008a0000047ab9 */ /* 0x000fe20000000800 */
[----:B------:R-:W-:Y:S01]  /*4e960*/  IADD3 R0, R5, 0xf9, RZ ;  /* 0x000000f905007810 */ /* 0x000fe20007ffe0ff */
[----:B-1----:R-:W-:Y:S01]  /*4e970*/  IMAD.WIDE R10, R21, 0x4, R2 ;  /* 0x00000004150a7825 */ /* 0x002fe200078e0202 */
[----:B------:R-:W-:Y:S01]  /*4e980*/  ISETP.LT.AND P6, PT, R8, UR4, !P2 ;  /* 0x0000000408007c0c */ /* 0x000fe2000d7c1270 */
[----:B------:R-:W-:-:S02]  /*4e990*/  ULDC UR5, c[0x0][0x228] ;  /* 0x00008a0000057ab9 */ /* 0x000fc40000000800 */
[C---:B--2---:R-:W-:Y:S01]  /*4e9a0*/  IMAD.WIDE R12, R21.reuse, 0x4, R6 ;  /* 0x00000004150c7825 */ /* 0x044fe200078e0206 */
[----:B---3--:R-:W-:Y:S01]  /*4e9b0*/  IADD3 R19, R21, UR26, RZ ;  /* 0x0000001a15137c10 */ /* 0x008fe2000fffe0ff */
[----:B------:R-:W-:Y:S01]  /*4e9c0*/  ULDC UR4, c[0x0][0x228] ;  /* 0x00008a0000047ab9 */ /* 0x000fe20000000800 */
[----:B------:R-:W-:Y:S01]  /*4e9d0*/  ISETP.GE.AND P5, PT, R0, UR19, PT ;  /* 0x0000001300007c0c */ /* 0x000fe2000bfa6270 */
[----:B------:R1:W-:Y:S01]  /*4e9e0*/  @P3 STG.E desc[UR60][R10.64], R215 ;  /* 0x000000d70a003986 */ /* 0x0003e2000c10193c */
[----:B------:R-:W-:Y:S01]  /*4e9f0*/  VIADD R0, R5, 0xfa ;  /* 0x000000fa05007836 */ /* 0x000fe20000000000 */
[----:B------:R-:W-:Y:S01]  /*4ea00*/  ISETP.LT.AND P2, PT, R9, UR5, !P2 ;  /* 0x0000000509007c0c */ /* 0x000fe2000d741270 */
[C---:B------:R-:W-:Y:S01]  /*4ea10*/  IMAD.WIDE R14, R19.reuse, 0x4, R2 ;  /* 0x00000004130e7825 */ /* 0x040fe200078e0202 */
[----:B------:R2:W-:Y:S01]  /*4ea20*/  @P4 STG.E desc[UR60][R12.64], R207 ;  /* 0x000000cf0c004986 */ /* 0x0005e2000c10193c */
[----:B------:R-:W-:Y:S01]  /*4ea30*/  ISETP.LT.AND P4, PT, R8, UR4, !P0 ;  /* 0x0000000408007c0c */ /* 0x000fe2000c781270 */
[----:B------:R-:W-:Y:S01]  /*4ea40*/  ULDC UR4, c[0x0][0x228] ;  /* 0x00008a0000047ab9 */ /* 0x000fe20000000800 */
[C---:B------:R-:W-:Y:S01]  /*4ea50*/  IMAD.WIDE R16, R19.reuse, 0x4, R6 ;  /* 0x0000000413107825 */ /* 0x040fe200078e0206 */
[----:B------:R-:W-:Y:S01]  /*4ea60*/  IADD3 R19, R19, UR26, RZ ;  /* 0x0000001a13137c10 */ /* 0x000fe2000fffe0ff */
[----:B------:R-:W-:Y:S01]  /*4ea70*/  ULDC UR5, c[0x0][0x228] ;  /* 0x00008a0000057ab9 */ /* 0x000fe20000000800 */
[----:B------:R-:W-:Y:S01]  /*4ea80*/  ISETP.GE.AND P1, PT, R0, UR17, PT ;  /* 0x0000001100007c0c */ /* 0x000fe2000bf26270 */
[----:B------:R-:W-:Y:S01]  /*4ea90*/  VIADD R0, R5, 0xfb ;  /* 0x000000fb05007836 */ /* 0x000fe20000000000 */
[----:B------:R-:W-:Y:S01]  /*4eaa0*/  ISETP.LT.AND P0, PT, R9, UR4, !P0 ;  /* 0x0000000409007c0c */ /* 0x000fe2000c701270 */
[----:B------:R3:W-:Y:S01]  /*4eab0*/  @P6 STG.E desc[UR60][R14.64], R147 ;  /* 0x000000930e006986 */ /* 0x0007e2000c10193c */
[----:B------:R-:W-:Y:S01]  /*4eac0*/  ULDC UR4, c[0x0][0x228] ;  /* 0x00008a0000047ab9 */ /* 0x000fe20000000800 */
[----:B------:R-:W-:Y:S01]  /*4ead0*/  ISETP.LT.AND P6, PT, R8, UR5, !P5 ;  /* 0x0000000508007c0c */ /* 0x000fe2000efc1270 */
[----:B-1----:R-:W-:Y:S01]  /*4eae0*/  IMAD.WIDE R10, R19, 0x4, R2 ;  /* 0x00000004130a7825 */ /* 0x002fe200078e0202 */
[----:B------:R-:W-:-:S02]  /*4eaf0*/  ISETP.LT.AND P5, PT, R9, UR4, !P5 ;  /* 0x0000000409007c0c */ /* 0x000fc4000efa1270 */
[----:B------:R-:W-:Y:S01]  /*4eb00*/  ISETP.GE.AND P3, PT, R0, UR15, PT ;  /* 0x0000000f00007c0c */ /* 0x000fe2000bf66270 */
[----:B------:R-:W-:Y:S01]  /*4eb10*/  VIADD R0, R5, 0xfc ;  /* 0x000000fc05007836 */ /* 0x000fe20000000000 */
[----:B------:R1:W-:Y:S01]  /*4eb20*/  @P2 STG.E desc[UR60][R16.64], R211 ;  /* 0x000000d310002986 */ /* 0x0003e2000c10193c */
[C---:B------:R-:W-:Y:S02]  /*4eb30*/  VIADD R21, R19.reuse, UR26 ;  /* 0x0000001a13157c36 */ /* 0x040fe40008000000 */
[----:B--2---:R-:W-:Y:S01]  /*4eb40*/  IMAD.WIDE R12, R19, 0x4, R6 ;  /* 0x00000004130c7825 */ /* 0x004fe200078e0206 */
[----:B------:R2:W-:Y:S01]  /*4eb50*/  @P4 STG.E desc[UR60][R10.64], R224 ;  /* 0x000000e00a004986 */ /* 0x0005e2000c10193c */
[----:B------:R-:W-:Y:S02]  /*4eb60*/  ISETP.LT.AND P4, PT, R8, UR4, !P1 ;  /* 0x0000000408007c0c */ /* 0x000fe4000cf81270 */
[----:B---3--:R-:W-:Y:S01]  /*4eb70*/  IMAD.WIDE R14, R21, 0x4, R2 ;  /* 0x00000004150e7825 */ /* 0x008fe200078e0202 */
[----:B------:R-:W-:Y:S01]  /*4eb80*/  ISETP.GE.AND P2, PT, R0, UR13, PT ;  /* 0x0000000d00007c0c */ /* 0x000fe2000bf46270 */
[----:B------:R3:W-:Y:S02]  /*4eb90*/  @P0 STG.E desc[UR60][R12.64], R216 ;  /* 0x000000d80c000986 */ /* 0x0007e4000c10193c */
[----:B------:R-:W-:-:S02]  /*4eba0*/  VIADD R0, R5, 0xfd ;  /* 0x000000fd05007836 */ /* 0x000fc40000000000 */
[C---:B-1----:R-:W-:Y:S01]  /*4ebb0*/  IMAD.WIDE R16, R21.reuse, 0x4, R6 ;  /* 0x0000000415107825 */ /* 0x042fe200078e0206 */
[----:B------:R-:W-:Y:S01]  /*4ebc0*/  IADD3 R21, R21, UR26, RZ ;  /* 0x0000001a15157c10 */ /* 0x000fe2000fffe0ff */
[----:B------:R1:W-:Y:S01]  /*4ebd0*/  @P6 STG.E desc[UR60][R14.64], R148 ;  /* 0x000000940e006986 */ /* 0x0003e2000c10193c */
[----:B------:R-:W-:Y:S02]  /*4ebe0*/  ISETP.LT.AND P1, PT, R9, UR4, !P1 ;  /* 0x0000000409007c0c */ /* 0x000fe4000cf21270 */
[----:B------:R-:W-:Y:S01]  /*4ebf0*/  ISETP.GE.AND P0, PT, R0, UR21, PT ;  /* 0x0000001500007c0c */ /* 0x000fe2000bf06270 */
[----:B------:R4:W-:Y:S01]  /*4ec00*/  @P5 STG.E desc[UR60][R16.64], R24 ;  /* 0x0000001810005986 */ /* 0x0009e2000c10193c */
[----:B--2---:R-:W-:Y:S01]  /*4ec10*/  IMAD.WIDE R10, R21, 0x4, R2 ;  /* 0x00000004150a7825 */ /* 0x004fe200078e0202 */
[C---:B------:R-:W-:Y:S02]  /*4ec20*/  ISETP.LT.AND P5, PT, R8.reuse, UR4, !P3 ;  /* 0x0000000408007c0c */ /* 0x040fe4000dfa1270 */
[----:B------:R-:W-:Y:S01]  /*4ec30*/  ISETP.LT.AND P3, PT, R9, UR4, !P3 ;  /* 0x0000000409007c0c */ /* 0x000fe2000df61270 */
[----:B------:R-:W-:Y:S01]  /*4ec40*/  VIADD R19, R21, UR26 ;  /* 0x0000001a15137c36 */ /* 0x000fe20008000000 */
[----:B------:R-:W-:Y:S01]  /*4ec50*/  ISETP.LT.AND P6, PT, R8, UR4, !P2 ;  /* 0x0000000408007c0c */ /* 0x000fe2000d7c1270 */
[----:B------:R-:W-:Y:S01]  /*4ec60*/  VIADD R0, R5, 0xfe ;  /* 0x000000fe05007836 */ /* 0x000fe20000000000 */
[----:B------:R2:W-:Y:S02]  /*4ec70*/  @P4 STG.E desc[UR60][R10.64], R225 ;  /* 0x000000e10a004986 */ /* 0x0005e4000c10193c */
[----:B------:R-:W-:Y:S01]  /*4ec80*/  IADD3 R23, R19, UR26, RZ ;  /* 0x0000001a13177c10 */ /* 0x000fe2000fffe0ff */
[----:B---3--:R-:W-:Y:S01]  /*4ec90*/  IMAD.WIDE R12, R21, 0x4, R6 ;  /* 0x00000004150c7825 */ /* 0x008fe200078e0206 */
[----:B------:R-:W-:-:S03]  /*4eca0*/  ISETP.GE.AND P4, PT, R0, UR25, PT ;  /* 0x0000001900007c0c */ /* 0x000fc6000bf86270 */
[----:B------:R-:W-:Y:S02]  /*4ecb0*/  VIADD R0, R5, 0xff ;  /* 0x000000ff05007836 */ /* 0x000fe40000000000 */
[C---:B------:R-:W-:Y:S01]  /*4ecc0*/  IMAD.WIDE R4, R19.reuse, 0x4, R2 ;  /* 0x0000000413047825 */ /* 0x040fe200078e0202 */
[----:B------:R-:W-:Y:S03]  /*4ecd0*/  @P1 STG.E desc[UR60][R12.64], R217 ;  /* 0x000000d90c001986 */ /* 0x000fe6000c10193c */
[----:B-1----:R-:W-:Y:S01]  /*4ece0*/  IMAD.WIDE R14, R19, 0x4, R6 ;  /* 0x00000004130e7825 */ /* 0x002fe200078e0206 */
[----:B------:R1:W-:Y:S03]  /*4ecf0*/  @P5 STG.E desc[UR60][R4.64], R149 ;  /* 0x0000009504005986 */ /* 0x0003e6000c10193c */
[----:B----4-:R-:W-:Y:S01]  /*4ed00*/  IMAD.WIDE R16, R23, 0x4, R2 ;  /* 0x0000000417107825 */ /* 0x010fe200078e0202 */
[----:B------:R-:W-:Y:S01]  /*4ed10*/  @P3 STG.E desc[UR60][R14.64], R25 ;  /* 0x000000190e003986 */ /* 0x000fe2000c10193c */
[----:B------:R-:W-:-:S02]  /*4ed20*/  ISETP.LT.AND P2, PT, R9, UR4, !P2 ;  /* 0x0000000409007c0c */ /* 0x000fc4000d741270 */
[----:B--2---:R-:W-:Y:S01]  /*4ed30*/  VIADD R11, R23, UR26 ;  /* 0x0000001a170b7c36 */ /* 0x004fe20008000000 */
[----:B------:R2:W-:Y:S01]  /*4ed40*/  @P6 STG.E desc[UR60][R16.64], R226 ;  /* 0x000000e210006986 */ /* 0x0005e2000c10193c */
[----:B------:R-:W-:Y:S02]  /*4ed50*/  ISETP.GE.AND P1, PT, R0, UR23, PT ;  /* 0x0000001700007c0c */ /* 0x000fe4000bf26270 */
[C---:B------:R-:W-:Y:S02]  /*4ed60*/  ISETP.LT.AND P6, PT, R8.reuse, UR4, !P0 ;  /* 0x0000000408007c0c */ /* 0x040fe4000c7c1270 */
[----:B------:R-:W-:Y:S02]  /*4ed70*/  ISETP.LT.AND P0, PT, R9, UR4, !P0 ;  /* 0x0000000409007c0c */ /* 0x000fe4000c701270 */
[----:B------:R-:W-:Y:S02]  /*4ed80*/  ISETP.LT.AND P5, PT, R8, UR4, !P4 ;  /* 0x0000000408007c0c */ /* 0x000fe4000e7a1270 */
[----:B------:R-:W-:-:S02]  /*4ed90*/  IADD3 R19, R11, UR26, RZ ;  /* 0x0000001a0b137c10 */ /* 0x000fc4000fffe0ff */
[C---:B------:R-:W-:Y:S02]  /*4eda0*/  ISETP.LT.AND P4, PT, R9.reuse, UR4, !P4 ;  /* 0x0000000409007c0c */ /* 0x040fe4000e781270 */
[----:B------:R-:W-:Y:S02]  /*4edb0*/  ISETP.LT.AND P3, PT, R8, UR4, !P1 ;  /* 0x0000000408007c0c */ /* 0x000fe4000cf61270 */
[----:B------:R-:W-:Y:S01]  /*4edc0*/  ISETP.LT.AND P1, PT, R9, UR4, !P1 ;  /* 0x0000000409007c0c */ /* 0x000fe2000cf21270 */
[----:B-1----:R-:W-:-:S04]  /*4edd0*/  IMAD.WIDE R4, R23, 0x4, R6 ;  /* 0x0000000417047825 */ /* 0x002fc800078e0206 */
[----:B--2---:R-:W-:Y:S02]  /*4ede0*/  VIADD R17, R19, UR26 ;  /* 0x0000001a13117c36 */ /* 0x004fe40008000000 */
[C---:B------:R-:W-:Y:S01]  /*4edf0*/  IMAD.WIDE R8, R11.reuse, 0x4, R2 ;  /* 0x000000040b087825 */ /* 0x040fe200078e0202 */
[----:B------:R1:W-:Y:S03]  /*4ee00*/  @P2 STG.E desc[UR60][R4.64], R218 ;  /* 0x000000da04002986 */ /* 0x0003e6000c10193c */
[----:B------:R-:W-:Y:S01]  /*4ee10*/  IMAD.WIDE R10, R11, 0x4, R6 ;  /* 0x000000040b0a7825 */ /* 0x000fe200078e0206 */
[----:B------:R1:W-:Y:S03]  /*4ee20*/  @P6 STG.E desc[UR60][R8.64], R150 ;  /* 0x0000009608006986 */ /* 0x0003e6000c10193c */
[C---:B------:R-:W-:Y:S01]  /*4ee30*/  IMAD.WIDE R12, R19.reuse, 0x4, R2 ;  /* 0x00000004130c7825 */ /* 0x040fe200078e0202 */
[----:B------:R1:W-:Y:S03]  /*4ee40*/  @P0 STG.E desc[UR60][R10.64], R26 ;  /* 0x0000001a0a000986 */ /* 0x0003e6000c10193c */
[----:B------:R-:W-:Y:S01]  /*4ee50*/  IMAD.WIDE R14, R19, 0x4, R6 ;  /* 0x00000004130e7825 */ /* 0x000fe200078e0206 */
[----:B------:R1:W-:Y:S03]  /*4ee60*/  @P5 STG.E desc[UR60][R12.64], R227 ;  /* 0x000000e30c005986 */ /* 0x0003e6000c10193c */
[C---:B------:R-:W-:Y:S01]  /*4ee70*/  IMAD.WIDE R2, R17.reuse, 0x4, R2 ;  /* 0x0000000411027825 */ /* 0x040fe200078e0202 */
[----:B------:R1:W-:Y:S04]  /*4ee80*/  @P4 STG.E desc[UR60][R14.64], R219 ;  /* 0x000000db0e004986 */ /* 0x0003e8000c10193c */
[----:B------:R1:W-:Y:S01]  /*4ee90*/  @P3 STG.E desc[UR60][R2.64], R151 ;  /* 0x0000009702003986 */ /* 0x0003e2000c10193c */
[----:B------:R-:W-:Y:S01]  /*4eea0*/  IMAD.WIDE R6, R17, 0x4, R6 ;  /* 0x0000000411067825 */ /* 0x000fe200078e0206 */
[----:B------:R-:W-:Y:S06]  /*4eeb0*/  @!P1 EXIT ;  /* 0x000000000000994d */ /* 0x000fec0003800000 */
[----:B------:R-:W-:Y:S01]  /*4eec0*/  STG.E desc[UR60][R6.64], R27 ;  /* 0x0000001b06007986 */ /* 0x000fe2000c10193c */
[----:B------:R-:W-:Y:S05]  /*4eed0*/  EXIT ;  /* 0x000000000000794d */ /* 0x000fea0003800000 */
.L_x_2:
[----:B------:R-:W-:-:S00]  /*4eee0*/  BRA `(.L_x_2) ;  /* 0xfffffffc00fc7947 */ /* 0x000fc0000383ffff */
[----:B------:R-:W-:-:S00]  /*4eef0*/  NOP ;  /* 0x0000000000007918 */ /* 0x000fc00000000000 */
        /* <DEDUP_REMOVED lines=8> */
.L_x_3:


//--------------------- .nv.shared.matmul_kernel  --------------------------
	.section	.nv.shared.matmul_kernel,"aw",@nobits
	.sectionflags	@""
	.align	16
	.zero		1024


//--------------------- .nv.shared.reserved.0     --------------------------
	.section	.nv.shared.reserved.0,"aw",@nobits
	.weak		__nv_reservedSMEM_offset_0_alias
	.size		__nv_reservedSMEM_offset_0_alias, 0, 0
	.other		__nv_reservedSMEM_offset_0_alias,@"STO_CUDA_RESERVED_SHARED STV_DEFAULT"
__nv_reservedSMEM_offset_0_alias:
	.zero		0


//--------------------- .nv.constant0.matmul_kernel --------------------------
	.section	.nv.constant0.matmul_kernel,"a",@progbits
	.sectionflags	@""
	.align	4
.nv.constant0.matmul_kernel:
	.zero		608


//--------------------- SYMBOLS --------------------------

	.type		.nv.reservedSmem.offset0,@object
	.size		.nv.reservedSmem.offset0,0x4
